def attn_fwd(
    Q,
    K,
    V,
    Out,
    Lse,
    sm_scale,
    stride_qz,
    stride_qh,
    stride_qm,
    stride_qk,
    stride_kz,
    stride_kh,
    stride_kn,
    stride_kk,
    stride_vz,
    stride_vh,
    stride_vn,
    stride_vk,
    stride_oz,
    stride_oh,
    stride_om,
    stride_ok,
    seqlen_q,
    seqlen_k,
    BLOCK_M: tl.constexpr,
    BLOCK_N: tl.constexpr,
    HEAD_DIM: tl.constexpr,
    CAUSAL: tl.constexpr,
):
    start_m = tl.program_id(0)
    off_hz = tl.program_id(1)
    q_off = off_hz * stride_qh
    k_off = off_hz * stride_kh
    v_off = off_hz * stride_vh
    offs_m = start_m * BLOCK_M + tl.arange(0, BLOCK_M)
    offs_d = tl.arange(0, HEAD_DIM)
    offs_n = tl.arange(0, BLOCK_N)
    q_ptrs = Q + q_off + offs_m[:, None] * stride_qm + offs_d[None, :] * stride_qk
    k_ptrs = K + k_off + offs_d[:, None] * stride_kk + offs_n[None, :] * stride_kn
    v_ptrs = V + v_off + offs_n[:, None] * stride_vn + offs_d[None, :] * stride_vk
    m_i = tl.full([BLOCK_M], float("-inf"), dtype=tl.float32)
    l_i = tl.zeros([BLOCK_M], dtype=tl.float32) + 1.0
    acc = tl.zeros([BLOCK_M, HEAD_DIM], dtype=tl.float32)
    q = tl.load(q_ptrs)
    acc, l_i, m_i = _attn_fwd_inner(
        acc,
        l_i,
        m_i,
        q,
        k_ptrs,
        v_ptrs,
        sm_scale,
        stride_kn,
        stride_vn,
        start_m,
        seqlen_k,
        BLOCK_M,
        BLOCK_N,
        HEAD_DIM,
        CAUSAL,
    )
    acc = acc / l_i[:, None]
    lse = m_i + tl.math.log2(l_i) / 1.4426950408889634
    o_ptrs = (
        Out
        + off_hz * stride_oh
        + offs_m[:, None] * stride_om
        + offs_d[None, :] * stride_ok
    )
    tl.store(o_ptrs, acc.to(Out.dtype.element_ty))
    tl.store(Lse + off_hz * seqlen_q + offs_m, lse)

# config = {"BLOCK_M": 64, "BLOCK_N": 128, "HEAD_DIM": 256, "arch": "sm_90", "causal": false, "dtype": "fp8e4m3", "num_stages": 2, "num_warps": 8}
# arch = sm_90


// ===== COMPILED SASS (sm_90a) =====

	.target	sm_90a

	.elftype	@"ET_EXEC"


//--------------------- .note.nv.tkinfo           --------------------------
	.section	.note.nv.tkinfo,"",@"SHT_NOTE"
	.sectionflags	@"SHF_NOTE_NV_TKINFO"
	.tkinfo
        /*0018*/ 	.word	0x00000002
        /*0030*/ 	.string	""
        /*0030*/ 	.string	"ptxas"
        /*0030*/ 	.string	"Cuda compilation tools, release 13.0, V13.0.88"
        /*0030*/ 	.string	"Build cuda_13.0.r13.0/compiler.36424714_0"
        /*0030*/ 	.string	"-v  -suppress-debug-info  -lineinfo  -arch sm_90a "



//--------------------- .note.nv.cuinfo           --------------------------
	.section	.note.nv.cuinfo,"",@"SHT_NOTE"
	.sectionflags	@"SHF_NOTE_NV_CUINFO"
        /*0018*/ 	.short	0x0002
        /*001a*/ 	.short	0x005a
        /*001c*/ 	.short	0x0082
	.zero		2


//--------------------- .nv.info                  --------------------------
	.section	.nv.info,"",@"SHT_CUDA_INFO"
	.align	4


	//----- nvinfo : EIATTR_REGCOUNT
	.align		4
        /*0000*/ 	.byte	0x04, 0x2f
        /*0002*/ 	.short	(.L_2 - .L_1)
	.align		4
.L_1:
        /*0004*/ 	.word	index@(attn_fwd)
        /*0008*/ 	.word	0x000000ff


	//----- nvinfo : EIATTR_FRAME_SIZE
	.align		4
.L_2:
        /*000c*/ 	.byte	0x04, 0x11
        /*000e*/ 	.short	(.L_4 - .L_3)
	.align		4
.L_3:
        /*0010*/ 	.word	index@(attn_fwd)
        /*0014*/ 	.word	0x00000570


	//----- nvinfo : EIATTR_MIN_STACK_SIZE
	.align		4
.L_4:
        /*0018*/ 	.byte	0x04, 0x12
        /*001a*/ 	.short	(.L_6 - .L_5)
	.align		4
.L_5:
        /*001c*/ 	.word	index@(attn_fwd)
        /*0020*/ 	.word	0x00000570
.L_6:


//--------------------- .nv.compat                --------------------------
	.section	.nv.compat,"",@"SHT_CUDA_COMPAT_INFO"
	.align	4
        /*0000*/ 	.byte	0x02, 0x09, 0x01, 0x00, 0x02, 0x02, 0x04, 0x00, 0x02, 0x05, 0x05, 0x00, 0x03, 0x07, 0x01, 0x01
        /*0010*/ 	.byte	0x02, 0x03, 0x00, 0x00, 0x02, 0x06, 0x01, 0x00, 0x04, 0x0b, 0x08, 0x00, 0x00, 0x00, 0x00, 0x00
        /*0020*/ 	.byte	0x00, 0x00, 0x00, 0x00


//--------------------- .nv.info.attn_fwd         --------------------------
	.section	.nv.info.attn_fwd,"",@"SHT_CUDA_INFO"
	.sectionflags	@""
	.align	4


	//----- nvinfo : EIATTR_CUDA_API_VERSION
	.align		4
        /*0000*/ 	.byte	0x04, 0x37
        /*0002*/ 	.short	(.L_8 - .L_7)
.L_7:
        /*0004*/ 	.word	0x00000082


	//----- nvinfo : EIATTR_KPARAM_INFO
	.align		4
.L_8:
        /*0008*/ 	.byte	0x04, 0x17
        /*000a*/ 	.short	(.L_10 - .L_9)
.L_9:
        /*000c*/ 	.word	0x00000000
        /*0010*/ 	.short	0x0019
        /*0012*/ 	.short	0x0080
        /*0014*/ 	.byte	0x00, 0xf4, 0x21, 0x00


	//----- nvinfo : EIATTR_KPARAM_INFO
	.align		4
.L_10:
        /*0018*/ 	.byte	0x04, 0x17
        /*001a*/ 	.short	(.L_12 - .L_11)
.L_11:
        /*001c*/ 	.word	0x00000000
        /*0020*/ 	.short	0x0018
        /*0022*/ 	.short	0x0078
        /*0024*/ 	.byte	0x00, 0xf4, 0x21, 0x00


	//----- nvinfo : EIATTR_KPARAM_INFO
	.align		4
.L_12:
        /*0028*/ 	.byte	0x04, 0x17
        /*002a*/ 	.short	(.L_14 - .L_13)
.L_13:
        /*002c*/ 	.word	0x00000000
        /*0030*/ 	.short	0x0017
        /*0032*/ 	.short	0x0070
        /*0034*/ 	.byte	0x00, 0xf0, 0x11, 0x00


	//----- nvinfo : EIATTR_KPARAM_INFO
	.align		4
.L_14:
        /*0038*/ 	.byte	0x04, 0x17
        /*003a*/ 	.short	(.L_16 - .L_15)
.L_15:
        /*003c*/ 	.word	0x00000000
        /*0040*/ 	.short	0x0016
        /*0042*/ 	.short	0x006c
        /*0044*/ 	.byte	0x00, 0xf0, 0x11, 0x00


	//----- nvinfo : EIATTR_KPARAM_INFO
	.align		4
.L_16:
        /*0048*/ 	.byte	0x04, 0x17
        /*004a*/ 	.short	(.L_18 - .L_17)
.L_17:
        /*004c*/ 	.word	0x00000000
        /*0050*/ 	.short	0x0015
        /*0052*/ 	.short	0x0068
        /*0054*/ 	.byte	0x00, 0xf0, 0x11, 0x00


	//----- nvinfo : EIATTR_KPARAM_INFO
	.align		4
.L_18:
        /*0058*/ 	.byte	0x04, 0x17
        /*005a*/ 	.short	(.L_20 - .L_19)
.L_19:
        /*005c*/ 	.word	0x00000000
        /*0060*/ 	.short	0x0014
        /*0062*/ 	.short	0x0064
        /*0064*/ 	.byte	0x00, 0xf0, 0x11, 0x00


	//----- nvinfo : EIATTR_KPARAM_INFO
	.align		4
.L_20:
        /*0068*/ 	.byte	0x04, 0x17
        /*006a*/ 	.short	(.L_22 - .L_21)
.L_21:
        /*006c*/ 	.word	0x00000000
        /*0070*/ 	.short	0x0013
        /*0072*/ 	.short	0x0060
        /*0074*/ 	.byte	0x00, 0xf0, 0x11, 0x00


	//----- nvinfo : EIATTR_KPARAM_INFO
	.align		4
.L_22:
        /*0078*/ 	.byte	0x04, 0x17
        /*007a*/ 	.short	(.L_24 - .L_23)
.L_23:
        /*007c*/ 	.word	0x00000000
        /*0080*/ 	.short	0x0012
        /*0082*/ 	.short	0x005c
        /*0084*/ 	.byte	0x00, 0xf0, 0x11, 0x00


	//----- nvinfo : EIATTR_KPARAM_INFO
	.align		4
.L_24:
        /*0088*/ 	.byte	0x04, 0x17
        /*008a*/ 	.short	(.L_26 - .L_25)
.L_25:
        /*008c*/ 	.word	0x00000000
        /*0090*/ 	.short	0x0011
        /*0092*/ 	.short	0x0058
        /*0094*/ 	.byte	0x00, 0xf0, 0x11, 0x00


	//----- nvinfo : EIATTR_KPARAM_INFO
	.align		4
.L_26:
        /*0098*/ 	.byte	0x04, 0x17
        /*009a*/ 	.short	(.L_28 - .L_27)
.L_27:
        /*009c*/ 	.word	0x00000000
        /*00a0*/ 	.short	0x0010
        /*00a2*/ 	.short	0x0054
        /*00a4*/ 	.byte	0x00, 0xf0, 0x11, 0x00


	//----- nvinfo : EIATTR_KPARAM_INFO
	.align		4
.L_28:
        /*00a8*/ 	.byte	0x04, 0x17
        /*00aa*/ 	.short	(.L_30 - .L_29)
.L_29:
        /*00ac*/ 	.word	0x00000000
        /*00b0*/ 	.short	0x000f
        /*00b2*/ 	.short	0x0050
        /*00b4*/ 	.byte	0x00, 0xf0, 0x11, 0x00


	//----- nvinfo : EIATTR_KPARAM_INFO
	.align		4
.L_30:
        /*00b8*/ 	.byte	0x04, 0x17
        /*00ba*/ 	.short	(.L_32 - .L_31)
.L_31:
        /*00bc*/ 	.word	0x00000000
        /*00c0*/ 	.short	0x000e
        /*00c2*/ 	.short	0x004c
        /*00c4*/ 	.byte	0x00, 0xf0, 0x11, 0x00


	//----- nvinfo : EIATTR_KPARAM_INFO
	.align		4
.L_32:
        /*00c8*/ 	.byte	0x04, 0x17
        /*00ca*/ 	.short	(.L_34 - .L_33)
.L_33:
        /*00cc*/ 	.word	0x00000000
        /*00d0*/ 	.short	0x000d
        /*00d2*/ 	.short	0x0048
        /*00d4*/ 	.byte	0x00, 0xf0, 0x11, 0x00


	//----- nvinfo : EIATTR_KPARAM_INFO
	.align		4
.L_34:
        /*00d8*/ 	.byte	0x04, 0x17
        /*00da*/ 	.short	(.L_36 - .L_35)
.L_35:
        /*00dc*/ 	.word	0x00000000
        /*00e0*/ 	.short	0x000c
        /*00e2*/ 	.short	0x0044
        /*00e4*/ 	.byte	0x00, 0xf0, 0x11, 0x00


	//----- nvinfo : EIATTR_KPARAM_INFO
	.align		4
.L_36:
        /*00e8*/ 	.byte	0x04, 0x17
        /*00ea*/ 	.short	(.L_38 - .L_37)
.L_37:
        /*00ec*/ 	.word	0x00000000
        /*00f0*/ 	.short	0x000b
        /*00f2*/ 	.short	0x0040
        /*00f4*/ 	.byte	0x00, 0xf0, 0x11, 0x00


	//----- nvinfo : EIATTR_KPARAM_INFO
	.align		4
.L_38:
        /*00f8*/ 	.byte	0x04, 0x17
        /*00fa*/ 	.short	(.L_40 - .L_39)
.L_39:
        /*00fc*/ 	.word	0x00000000
        /*0100*/ 	.short	0x000a
        /*0102*/ 	.short	0x003c
        /*0104*/ 	.byte	0x00, 0xf0, 0x11, 0x00


	//----- nvinfo : EIATTR_KPARAM_INFO
	.align		4
.L_40:
        /*0108*/ 	.byte	0x04, 0x17
        /*010a*/ 	.short	(.L_42 - .L_41)
.L_41:
        /*010c*/ 	.word	0x00000000
        /*0110*/ 	.short	0x0009
        /*0112*/ 	.short	0x0038
        /*0114*/ 	.byte	0x00, 0xf0, 0x11, 0x00


	//----- nvinfo : EIATTR_KPARAM_INFO
	.align		4
.L_42:
        /*0118*/ 	.byte	0x04, 0x17
        /*011a*/ 	.short	(.L_44 - .L_43)
.L_43:
        /*011c*/ 	.word	0x00000000
        /*0120*/ 	.short	0x0008
        /*0122*/ 	.short	0x0034
        /*0124*/ 	.byte	0x00, 0xf0, 0x11, 0x00


	//----- nvinfo : EIATTR_KPARAM_INFO
	.align		4
.L_44:
        /*0128*/ 	.byte	0x04, 0x17
        /*012a*/ 	.short	(.L_46 - .L_45)
.L_45:
        /*012c*/ 	.word	0x00000000
        /*0130*/ 	.short	0x0007
        /*0132*/ 	.short	0x0030
        /*0134*/ 	.byte	0x00, 0xf0, 0x11, 0x00


	//----- nvinfo : EIATTR_KPARAM_INFO
	.align		4
.L_46:
        /*0138*/ 	.byte	0x04, 0x17
        /*013a*/ 	.short	(.L_48 - .L_47)
.L_47:
        /*013c*/ 	.word	0x00000000
        /*0140*/ 	.short	0x0006
        /*0142*/ 	.short	0x002c
        /*0144*/ 	.byte	0x00, 0xf0, 0x11, 0x00


	//----- nvinfo : EIATTR_KPARAM_INFO
	.align		4
.L_48:
        /*0148*/ 	.byte	0x04, 0x17
        /*014a*/ 	.short	(.L_50 - .L_49)
.L_49:
        /*014c*/ 	.word	0x00000000
        /*0150*/ 	.short	0x0005
        /*0152*/ 	.short	0x0028
        /*0154*/ 	.byte	0x00, 0xf0, 0x11, 0x00


	//----- nvinfo : EIATTR_KPARAM_INFO
	.align		4
.L_50:
        /*0158*/ 	.byte	0x04, 0x17
        /*015a*/ 	.short	(.L_52 - .L_51)
.L_51:
        /*015c*/ 	.word	0x00000000
        /*0160*/ 	.short	0x0004
        /*0162*/ 	.short	0x0020
        /*0164*/ 	.byte	0x00, 0xf4, 0x21, 0x00


	//----- nvinfo : EIATTR_KPARAM_INFO
	.align		4
.L_52:
        /*0168*/ 	.byte	0x04, 0x17
        /*016a*/ 	.short	(.L_54 - .L_53)
.L_53:
        /*016c*/ 	.word	0x00000000
        /*0170*/ 	.short	0x0003
        /*0172*/ 	.short	0x0018
        /*0174*/ 	.byte	0x00, 0xf4, 0x21, 0x00


	//----- nvinfo : EIATTR_KPARAM_INFO
	.align		4
.L_54:
        /*0178*/ 	.byte	0x04, 0x17
        /*017a*/ 	.short	(.L_56 - .L_55)
.L_55:
        /*017c*/ 	.word	0x00000000
        /*0180*/ 	.short	0x0002
        /*0182*/ 	.short	0x0010
        /*0184*/ 	.byte	0x00, 0xf4, 0x21, 0x00


	//----- nvinfo : EIATTR_KPARAM_INFO
	.align		4
.L_56:
        /*0188*/ 	.byte	0x04, 0x17
        /*018a*/ 	.short	(.L_58 - .L_57)
.L_57:
        /*018c*/ 	.word	0x00000000
        /*0190*/ 	.short	0x0001
        /*0192*/ 	.short	0x0008
        /*0194*/ 	.byte	0x00, 0xf4, 0x21, 0x00


	//----- nvinfo : EIATTR_KPARAM_INFO
	.align		4
.L_58:
        /*0198*/ 	.byte	0x04, 0x17
        /*019a*/ 	.short	(.L_60 - .L_59)
.L_59:
        /*019c*/ 	.word	0x00000000
        /*01a0*/ 	.short	0x0000
        /*01a2*/ 	.short	0x0000
        /*01a4*/ 	.byte	0x00, 0xf4, 0x21, 0x00


	//----- nvinfo : EIATTR_SPARSE_MMA_MASK
	.align		4
.L_60:
        /*01a8*/ 	.byte	0x03, 0x50
        /*01aa*/ 	.short	0x0000


	//----- nvinfo : EIATTR_MAXREG_COUNT
	.align		4
        /*01ac*/ 	.byte	0x03, 0x1b
        /*01ae*/ 	.short	0x00ff


	//----- nvinfo : EIATTR_NUM_BARRIERS
	.align		4
        /*01b0*/ 	.byte	0x02, 0x4c
        /*01b2*/ 	.byte	0x01
	.zero		1


	//----- nvinfo : EIATTR_ANNOTATIONS
	.align		4
        /*01b4*/ 	.byte	0x04, 0x55
        /*01b6*/ 	.short	(.L_62 - .L_61)


	//   ....[0]....
.L_61:
        /*01b8*/ 	.word	0x00000001
        /*01bc*/ 	.byte	0xd0, 0x16, 0x00, 0x00, 0x01, 0x00, 0x00, 0x00, 0xe0, 0x16, 0x00, 0x00, 0x01, 0x00, 0x00, 0x00
        /* <DEDUP_REMOVED lines=348> */
        /*178c*/ 	.byte	0xe0, 0xf1, 0x00, 0x00


	//----- nvinfo : EIATTR_MERCURY_ISA_VERSION
	.align		4
.L_62:
        /*1790*/ 	.byte	0x03, 0x5f
        /*1792*/ 	.short	0x0101


	//----- nvinfo : EIATTR_COOP_GROUP_MASK_REGIDS
	.align		4
        /*1794*/ 	.byte	0x04, 0x29
        /*1796*/ 	.short	(.L_64 - .L_63)


	//   ....[0]....
.L_63:
        /*1798*/ 	.word	0xffffffff


	//   ....[1]....
        /*179c*/ 	.word	0xffffffff


	//   ....[2]....
        /*17a0*/ 	.word	0xffffffff


	//   ....[3]....
        /*17a4*/ 	.word	0xffffffff


	//   ....[4]....
        /*17a8*/ 	.word	0xffffffff


	//   ....[5]....
        /*17ac*/ 	.word	0xffffffff


	//   ....[6]....
        /*17b0*/ 	.word	0xffffffff


	//   ....[7]....
        /*17b4*/ 	.word	0xffffffff


	//   ....[8]....
        /*17b8*/ 	.word	0xffffffff


	//   ....[9]....
        /*17bc*/ 	.word	0xffffffff


	//   ....[10]....
        /*17c0*/ 	.word	0xffffffff


	//   ....[11]....
        /*17c4*/ 	.word	0xffffffff


	//   ....[12]....
        /*17c8*/ 	.word	0xffffffff


	//   ....[13]....
        /*17cc*/ 	.word	0xffffffff


	//   ....[14]....
        /*17d0*/ 	.word	0xffffffff


	//   ....[15]....
        /*17d4*/ 	.word	0xffffffff


	//   ....[16]....
        /*17d8*/ 	.word	0xffffffff


	//   ....[17]....
        /*17dc*/ 	.word	0xffffffff


	//   ....[18]....
        /*17e0*/ 	.word	0xffffffff


	//   ....[19]....
        /*17e4*/ 	.word	0xffffffff


	//   ....[20]....
        /*17e8*/ 	.word	0xffffffff


	//   ....[21]....
        /*17ec*/ 	.word	0xffffffff


	//   ....[22]....
        /*17f0*/ 	.word	0xffffffff


	//   ....[23]....
        /*17f4*/ 	.word	0xffffffff


	//----- nvinfo : EIATTR_COOP_GROUP_INSTR_OFFSETS
	.align		4
.L_64:
        /*17f8*/ 	.byte	0x04, 0x28
        /*17fa*/ 	.short	(.L_66 - .L_65)


	//   ....[0]....
.L_65:
        /*17fc*/ 	.word	0x0000c280


	//   ....[1]....
        /*1800*/ 	.word	0x0000c370


	//   ....[2]....
        /*1804*/ 	.word	0x0000ca00


	//   ....[3]....
        /*1808*/ 	.word	0x0000ca40


	//   ....[4]....
        /*180c*/ 	.word	0x0000da60


	//   ....[5]....
        /*1810*/ 	.word	0x0000da80


	//   ....[6]....
        /*1814*/ 	.word	0x0000da90


	//   ....[7]....
        /*1818*/ 	.word	0x0000daa0


	//   ....[8]....
        /*181c*/ 	.word	0x0000dab0


	//   ....[9]....
        /*1820*/ 	.word	0x0000daf0


	//   ....[10]....
        /*1824*/ 	.word	0x0000db00


	//   ....[11]....
        /*1828*/ 	.word	0x0000db10


	//   ....[12]....
        /*182c*/ 	.word	0x0000e440


	//   ....[13]....
        /*1830*/ 	.word	0x0000e460


	//   ....[14]....
        /*1834*/ 	.word	0x0000e470


	//   ....[15]....
        /*1838*/ 	.word	0x0000e480


	//   ....[16]....
        /*183c*/ 	.word	0x0000e490


	//   ....[17]....
        /*1840*/ 	.word	0x0000e4a0


	//   ....[18]....
        /*1844*/ 	.word	0x0000e4b0


	//   ....[19]....
        /*1848*/ 	.word	0x0000e4c0


	//   ....[20]....
        /*184c*/ 	.word	0x0000f000


	//   ....[21]....
        /*1850*/ 	.word	0x0000f010


	//   ....[22]....
        /*1854*/ 	.word	0x0000f040


	//   ....[23]....
        /*1858*/ 	.word	0x0000f050


	//----- nvinfo : EIATTR_EXIT_INSTR_OFFSETS
	.align		4
.L_66:
        /*185c*/ 	.byte	0x04, 0x1c
        /*185e*/ 	.short	(.L_68 - .L_67)


	//   ....[0]....
.L_67:
        /*1860*/ 	.word	0x00012a60


	//   ....[1]....
        /*1864*/ 	.word	0x00012a90


	//----- nvinfo : EIATTR_REQNTID
	.align		4
.L_68:
        /*1868*/ 	.byte	0x04, 0x10
        /*186a*/ 	.short	(.L_70 - .L_69)
.L_69:
        /*186c*/ 	.word	0x00000100
        /*1870*/ 	.word	0x00000001
        /*1874*/ 	.word	0x00000001


	//----- nvinfo : EIATTR_CBANK_PARAM_SIZE
	.align		4
.L_70:
        /*1878*/ 	.byte	0x03, 0x19
        /*187a*/ 	.short	0x0088


	//----- nvinfo : EIATTR_PARAM_CBANK
	.align		4
        /*187c*/ 	.byte	0x04, 0x0a
        /*187e*/ 	.short	(.L_72 - .L_71)
	.align		4
.L_71:
        /*1880*/ 	.word	index@(.nv.constant0.attn_fwd)
        /*1884*/ 	.short	0x0210
        /*1886*/ 	.short	0x0088


	//----- nvinfo : EIATTR_SW_WAR
	.align		4
.L_72:
        /*1888*/ 	.byte	0x04, 0x36
        /*188a*/ 	.short	(.L_74 - .L_73)
.L_73:
        /*188c*/ 	.word	0x00000008
.L_74:


//--------------------- .nv.callgraph             --------------------------
	.section	.nv.callgraph,"",@"SHT_CUDA_CALLGRAPH"
	.align	4
	.sectionentsize	8
	.align		4
        /*0000*/ 	.word	0x00000000
	.align		4
        /*0004*/ 	.word	0xffffffff
	.align		4
        /*0008*/ 	.word	0x00000000
	.align		4
        /*000c*/ 	.word	0xfffffffe
	.align		4
        /*0010*/ 	.word	0x00000000
	.align		4
        /*0014*/ 	.word	0xfffffffd
	.align		4
        /*0018*/ 	.word	0x00000000
	.align		4
        /*001c*/ 	.word	0xfffffffc


//--------------------- .nv.constant4             --------------------------
	.section	.nv.constant4,"a",@progbits
	.align	8
	.align		8
.nv.constant4:
        /*0000*/ 	.dword	_$_str


//--------------------- .text.attn_fwd            --------------------------
	.section	.text.attn_fwd,"ax",@progbits
	.align	128
        .global         attn_fwd
        .type           attn_fwd,@function
        .size           attn_fwd,(.L_x_3 - attn_fwd)
        .other          attn_fwd,@"STO_CUDA_ENTRY STV_DEFAULT"
attn_fwd:
.text.attn_fwd:
[----:B------:R-:W0:Y:S01]  /*0000*/  LDC R1, c[0x0][0x28] ;  /* 0x00000a00ff017b82 */ /* 0x000e220000000800 */
[----:B------:R-:W1:Y:S07]  /*0010*/  S2R R153, SR_TID.X ;  /* 0x0000000000997919 */ /* 0x000e6e0000002100 */
[----:B------:R-:W2:Y:S01]  /*0020*/  S2UR UR6, SR_CTAID.Y ;  /* 0x00000000000679c3 */ /* 0x000ea20000002600 */
[----:B------:R-:W-:Y:S01]  /*0030*/  ULDC.64 UR4, c[0x0][0x240] ;  /* 0x0000900000047ab9 */ /* 0x000fe20000000a00 */
[----:B------:R-:W-:Y:S01]  /*0040*/  ULDC.64 UR60, c[0x0][0x208] ;  /* 0x00008200003c7ab9 */ /* 0x000fe20000000a00 */
[----:B------:R-:W3:Y:S01]  /*0050*/  S2R R3, SR_CTAID.X ;  /* 0x0000000000037919 */ /* 0x000ee20000002500 */
[----:B0-----:R-:W-:-:S04]  /*0060*/  VIADD R1, R1, 0xfffffa90 ;  /* 0xfffffa9001017836 */ /* 0x001fc80000000000 */
[----:B------:R-:W0:Y:S08]  /*0070*/  LDC R7, c[0x0][0x248] ;  /* 0x00009200ff077b82 */ /* 0x000e300000000800 */
[----:B------:R-:W4:Y:S01]  /*0080*/  LDC.64 R4, c[0x0][0x210] ;  /* 0x00008400ff047b82 */ /* 0x000f220000000a00 */
[----:B--2---:R-:W-:-:S07]  /*0090*/  UIMAD UR4, UR6, UR4, URZ ;  /* 0x00000004060472a4 */ /* 0x004fce000f8e023f */
[----:B------:R-:W2:Y:S01]  /*00a0*/  LDC R152, c[0x0][0x280] ;  /* 0x0000a000ff987b82 */ /* 0x000ea20000000800 */
[C---:B-1----:R-:W-:Y:S02]  /*00b0*/  LOP3.LUT R0, R153.reuse, 0x3f, RZ, 0xc0, !PT ;  /* 0x0000003f99007812 */ /* 0x042fe400078ec0ff */
[----:B------:R-:W-:Y:S02]  /*00c0*/  SHF.R.U32.HI R2, RZ, 0x6, R153 ;  /* 0x00000006ff027819 */ /* 0x000fe40000011699 */
[----:B------:R-:W-:Y:S01]  /*00d0*/  LEA.HI R12, R153, 0x8c, RZ, 0x1a ;  /* 0x0000008c990c7811 */ /* 0x000fe200078fd0ff */
[----:B---3--:R-:W-:Y:S01]  /*00e0*/  IMAD R6, R3, 0x40, R0 ;  /* 0x0000004003067824 */ /* 0x008fe200078e0200 */
[----:B------:R-:W-:-:S03]  /*00f0*/  SGXT.U32 R2, R2, 0x2 ;  /* 0x000000020202781a */ /* 0x000fc60000000000 */
[----:B------:R-:W-:Y:S01]  /*0100*/  IMAD R3, R6, UR5, RZ ;  /* 0x0000000506037c24 */ /* 0x000fe2000f8e02ff */
[----:B------:R-:W-:Y:S01]  /*0110*/  USHF.R.S32.HI UR5, URZ, 0x1f, UR4 ;  /* 0x0000001f3f057899 */ /* 0x000fe20008011404 */
[----:B0-----:R-:W-:-:S03]  /*0120*/  IMAD R6, R2, R7, RZ ;  /* 0x0000000702067224 */ /* 0x001fc600078e02ff */
[----:B----4-:R-:W-:Y:S01]  /*0130*/  IADD3 R4, P0, P1, R3, UR4, R4 ;  /* 0x0000000403047c10 */ /* 0x010fe2000f91e004 */
[----:B------:R-:W-:Y:S01]  /*0140*/  IMAD R28, R7, 0x4, R6 ;  /* 0x00000004071c7824 */ /* 0x000fe200078e0206 */
[----:B------:R-:W-:-:S04]  /*0150*/  SHF.R.S32.HI R8, RZ, 0x1f, R3 ;  /* 0x0000001fff087819 */ /* 0x000fc80000011403 */
[----:B------:R-:W-:Y:S02]  /*0160*/  IADD3.X R3, R8, UR5, R5, P0, P1 ;  /* 0x0000000508037c10 */ /* 0x000fe400087e2405 */
[-C--:B------:R-:W-:Y:S01]  /*0170*/  IADD3 R8, P0, R6, R4.reuse, RZ ;  /* 0x0000000406087210 */ /* 0x080fe20007f1e0ff */
[----:B------:R-:W-:Y:S01]  /*0180*/  IMAD R17, R12, R7, RZ ;  /* 0x000000070c117224 */ /* 0x000fe200078e02ff */
[-C--:B------:R-:W-:Y:S02]  /*0190*/  IADD3 R10, P1, R28, R4.reuse, RZ ;  /* 0x000000041c0a7210 */ /* 0x080fe40007f3e0ff */
[----:B------:R-:W-:Y:S02]  /*01a0*/  LEA.HI.X.SX32 R9, R6, R3, 0x1, P0 ;  /* 0x0000000306097211 */ /* 0x000fe400000f0eff */
[C---:B------:R-:W-:Y:S02]  /*01b0*/  LEA.HI R6, R153.reuse, 0xc, RZ, 0x1a ;  /* 0x0000000c99067811 */ /* 0x040fe400078fd0ff */
[C---:B------:R-:W-:Y:S01]  /*01c0*/  LEA.HI R14, R153.reuse, 0x1c, RZ, 0x1a ;  /* 0x0000001c990e7811 */ /* 0x040fe200078fd0ff */
[----:B------:R-:W3:Y:S01]  /*01d0*/  LDG.E.U8 R5, desc[UR60][R8.64] ;  /* 0x0000003c08057981 */ /* 0x000ee2000c1e1100 */
[C---:B------:R-:W-:Y:S01]  /*01e0*/  LEA.HI R20, R153.reuse, 0x9c, RZ, 0x1a ;  /* 0x0000009c99147811 */ /* 0x040fe200078fd0ff */
[-C--:B------:R-:W-:Y:S01]  /*01f0*/  IMAD R13, R6, R7.reuse, RZ ;  /* 0x00000007060d7224 */ /* 0x080fe200078e02ff */
[----:B------:R-:W-:Y:S01]  /*0200*/  LEA.HI R24, R153, 0xac, RZ, 0x1a ;  /* 0x000000ac99187811 */ /* 0x000fe200078fd0ff */
[----:B------:R-:W-:Y:S01]  /*0210*/  IMAD R15, R14, R7, RZ ;  /* 0x000000070e0f7224 */ /* 0x000fe200078e02ff */
[----:B------:R-:W-:Y:S01]  /*0220*/  LEA.HI.X.SX32 R11, R28, R3, 0x1, P1 ;  /* 0x000000031c0b7211 */ /* 0x000fe200008f0eff */
[----:B------:R-:W-:Y:S01]  /*0230*/  IMAD R21, R20, R7, RZ ;  /* 0x0000000714157224 */ /* 0x000fe200078e02ff */
[----:B------:R-:W-:-:S02]  /*0240*/  IADD3 R12, P0, R13, R4, RZ ;  /* 0x000000040d0c7210 */ /* 0x000fc40007f1e0ff */
[----:B------:R-:W-:Y:S01]  /*0250*/  LEA.HI R16, R153, 0x2c, RZ, 0x1a ;  /* 0x0000002c99107811 */ /* 0x000fe200078fd0ff */
[----:B------:R-:W-:Y:S01]  /*0260*/  IMAD R23, R24, R7, RZ ;  /* 0x0000000718177224 */ /* 0x000fe200078e02ff */
[-C--:B------:R-:W-:Y:S01]  /*0270*/  IADD3 R18, P1, R17, R4.reuse, RZ ;  /* 0x0000000411127210 */ /* 0x080fe20007f3e0ff */
[----:B------:R0:W4:Y:S01]  /*0280*/  LDG.E.U8 R6, desc[UR60][R10.64] ;  /* 0x0000003c0a067981 */ /* 0x000122000c1e1100 */
[-C--:B------:R-:W-:Y:S02]  /*0290*/  LEA.HI.X.SX32 R13, R13, R3.reuse, 0x1, P0 ;  /* 0x000000030d0d7211 */ /* 0x080fe400000f0eff */
[----:B------:R-:W-:Y:S02]  /*02a0*/  LEA.HI R24, R153, 0xbc, RZ, 0x1a ;  /* 0x000000bc99187811 */ /* 0x000fe400078fd0ff */
[----:B------:R-:W-:Y:S01]  /*02b0*/  IADD3 R14, P0, R15, R4, RZ ;  /* 0x000000040f0e7210 */ /* 0x000fe20007f1e0ff */
[----:B------:R1:W5:Y:S01]  /*02c0*/  LDG.E.U8 R8, desc[UR60][R12.64] ;  /* 0x0000003c0c087981 */ /* 0x000362000c1e1100 */
[----:B------:R-:W-:-:S02]  /*02d0*/  LEA.HI.X.SX32 R19, R17, R3, 0x1, P1 ;  /* 0x0000000311137211 */ /* 0x000fc400008f0eff */
[----:B------:R-:W-:Y:S01]  /*02e0*/  LEA.HI R22, R153, 0x3c, RZ, 0x1a ;  /* 0x0000003c99167811 */ /* 0x000fe200078fd0ff */
[-C--:B0-----:R-:W-:Y:S01]  /*02f0*/  IMAD R11, R16, R7.reuse, RZ ;  /* 0x00000007100b7224 */ /* 0x081fe200078e02ff */
[-C--:B------:R-:W-:Y:S01]  /*0300*/  IADD3 R20, P1, R21, R4.reuse, RZ ;  /* 0x0000000415147210 */ /* 0x080fe20007f3e0ff */
[----:B------:R-:W-:Y:S01]  /*0310*/  IMAD R25, R24, R7, RZ ;  /* 0x0000000718197224 */ /* 0x000fe200078e02ff */
[----:B------:R-:W-:Y:S01]  /*0320*/  LEA.HI.X.SX32 R15, R15, R3, 0x1, P0 ;  /* 0x000000030f0f7211 */ /* 0x000fe200000f0eff */
[----:B------:R0:W2:Y:S01]  /*0330*/  LDG.E.U8 R9, desc[UR60][R18.64] ;  /* 0x0000003c12097981 */ /* 0x0000a2000c1e1100 */
[----:B------:R-:W-:Y:S01]  /*0340*/  IADD3 R16, P0, R11, R4, RZ ;  /* 0x000000040b107210 */ /* 0x000fe20007f1e0ff */
[----:B-1----:R-:W-:Y:S01]  /*0350*/  IMAD R13, R22, R7, RZ ;  /* 0x00000007160d7224 */ /* 0x002fe200078e02ff */
[----:B------:R-:W-:Y:S01]  /*0360*/  LEA.HI.X.SX32 R21, R21, R3, 0x1, P1 ;  /* 0x0000000315157211 */ /* 0x000fe200008f0eff */
[----:B------:R1:W2:Y:S01]  /*0370*/  LDG.E.U8 R10, desc[UR60][R14.64] ;  /* 0x0000003c0e0a7981 */ /* 0x0002a2000c1e1100 */
[----:B------:R-:W-:-:S02]  /*0380*/  LEA.HI R24, R153, 0xcc, RZ, 0x1a ;  /* 0x000000cc99187811 */ /* 0x000fc400078fd0ff */
[----:B------:R-:W-:Y:S02]  /*0390*/  LEA.HI R22, R153, 0x4c, RZ, 0x1a ;  /* 0x0000004c99167811 */ /* 0x000fe400078fd0ff */
[-C--:B0-----:R-:W-:Y:S01]  /*03a0*/  IADD3 R18, P1, R23, R4.reuse, RZ ;  /* 0x0000000417127210 */ /* 0x081fe20007f3e0ff */
[----:B------:R-:W-:Y:S01]  /*03b0*/  IMAD R27, R24, R7, RZ ;  /* 0x00000007181b7224 */ /* 0x000fe200078e02ff */
[-C--:B------:R-:W-:Y:S02]  /*03c0*/  LEA.HI.X.SX32 R17, R11, R3.reuse, 0x1, P0 ;  /* 0x000000030b117211 */ /* 0x080fe400000f0eff */
[----:B-1----:R-:W-:Y:S01]  /*03d0*/  IADD3 R14, P0, R13, R4, RZ ;  /* 0x000000040d0e7210 */ /* 0x002fe20007f1e0ff */
[----:B------:R0:W2:Y:S01]  /*03e0*/  LDG.E.U8 R11, desc[UR60][R20.64] ;  /* 0x0000003c140b7981 */ /* 0x0000a2000c1e1100 */
[----:B------:R-:W-:Y:S01]  /*03f0*/  LEA.HI.X.SX32 R19, R23, R3, 0x1, P1 ;  /* 0x0000000317137211 */ /* 0x000fe200008f0eff */
[----:B------:R-:W-:Y:S01]  /*0400*/  IMAD R23, R22, R7, RZ ;  /* 0x0000000716177224 */ /* 0x000fe200078e02ff */
[----:B------:R-:W-:Y:S01]  /*0410*/  LEA.HI R24, R153, 0x5c, RZ, 0x1a ;  /* 0x0000005c99187811 */ /* 0x000fe200078fd0ff */
[----:B------:R1:W2:Y:S01]  /*0420*/  LDG.E.U8 R12, desc[UR60][R16.64] ;  /* 0x0000003c100c7981 */ /* 0x0002a2000c1e1100 */
[----:B------:R-:W-:-:S03]  /*0430*/  LEA.HI.X.SX32 R15, R13, R3, 0x1, P0 ;  /* 0x000000030d0f7211 */ /* 0x000fc600000f0eff */
[----:B------:R1:W2:Y:S01]  /*0440*/  LDG.E.U8 R13, desc[UR60][R18.64] ;  /* 0x0000003c120d7981 */ /* 0x0002a2000c1e1100 */
[----:B0-----:R-:W-:-:S03]  /*0450*/  IADD3 R20, P1, R25, R4, RZ ;  /* 0x0000000419147210 */ /* 0x001fc60007f3e0ff */
[----:B------:R0:W2:Y:S01]  /*0460*/  LDG.E.U8 R39, desc[UR60][R14.64] ;  /* 0x0000003c0e277981 */ /* 0x0000a2000c1e1100 */
[-C--:B-1----:R-:W-:Y:S01]  /*0470*/  IADD3 R16, P0, R23, R4.reuse, RZ ;  /* 0x0000000417107210 */ /* 0x082fe20007f1e0ff */
[----:B------:R-:W-:Y:S01]  /*0480*/  IMAD R19, R24, R7, RZ ;  /* 0x0000000718137224 */ /* 0x000fe200078e02ff */
[----:B------:R-:W-:Y:S02]  /*0490*/  LEA.HI R24, R153, 0x6c, RZ, 0x1a ;  /* 0x0000006c99187811 */ /* 0x000fe400078fd0ff */
[-C--:B------:R-:W-:Y:S02]  /*04a0*/  LEA.HI.X.SX32 R21, R25, R3.reuse, 0x1, P1 ;  /* 0x0000000319157211 */ /* 0x080fe400008f0eff */
[----:B------:R-:W-:Y:S01]  /*04b0*/  LEA.HI.X.SX32 R17, R23, R3, 0x1, P0 ;  /* 0x0000000317117211 */ /* 0x000fe200000f0eff */
[----:B0-----:R-:W-:Y:S01]  /*04c0*/  IMAD R15, R24, R7, RZ ;  /* 0x00000007180f7224 */ /* 0x001fe200078e02ff */
[----:B------:R-:W-:Y:S01]  /*04d0*/  LEA.HI R26, R153, 0xdc, RZ, 0x1a ;  /* 0x000000dc991a7811 */ /* 0x000fe200078fd0ff */
[----:B------:R0:W2:Y:S01]  /*04e0*/  LDG.E.U8 R68, desc[UR60][R20.64] ;  /* 0x0000003c14447981 */ /* 0x0000a2000c1e1100 */
[----:B------:R-:W-:-:S02]  /*04f0*/  IADD3 R22, P1, R27, R4, RZ ;  /* 0x000000041b167210 */ /* 0x000fc40007f3e0ff */
[-C--:B------:R-:W-:Y:S02]  /*0500*/  IADD3 R18, P0, R19, R4.reuse, RZ ;  /* 0x0000000413127210 */ /* 0x080fe40007f1e0ff */
[----:B------:R-:W-:Y:S01]  /*0510*/  LEA.HI R14, R153, 0x7c, RZ, 0x1a ;  /* 0x0000007c990e7811 */ /* 0x000fe200078fd0ff */
[----:B------:R-:W-:Y:S01]  /*0520*/  IMAD R25, R26, R7, RZ ;  /* 0x000000071a197224 */ /* 0x000fe200078e02ff */
[-C--:B------:R-:W-:Y:S01]  /*0530*/  LEA.HI.X.SX32 R23, R27, R3.reuse, 0x1, P1 ;  /* 0x000000031b177211 */ /* 0x080fe200008f0eff */
[----:B------:R1:W2:Y:S01]  /*0540*/  LDG.E.U8 R43, desc[UR60][R16.64] ;  /* 0x0000003c102b7981 */ /* 0x0002a2000c1e1100 */
[----:B------:R-:W-:Y:S01]  /*0550*/  LEA.HI.X.SX32 R19, R19, R3, 0x1, P0 ;  /* 0x0000000313137211 */ /* 0x000fe200000f0eff */
[----:B------:R-:W-:Y:S01]  /*0560*/  IMAD R14, R14, R7, RZ ;  /* 0x000000070e0e7224 */ /* 0x000fe200078e02ff */
[----:B------:R-:W-:Y:S01]  /*0570*/  LEA.HI R26, R153, 0xec, RZ, 0x1a ;  /* 0x000000ec991a7811 */ /* 0x000fe200078fd0ff */
[----:B------:R1:W2:Y:S01]  /*0580*/  LDG.E.U8 R72, desc[UR60][R22.64] ;  /* 0x0000003c16487981 */ /* 0x0002a2000c1e1100 */
[-C--:B0-----:R-:W-:Y:S01]  /*0590*/  IADD3 R20, P0, R15, R4.reuse, RZ ;  /* 0x000000040f147210 */ /* 0x081fe20007f1e0ff */
[----:B------:R-:W-:Y:S01]  /*05a0*/  IMAD R28, R7, 0x4, R28 ;  /* 0x00000004071c7824 */ /* 0x000fe200078e021c */
[-C--:B------:R-:W-:Y:S01]  /*05b0*/  IADD3 R24, P1, R25, R4.reuse, RZ ;  /* 0x0000000419187210 */ /* 0x080fe20007f3e0ff */
[----:B------:R0:W2:Y:S01]  /*05c0*/  LDG.E.U8 R47, desc[UR60][R18.64] ;  /* 0x0000003c122f7981 */ /* 0x0000a2000c1e1100 */
[----:B------:R-:W-:Y:S01]  /*05d0*/  LEA.HI.X.SX32 R21, R15, R3, 0x1, P0 ;  /* 0x000000030f157211 */ /* 0x000fe200000f0eff */
[----:B-1----:R-:W-:Y:S01]  /*05e0*/  IMAD R16, R26, R7, RZ ;  /* 0x000000071a107224 */ /* 0x002fe200078e02ff */
[----:B------:R-:W-:-:S03]  /*05f0*/  IADD3 R22, P0, R14, R4, RZ ;  /* 0x000000040e167210 */ /* 0x000fc60007f1e0ff */
[----:B------:R-:W2:Y:S01]  /*0600*/  LDG.E.U8 R51, desc[UR60][R20.64] ;  /* 0x0000003c14337981 */ /* 0x000ea2000c1e1100 */
[-C--:B------:R-:W-:Y:S02]  /*0610*/  LEA.HI.X.SX32 R25, R25, R3.reuse, 0x1, P1 ;  /* 0x0000000319197211 */ /* 0x080fe400008f0eff */
[-C--:B------:R-:W-:Y:S01]  /*0620*/  LEA.HI.X.SX32 R23, R14, R3.reuse, 0x1, P0 ;  /* 0x000000030e177211 */ /* 0x080fe200000f0eff */
[----:B0-----:R-:W-:Y:S01]  /*0630*/  IMAD R18, R7, 0x8, R28 ;  /* 0x0000000807127824 */ /* 0x001fe200078e021c */
[-C--:B------:R-:W-:Y:S01]  /*0640*/  IADD3 R26, P1, R16, R4.reuse, RZ ;  /* 0x00000004101a7210 */ /* 0x080fe20007f3e0ff */
[----:B------:R0:W2:Y:S01]  /*0650*/  LDG.E.U8 R76, desc[UR60][R24.64] ;  /* 0x0000003c184c7981 */ /* 0x0000a2000c1e1100 */
[----:B------:R-:W-:Y:S02]  /*0660*/  IADD3 R14, P0, R28, R4, RZ ;  /* 0x000000041c0e7210 */ /* 0x000fe40007f1e0ff */
[-C--:B------:R-:W-:Y:S01]  /*0670*/  LEA.HI.X.SX32 R27, R16, R3.reuse, 0x1, P1 ;  /* 0x00000003101b7211 */ /* 0x080fe200008f0eff */
[----:B------:R-:W2:Y:S01]  /*0680*/  LDG.E.U8 R55, desc[UR60][R22.64] ;  /* 0x0000003c16377981 */ /* 0x000ea2000c1e1100 */
[----:B------:R-:W-:-:S02]  /*0690*/  LEA.HI.X.SX32 R15, R28, R3, 0x1, P0 ;  /* 0x000000031c0f7211 */ /* 0x000fc400000f0eff */
[CC--:B------:R-:W-:Y:S01]  /*06a0*/  IADD3 R16, P0, R18.reuse, R4.reuse, RZ ;  /* 0x0000000412107210 */ /* 0x0c0fe20007f1e0ff */
[----:B------:R1:W2:Y:S01]  /*06b0*/  LDG.E.U8 R78, desc[UR60][R26.64] ;  /* 0x0000003c1a4e7981 */ /* 0x0002a2000c1e1100 */
[C---:B0-----:R-:W-:Y:S02]  /*06c0*/  IMAD R24, R7.reuse, 0x4, R18 ;  /* 0x0000000407187824 */ /* 0x041fe400078e0212 */
[-C--:B------:R-:W-:Y:S01]  /*06d0*/  LEA.HI.X.SX32 R17, R18, R3.reuse, 0x1, P0 ;  /* 0x0000000312117211 */ /* 0x080fe200000f0eff */
[----:B------:R0:W2:Y:S01]  /*06e0*/  LDG.E.U8 R29, desc[UR60][R14.64] ;  /* 0x0000003c0e1d7981 */ /* 0x0000a2000c1e1100 */
[C---:B------:R-:W-:Y:S01]  /*06f0*/  IMAD R28, R7.reuse, 0x4, R24 ;  /* 0x00000004071c7824 */ /* 0x040fe200078e0218 */
[CC--:B------:R-:W-:Y:S02]  /*0700*/  IADD3 R18, P0, R24.reuse, R4.reuse, RZ ;  /* 0x0000000418127210 */ /* 0x0c0fe40007f1e0ff */
[----:B------:R0:W2:Y:S02]  /*0710*/  LDG.E.U8 R27, desc[UR60][R16.64] ;  /* 0x0000003c101b7981 */ /* 0x0000a4000c1e1100 */
[----:B------:R-:W-:Y:S01]  /*0720*/  LEA.HI.X.SX32 R19, R24, R3, 0x1, P0 ;  /* 0x0000000318137211 */ /* 0x000fe200000f0eff */
[----:B-1----:R-:W-:Y:S01]  /*0730*/  IMAD R26, R7, 0x8, R28 ;  /* 0x00000008071a7824 */ /* 0x002fe200078e021c */
[----:B------:R-:W-:-:S03]  /*0740*/  IADD3 R20, P0, R28, R4, RZ ;  /* 0x000000041c147210 */ /* 0x000fc60007f1e0ff */
[----:B------:R1:W2:Y:S01]  /*0750*/  LDG.E.U8 R31, desc[UR60][R18.64] ;  /* 0x0000003c121f7981 */ /* 0x0002a2000c1e1100 */
[----:B------:R-:W-:Y:S01]  /*0760*/  LEA.HI.X.SX32 R21, R28, R3, 0x1, P0 ;  /* 0x000000031c157211 */ /* 0x000fe200000f0eff */
[----:B------:R-:W-:Y:S01]  /*0770*/  IMAD R28, R7, 0x4, R26 ;  /* 0x00000004071c7824 */ /* 0x000fe200078e021a */
[----:B------:R-:W-:-:S03]  /*0780*/  IADD3 R22, P0, R26, R4, RZ ;  /* 0x000000041a167210 */ /* 0x000fc60007f1e0ff */
[C---:B------:R-:W-:Y:S01]  /*0790*/  IMAD R30, R7.reuse, 0x4, R28 ;  /* 0x00000004071e7824 */ /* 0x040fe200078e021c */
[-C--:B------:R-:W-:Y:S01]  /*07a0*/  LEA.HI.X.SX32 R23, R26, R3.reuse, 0x1, P0 ;  /* 0x000000031a177211 */ /* 0x080fe200000f0eff */
[----:B------:R1:W2:Y:S01]  /*07b0*/  LDG.E.U8 R32, desc[UR60][R20.64] ;  /* 0x0000003c14207981 */ /* 0x0002a2000c1e1100 */
[-C--:B------:R-:W-:Y:S01]  /*07c0*/  IADD3 R24, P1, R28, R4.reuse, RZ ;  /* 0x000000041c187210 */ /* 0x080fe20007f3e0ff */
[C---:B------:R-:W-:Y:S01]  /*07d0*/  IMAD R26, R7.reuse, 0x8, R30 ;  /* 0x00000008071a7824 */ /* 0x040fe200078e021e */
[-C--:B0-----:R-:W-:Y:S01]  /*07e0*/  IADD3 R14, P0, R30, R4.reuse, RZ ;  /* 0x000000041e0e7210 */ /* 0x081fe20007f1e0ff */
[----:B------:R-:W2:Y:S01]  /*07f0*/  LDG.E.U8 R33, desc[UR60][R22.64] ;  /* 0x0000003c16217981 */ /* 0x000ea2000c1e1100 */
[-C--:B------:R-:W-:Y:S02]  /*0800*/  LEA.HI.X.SX32 R25, R28, R3.reuse, 0x1, P1 ;  /* 0x000000031c197211 */ /* 0x080fe400008f0eff */
[-C--:B------:R-:W-:Y:S01]  /*0810*/  LEA.HI.X.SX32 R15, R30, R3.reuse, 0x1, P0 ;  /* 0x000000031e0f7211 */ /* 0x080fe200000f0eff */
[C---:B------:R-:W-:Y:S01]  /*0820*/  IMAD R28, R7.reuse, 0x4, R26 ;  /* 0x00000004071c7824 */ /* 0x040fe200078e021a */
[CC--:B------:R-:W-:Y:S01]  /*0830*/  IADD3 R16, P0, R26.reuse, R4.reuse, RZ ;  /* 0x000000041a107210 */ /* 0x0c0fe20007f1e0ff */
[----:B------:R0:W2:Y:S03]  /*0840*/  LDG.E.U8 R34, desc[UR60][R24.64] ;  /* 0x0000003c18227981 */ /* 0x0000a6000c1e1100 */
[-C--:B------:R-:W-:Y:S01]  /*0850*/  LEA.HI.X.SX32 R17, R26, R3.reuse, 0x1, P0 ;  /* 0x000000031a117211 */ /* 0x080fe200000f0eff */
[C---:B------:R-:W-:Y:S01]  /*0860*/  IMAD R26, R7.reuse, 0x4, R28 ;  /* 0x00000004071a7824 */ /* 0x040fe200078e021c */
[-C--:B-1----:R-:W-:Y:S01]  /*0870*/  IADD3 R18, P0, R28, R4.reuse, RZ ;  /* 0x000000041c127210 */ /* 0x082fe20007f1e0ff */
[----:B------:R1:W2:Y:S02]  /*0880*/  LDG.E.U8 R35, desc[UR60][R14.64] ;  /* 0x0000003c0e237981 */ /* 0x0002a4000c1e1100 */
[C---:B------:R-:W-:Y:S01]  /*0890*/  IMAD R30, R7.reuse, 0x8, R26 ;  /* 0x00000008071e7824 */ /* 0x040fe200078e021a */
[-C--:B------:R-:W-:Y:S01]  /*08a0*/  IADD3 R20, P1, R26, R4.reuse, RZ ;  /* 0x000000041a147210 */ /* 0x080fe20007f3e0ff */
[----:B------:R1:W2:Y:S01]  /*08b0*/  LDG.E.U8 R36, desc[UR60][R16.64] ;  /* 0x0000003c10247981 */ /* 0x0002a2000c1e1100 */
[----:B------:R-:W-:Y:S01]  /*08c0*/  LEA.HI.X.SX32 R19, R28, R3, 0x1, P0 ;  /* 0x000000031c137211 */ /* 0x000fe200000f0eff */
[----:B0-----:R-:W-:Y:S01]  /*08d0*/  IMAD R24, R7, 0x4, R30 ;  /* 0x0000000407187824 */ /* 0x001fe200078e021e */
[----:B------:R-:W-:-:S02]  /*08e0*/  IADD3 R22, P0, R30, R4, RZ ;  /* 0x000000041e167210 */ /* 0x000fc40007f1e0ff */
[-C--:B------:R-:W-:Y:S01]  /*08f0*/  LEA.HI.X.SX32 R21, R26, R3.reuse, 0x1, P1 ;  /* 0x000000031a157211 */ /* 0x080fe200008f0eff */
[C---:B------:R-:W-:Y:S01]  /*0900*/  IMAD R26, R7.reuse, 0x4, R24 ;  /* 0x00000004071a7824 */ /* 0x040fe200078e0218 */
[-C--:B------:R-:W-:Y:S01]  /*0910*/  LEA.HI.X.SX32 R23, R30, R3.reuse, 0x1, P0 ;  /* 0x000000031e177211 */ /* 0x080fe200000f0eff */
[----:B------:R0:W2:Y:S01]  /*0920*/  LDG.E.U8 R37, desc[UR60][R18.64] ;  /* 0x0000003c12257981 */ /* 0x0000a2000c1e1100 */
[CC--:B-1----:R-:W-:Y:S01]  /*0930*/  IADD3 R14, P0, R24.reuse, R4.reuse, RZ ;  /* 0x00000004180e7210 */ /* 0x0c2fe20007f1e0ff */
[C---:B------:R-:W-:Y:S02]  /*0940*/  IMAD R28, R7.reuse, 0x8, R26 ;  /* 0x00000008071c7824 */ /* 0x040fe400078e021a */
[----:B------:R1:W2:Y:S01]  /*0950*/  LDG.E.U8 R38, desc[UR60][R20.64] ;  /* 0x0000003c14267981 */ /* 0x0002a2000c1e1100 */
[----:B------:R-:W-:Y:S01]  /*0960*/  LEA.HI.X.SX32 R15, R24, R3, 0x1, P0 ;  /* 0x00000003180f7211 */ /* 0x000fe200000f0eff */
[----:B------:R-:W-:Y:S01]  /*0970*/  IMAD R30, R7, 0x4, R28 ;  /* 0x00000004071e7824 */ /* 0x000fe200078e021c */
[-C--:B------:R-:W-:Y:S01]  /*0980*/  IADD3 R16, P0, R26, R4.reuse, RZ ;  /* 0x000000041a107210 */ /* 0x080fe20007f1e0ff */
[----:B------:R1:W2:Y:S01]  /*0990*/  LDG.E.U8 R40, desc[UR60][R22.64] ;  /* 0x0000003c16287981 */ /* 0x0002a2000c1e1100 */
[----:B------:R-:W-:-:S02]  /*09a0*/  IADD3 R24, P1, R28, R4, RZ ;  /* 0x000000041c187210 */ /* 0x000fc40007f3e0ff */
[-C--:B------:R-:W-:Y:S01]  /*09b0*/  LEA.HI.X.SX32 R17, R26, R3.reuse, 0x1, P0 ;  /* 0x000000031a117211 */ /* 0x080fe200000f0eff */
[C---:B------:R-:W-:Y:S01]  /*09c0*/  IMAD R26, R7.reuse, 0x4, R30 ;  /* 0x00000004071a7824 */ /* 0x040fe200078e021e */
[-C--:B0-----:R-:W-:Y:S01]  /*09d0*/  IADD3 R18, P0, R30, R4.reuse, RZ ;  /* 0x000000041e127210 */ /* 0x081fe20007f1e0ff */
[----:B------:R0:W2:Y:S01]  /*09e0*/  LDG.E.U8 R41, desc[UR60][R14.64] ;  /* 0x0000003c0e297981 */ /* 0x0000a2000c1e1100 */
[-C--:B------:R-:W-:Y:S02]  /*09f0*/  LEA.HI.X.SX32 R25, R28, R3.reuse, 0x1, P1 ;  /* 0x000000031c197211 */ /* 0x080fe400008f0eff */
[-C--:B------:R-:W-:Y:S01]  /*0a00*/  LEA.HI.X.SX32 R19, R30, R3.reuse, 0x1, P0 ;  /* 0x000000031e137211 */ /* 0x080fe200000f0eff */
[C---:B------:R-:W-:Y:S01]  /*0a10*/  IMAD R28, R7.reuse, 0x8, R26 ;  /* 0x00000008071c7824 */ /* 0x040fe200078e021a */
[CC--:B-1----:R-:W-:Y:S01]  /*0a20*/  IADD3 R20, P0, R26.reuse, R4.reuse, RZ ;  /* 0x000000041a147210 */ /* 0x0c2fe20007f1e0ff */
[----:B------:R1:W2:Y:S03]  /*0a30*/  LDG.E.U8 R44, desc[UR60][R24.64] ;  /* 0x0000003c182c7981 */ /* 0x0002a6000c1e1100 */
[-C--:B------:R-:W-:Y:S01]  /*0a40*/  LEA.HI.X.SX32 R21, R26, R3.reuse, 0x1, P0 ;  /* 0x000000031a157211 */ /* 0x080fe200000f0eff */
[C---:B------:R-:W-:Y:S01]  /*0a50*/  IMAD R26, R7.reuse, 0x4, R28 ;  /* 0x00000004071a7824 */ /* 0x040fe200078e021c */
[----:B------:R1:W2:Y:S03]  /*0a60*/  LDG.E.U8 R42, desc[UR60][R16.64] ;  /* 0x0000003c102a7981 */ /* 0x0002a6000c1e1100 */
[C---:B------:R-:W-:Y:S01]  /*0a70*/  IMAD R30, R7.reuse, 0x4, R26 ;  /* 0x00000004071e7824 */ /* 0x040fe200078e021a */
[-C--:B------:R-:W-:Y:S01]  /*0a80*/  IADD3 R22, P1, R26, R4.reuse, RZ ;  /* 0x000000041a167210 */ /* 0x080fe20007f3e0ff */
[----:B------:R1:W2:Y:S01]  /*0a90*/  LDG.E.U8 R45, desc[UR60][R18.64] ;  /* 0x0000003c122d7981 */ /* 0x0002a2000c1e1100 */
[-C--:B0-----:R-:W-:Y:S01]  /*0aa0*/  IADD3 R14, P0, R28, R4.reuse, RZ ;  /* 0x000000041c0e7210 */ /* 0x081fe20007f1e0ff */
[C---:B-1----:R-:W-:Y:S01]  /*0ab0*/  IMAD R24, R7.reuse, 0x8, R30 ;  /* 0x0000000807187824 */ /* 0x042fe200078e021e */
[-C--:B------:R-:W-:Y:S01]  /*0ac0*/  LEA.HI.X.SX32 R23, R26, R3.reuse, 0x1, P1 ;  /* 0x000000031a177211 */ /* 0x080fe200008f0eff */
[----:B------:R-:W2:Y:S01]  /*0ad0*/  LDG.E.U8 R46, desc[UR60][R20.64] ;  /* 0x0000003c142e7981 */ /* 0x000ea2000c1e1100 */
[-C--:B------:R-:W-:Y:S01]  /*0ae0*/  LEA.HI.X.SX32 R15, R28, R3.reuse, 0x1, P0 ;  /* 0x000000031c0f7211 */ /* 0x080fe200000f0eff */
[C---:B------:R-:W-:Y:S01]  /*0af0*/  IMAD R26, R7.reuse, 0x4, R24 ;  /* 0x00000004071a7824 */ /* 0x040fe200078e0218 */
[CC--:B------:R-:W-:Y:S01]  /*0b00*/  IADD3 R16, P0, R30.reuse, R4.reuse, RZ ;  /* 0x000000041e107210 */ /* 0x0c0fe20007f1e0ff */
[----:B------:R0:W2:Y:S02]  /*0b10*/  LDG.E.U8 R49, desc[UR60][R22.64] ;  /* 0x0000003c16317981 */ /* 0x0000a4000c1e1100 */
[C---:B------:R-:W-:Y:S01]  /*0b20*/  IMAD R28, R7.reuse, 0x4, R26 ;  /* 0x00000004071c7824 */ /* 0x040fe200078e021a */
[----:B------:R-:W-:Y:S01]  /*0b30*/  LEA.HI.X.SX32 R17, R30, R3, 0x1, P0 ;  /* 0x000000031e117211 */ /* 0x000fe200000f0eff */
[----:B------:R1:W2:Y:S01]  /*0b40*/  LDG.E.U8 R48, desc[UR60][R14.64] ;  /* 0x0000003c0e307981 */ /* 0x0002a2000c1e1100 */
[----:B------:R-:W-:Y:S01]  /*0b50*/  IADD3 R18, P0, R24, R4, RZ ;  /* 0x0000000418127210 */ /* 0x000fe20007f1e0ff */
[----:B------:R-:W-:-:S02]  /*0b60*/  IMAD R30, R7, 0x8, R28 ;  /* 0x00000008071e7824 */ /* 0x000fc400078e021c */
[----:B------:R1:W2:Y:S01]  /*0b70*/  LDG.E.U8 R50, desc[UR60][R16.64] ;  /* 0x0000003c10327981 */ /* 0x0002a2000c1e1100 */
[-C--:B------:R-:W-:Y:S01]  /*0b80*/  LEA.HI.X.SX32 R19, R24, R3.reuse, 0x1, P0 ;  /* 0x0000000318137211 */ /* 0x080fe200000f0eff */
[C---:B0-----:R-:W-:Y:S01]  /*0b90*/  IMAD R22, R7.reuse, 0x4, R30 ;  /* 0x0000000407167824 */ /* 0x041fe200078e021e */
[-C--:B------:R-:W-:Y:S02]  /*0ba0*/  IADD3 R20, P0, R26, R4.reuse, RZ ;  /* 0x000000041a147210 */ /* 0x080fe40007f1e0ff */
[-C--:B------:R-:W-:Y:S01]  /*0bb0*/  IADD3 R24, P1, R28, R4.reuse, RZ ;  /* 0x000000041c187210 */ /* 0x080fe20007f3e0ff */
[----:B------:R0:W2:Y:S01]  /*0bc0*/  LDG.E.U8 R52, desc[UR60][R18.64] ;  /* 0x0000003c12347981 */ /* 0x0000a2000c1e1100 */
[-C--:B------:R-:W-:Y:S01]  /*0bd0*/  LEA.HI.X.SX32 R21, R26, R3.reuse, 0x1, P0 ;  /* 0x000000031a157211 */ /* 0x080fe200000f0eff */
[C---:B------:R-:W-:Y:S01]  /*0be0*/  IMAD R26, R7.reuse, 0x4, R22 ;  /* 0x00000004071a7824 */ /* 0x040fe200078e0216 */
[-C--:B-1----:R-:W-:Y:S02]  /*0bf0*/  IADD3 R14, P0, R30, R4.reuse, RZ ;  /* 0x000000041e0e7210 */ /* 0x082fe40007f1e0ff */
[-C--:B------:R-:W-:Y:S01]  /*0c00*/  LEA.HI.X.SX32 R25, R28, R3.reuse, 0x1, P1 ;  /* 0x000000031c197211 */ /* 0x080fe200008f0eff */
[C---:B------:R-:W-:Y:S01]  /*0c10*/  IMAD R28, R7.reuse, 0x8, R26 ;  /* 0x00000008071c7824 */ /* 0x040fe200078e021a */
[----:B------:R-:W-:Y:S01]  /*0c20*/  LEA.HI.X.SX32 R15, R30, R3, 0x1, P0 ;  /* 0x000000031e0f7211 */ /* 0x000fe200000f0eff */
[----:B------:R-:W2:Y:S01]  /*0c30*/  LDG.E.U8 R53, desc[UR60][R20.64] ;  /* 0x0000003c14357981 */ /* 0x000ea2000c1e1100 */
[----:B------:R-:W-:Y:S01]  /*0c40*/  IADD3 R16, P0, R22, R4, RZ ;  /* 0x0000000416107210 */ /* 0x000fe20007f1e0ff */
[----:B------:R-:W-:-:S02]  /*0c50*/  IMAD R30, R7, 0x4, R28 ;  /* 0x00000004071e7824 */ /* 0x000fc400078e021c */
[----:B------:R1:W2:Y:S01]  /*0c60*/  LDG.E.U8 R54, desc[UR60][R24.64] ;  /* 0x0000003c18367981 */ /* 0x0002a2000c1e1100 */
[-C--:B------:R-:W-:Y:S02]  /*0c70*/  LEA.HI.X.SX32 R17, R22, R3.reuse, 0x1, P0 ;  /* 0x0000000316117211 */ /* 0x080fe400000f0eff */
[-C--:B0-----:R-:W-:Y:S01]  /*0c80*/  IADD3 R18, P0, R26, R4.reuse, RZ ;  /* 0x000000041a127210 */ /* 0x081fe20007f1e0ff */
[----:B------:R0:W2:Y:S01]  /*0c90*/  LDG.E.U8 R56, desc[UR60][R14.64] ;  /* 0x0000003c0e387981 */ /* 0x0000a2000c1e1100 */
[-C--:B------:R-:W-:Y:S02]  /*0ca0*/  IADD3 R22, P1, R28, R4.reuse, RZ ;  /* 0x000000041c167210 */ /* 0x080fe40007f3e0ff */
[----:B------:R-:W-:Y:S01]  /*0cb0*/  LEA.HI.X.SX32 R19, R26, R3, 0x1, P0 ;  /* 0x000000031a137211 */ /* 0x000fe200000f0eff */
[----:B------:R0:W2:Y:S01]  /*0cc0*/  LDG.E.U8 R57, desc[UR60][R16.64] ;  /* 0x0000003c10397981 */ /* 0x0000a2000c1e1100 */
[----:B-1----:R-:W-:Y:S01]  /*0cd0*/  IMAD R24, R7, 0x4, R30 ;  /* 0x0000000407187824 */ /* 0x002fe200078e021e */
[----:B------:R-:W-:-:S02]  /*0ce0*/  IADD3 R20, P0, R30, R4, RZ ;  /* 0x000000041e147210 */ /* 0x000fc40007f1e0ff */
[----:B------:R-:W2:Y:S01]  /*0cf0*/  LDG.E.U8 R58, desc[UR60][R18.64] ;  /* 0x0000003c123a7981 */ /* 0x000ea2000c1e1100 */
[C---:B------:R-:W-:Y:S01]  /*0d00*/  IMAD R26, R7.reuse, 0x8, R24 ;  /* 0x00000008071a7824 */ /* 0x040fe200078e0218 */
[-C--:B------:R-:W-:Y:S02]  /*0d10*/  LEA.HI.X.SX32 R23, R28, R3.reuse, 0x1, P1 ;  /* 0x000000031c177211 */ /* 0x080fe400008f0eff */
[-C--:B------:R-:W-:Y:S01]  /*0d20*/  LEA.HI.X.SX32 R21, R30, R3.reuse, 0x1, P0 ;  /* 0x000000031e157211 */ /* 0x080fe200000f0eff */
[C---:B------:R-:W-:Y:S01]  /*0d30*/  IMAD R28, R7.reuse, 0x4, R26 ;  /* 0x00000004071c7824 */ /* 0x040fe200078e021a */
[CC--:B0-----:R-:W-:Y:S01]  /*0d40*/  IADD3 R14, P0, R24.reuse, R4.reuse, RZ ;  /* 0x00000004180e7210 */ /* 0x0c1fe20007f1e0ff */
[----:B------:R0:W2:Y:S02]  /*0d50*/  LDG.E.U8 R59, desc[UR60][R22.64] ;  /* 0x0000003c163b7981 */ /* 0x0000a4000c1e1100 */
[----:B------:R-:W-:Y:S01]  /*0d60*/  IMAD R30, R7, 0x4, R28 ;  /* 0x00000004071e7824 */ /* 0x000fe200078e021c */
[----:B------:R-:W-:Y:S01]  /*0d70*/  LEA.HI.X.SX32 R15, R24, R3, 0x1, P0 ;  /* 0x00000003180f7211 */ /* 0x000fe200000f0eff */
[----:B------:R1:W2:Y:S01]  /*0d80*/  LDG.E.U8 R60, desc[UR60][R20.64] ;  /* 0x0000003c143c7981 */ /* 0x0002a2000c1e1100 */
[----:B------:R-:W-:-:S02]  /*0d90*/  IADD3 R16, P0, R26, R4, RZ ;  /* 0x000000041a107210 */ /* 0x000fc40007f1e0ff */
[-C--:B------:R-:W-:Y:S01]  /*0da0*/  IADD3 R24, P1, R28, R4.reuse, RZ ;  /* 0x000000041c187210 */ /* 0x080fe20007f3e0ff */
[----:B------:R1:W2:Y:S01]  /*0db0*/  LDG.E.U8 R61, desc[UR60][R14.64] ;  /* 0x0000003c0e3d7981 */ /* 0x0002a2000c1e1100 */
[C---:B0-----:R-:W-:Y:S01]  /*0dc0*/  IMAD R22, R7.reuse, 0x8, R30 ;  /* 0x0000000807167824 */ /* 0x041fe200078e021e */
[-C--:B------:R-:W-:Y:S02]  /*0dd0*/  LEA.HI.X.SX32 R17, R26, R3.reuse, 0x1, P0 ;  /* 0x000000031a117211 */ /* 0x080fe400000f0eff */
[-C--:B------:R-:W-:Y:S01]  /*0de0*/  IADD3 R18, P0, R30, R4.reuse, RZ ;  /* 0x000000041e127210 */ /* 0x080fe20007f1e0ff */
[C---:B------:R-:W-:Y:S01]  /*0df0*/  IMAD R26, R7.reuse, 0x4, R22 ;  /* 0x00000004071a7824 */ /* 0x040fe200078e0216 */
[-C--:B------:R-:W-:Y:S01]  /*0e00*/  LEA.HI.X.SX32 R25, R28, R3.reuse, 0x1, P1 ;  /* 0x000000031c197211 */ /* 0x080fe200008f0eff */
[----:B------:R-:W2:Y:S01]  /*0e10*/  LDG.E.U8 R62, desc[UR60][R16.64] ;  /* 0x0000003c103e7981 */ /* 0x000ea2000c1e1100 */
[-C--:B------:R-:W-:Y:S01]  /*0e20*/  LEA.HI.X.SX32 R19, R30, R3.reuse, 0x1, P0 ;  /* 0x000000031e137211 */ /* 0x080fe200000f0eff */
[C---:B------:R-:W-:Y:S01]  /*0e30*/  IMAD R28, R7.reuse, 0x4, R26 ;  /* 0x00000004071c7824 */ /* 0x040fe200078e021a */
[CC--:B-1----:R-:W-:Y:S01]  /*0e40*/  IADD3 R20, P0, R22.reuse, R4.reuse, RZ ;  /* 0x0000000416147210 */ /* 0x0c2fe20007f1e0ff */
[----:B------:R0:W2:Y:S02]  /*0e50*/  LDG.E.U8 R63, desc[UR60][R24.64] ;  /* 0x0000003c183f7981 */ /* 0x0000a4000c1e1100 */
[----:B------:R-:W-:Y:S01]  /*0e60*/  IMAD R30, R7, 0x8, R28 ;  /* 0x00000008071e7824 */ /* 0x000fe200078e021c */
[----:B------:R-:W-:Y:S01]  /*0e70*/  LEA.HI.X.SX32 R21, R22, R3, 0x1, P0 ;  /* 0x0000000316157211 */ /* 0x000fe200000f0eff */
[----:B------:R1:W2:Y:S01]  /*0e80*/  LDG.E.U8 R64, desc[UR60][R18.64] ;  /* 0x0000003c12407981 */ /* 0x0002a2000c1e1100 */
[----:B------:R-:W-:-:S02]  /*0e90*/  IADD3 R14, P0, R26, R4, RZ ;  /* 0x000000041a0e7210 */ /* 0x000fc40007f1e0ff */
[-C--:B------:R-:W-:Y:S01]  /*0ea0*/  IADD3 R22, P1, R28, R4.reuse, RZ ;  /* 0x000000041c167210 */ /* 0x080fe20007f3e0ff */
[----:B------:R1:W2:Y:S01]  /*0eb0*/  LDG.E.U8 R65, desc[UR60][R20.64] ;  /* 0x0000003c14417981 */ /* 0x0002a2000c1e1100 */
[----:B------:R-:W-:Y:S01]  /*0ec0*/  LEA.HI.X.SX32 R15, R26, R3, 0x1, P0 ;  /* 0x000000031a0f7211 */ /* 0x000fe200000f0eff */
[----:B0-----:R-:W-:Y:S01]  /*0ed0*/  IMAD R24, R7, 0x4, R30 ;  /* 0x0000000407187824 */ /* 0x001fe200078e021e */
[----:B------:R-:W-:-:S03]  /*0ee0*/  IADD3 R16, P0, R30, R4, RZ ;  /* 0x000000041e107210 */ /* 0x000fc60007f1e0ff */
[C---:B------:R-:W-:Y:S01]  /*0ef0*/  IMAD R26, R7.reuse, 0x4, R24 ;  /* 0x00000004071a7824 */ /* 0x040fe200078e0218 */
[-C--:B------:R-:W-:Y:S01]  /*0f00*/  LEA.HI.X.SX32 R17, R30, R3.reuse, 0x1, P0 ;  /* 0x000000031e117211 */ /* 0x080fe200000f0eff */
[----:B------:R0:W2:Y:S01]  /*0f10*/  LDG.E.U8 R66, desc[UR60][R14.64] ;  /* 0x0000003c0e427981 */ /* 0x0000a2000c1e1100 */
[-C--:B------:R-:W-:Y:S01]  /*0f20*/  LEA.HI.X.SX32 R23, R28, R3.reuse, 0x1, P1 ;  /* 0x000000031c177211 */ /* 0x080fe200008f0eff */
[C---:B------:R-:W-:Y:S01]  /*0f30*/  IMAD R28, R7.reuse, 0x8, R26 ;  /* 0x00000008071c7824 */ /* 0x040fe200078e021a */
[CC--:B-1----:R-:W-:Y:S01]  /*0f40*/  IADD3 R18, P0, R24.reuse, R4.reuse, RZ ;  /* 0x0000000418127210 */ /* 0x0c2fe20007f1e0ff */
[----:B------:R-:W2:Y:S02]  /*0f50*/  LDG.E.U8 R69, desc[UR60][R16.64] ;  /* 0x0000003c10457981 */ /* 0x000ea4000c1e1100 */
[----:B------:R-:W-:Y:S01]  /*0f60*/  IMAD R30, R7, 0x4, R28 ;  /* 0x00000004071e7824 */ /* 0x000fe200078e021c */
[----:B------:R-:W-:Y:S01]  /*0f70*/  LEA.HI.X.SX32 R19, R24, R3, 0x1, P0 ;  /* 0x0000000318137211 */ /* 0x000fe200000f0eff */
[----:B------:R1:W2:Y:S01]  /*0f80*/  LDG.E.U8 R67, desc[UR60][R22.64] ;  /* 0x0000003c16437981 */ /* 0x0002a2000c1e1100 */
[----:B------:R-:W-:-:S02]  /*0f90*/  IADD3 R20, P0, R26, R4, RZ ;  /* 0x000000041a147210 */ /* 0x000fc40007f1e0ff */
[-C--:B------:R-:W-:Y:S01]  /*0fa0*/  IADD3 R24, P1, R28, R4.reuse, RZ ;  /* 0x000000041c187210 */ /* 0x080fe20007f3e0ff */
[----:B------:R3:W2:Y:S01]  /*0fb0*/  LDG.E.U8 R70, desc[UR60][R18.64] ;  /* 0x0000003c12467981 */ /* 0x0006a2000c1e1100 */
[----:B------:R-:W-:Y:S02]  /*0fc0*/  LEA.HI.X.SX32 R21, R26, R3, 0x1, P0 ;  /* 0x000000031a157211 */ /* 0x000fe400000f0eff */
[----:B0-----:R-:W-:Y:S01]  /*0fd0*/  IADD3 R14, P0, R30, R4, RZ ;  /* 0x000000041e0e7210 */ /* 0x001fe20007f1e0ff */
[----:B-1----:R-:W-:-:S03]  /*0fe0*/  IMAD R22, R7, 0x4, R30 ;  /* 0x0000000407167824 */ /* 0x002fc600078e021e */
[-C--:B------:R-:W-:Y:S01]  /*0ff0*/  LEA.HI.X.SX32 R15, R30, R3.reuse, 0x1, P0 ;  /* 0x000000031e0f7211 */ /* 0x080fe200000f0eff */
[----:B------:R0:W2:Y:S01]  /*1000*/  LDG.E.U8 R71, desc[UR60][R20.64] ;  /* 0x0000003c14477981 */ /* 0x0000a2000c1e1100 */
[C---:B------:R-:W-:Y:S01]  /*1010*/  IMAD R26, R7.reuse, 0x8, R22 ;  /* 0x00000008071a7824 */ /* 0x040fe200078e0216 */
[-C--:B------:R-:W-:Y:S02]  /*1020*/  IADD3 R16, P0, R22, R4.reuse, RZ ;  /* 0x0000000416107210 */ /* 0x080fe40007f1e0ff */
[----:B------:R-:W2:Y:S01]  /*1030*/  LDG.E.U8 R74, desc[UR60][R14.64] ;  /* 0x0000003c0e4a7981 */ /* 0x000ea2000c1e1100 */
[-C--:B------:R-:W-:Y:S01]  /*1040*/  LEA.HI.X.SX32 R25, R28, R3.reuse, 0x1, P1 ;  /* 0x000000031c197211 */ /* 0x080fe200008f0eff */
[C---:B------:R-:W-:Y:S01]  /*1050*/  IMAD R28, R7.reuse, 0x4, R26 ;  /* 0x00000004071c7824 */ /* 0x040fe200078e021a */
[-C--:B------:R-:W-:Y:S02]  /*1060*/  LEA.HI.X.SX32 R17, R22, R3.reuse, 0x1, P0 ;  /* 0x0000000316117211 */ /* 0x080fe400000f0eff */
[C---:B------:R-:W-:Y:S01]  /*1070*/  IADD3 R22, P0, R26.reuse, R4, RZ ;  /* 0x000000041a167210 */ /* 0x040fe20007f1e0ff */
[----:B------:R-:W-:Y:S01]  /*1080*/  IMAD R30, R7, 0x4, R28 ;  /* 0x00000004071e7824 */ /* 0x000fe200078e021c */
[----:B------:R1:W2:Y:S02]  /*1090*/  LDG.E.U8 R73, desc[UR60][R24.64] ;  /* 0x0000003c18497981 */ /* 0x0002a4000c1e1100 */
[----:B------:R-:W-:-:S02]  /*10a0*/  LEA.HI.X.SX32 R23, R26, R3, 0x1, P0 ;  /* 0x000000031a177211 */ /* 0x000fc400000f0eff */
[CC--:B---3--:R-:W-:Y:S01]  /*10b0*/  IADD3 R18, P0, R28.reuse, R4.reuse, RZ ;  /* 0x000000041c127210 */ /* 0x0c8fe20007f1e0ff */
[----:B------:R3:W2:Y:S01]  /*10c0*/  LDG.E.U8 R75, desc[UR60][R16.64] ;  /* 0x0000003c104b7981 */ /* 0x0006a2000c1e1100 */
[----:B------:R-:W-:Y:S02]  /*10d0*/  LEA.HI R26, R153, 0xfc, RZ, 0x1a ;  /* 0x000000fc991a7811 */ /* 0x000fe400078fd0ff */
[----:B------:R-:W-:Y:S01]  /*10e0*/  LEA.HI.X.SX32 R19, R28, R3, 0x1, P0 ;  /* 0x000000031c137211 */ /* 0x000fe200000f0eff */
[C---:B------:R-:W-:Y:S01]  /*10f0*/  IMAD R28, R7.reuse, 0x8, R30 ;  /* 0x00000008071c7824 */ /* 0x040fe200078e021e */
[----:B0-----:R-:W-:Y:S01]  /*1100*/  IADD3 R20, P0, R30, R4, RZ ;  /* 0x000000041e147210 */ /* 0x001fe20007f1e0ff */
[----:B-1----:R-:W-:Y:S01]  /*1110*/  IMAD R25, R26, R7, RZ ;  /* 0x000000071a197224 */ /* 0x002fe200078e02ff */
[----:B------:R0:W2:Y:S01]  /*1120*/  LDG.E.U8 R77, desc[UR60][R22.64] ;  /* 0x0000003c164d7981 */ /* 0x0000a2000c1e1100 */
[----:B------:R-:W-:Y:S01]  /*1130*/  IMAD R26, R7, 0x4, R28 ;  /* 0x00000004071a7824 */ /* 0x000fe200078e021c */
[----:B------:R-:W-:-:S02]  /*1140*/  LEA.HI.X.SX32 R21, R30, R3, 0x1, P0 ;  /* 0x000000031e157211 */ /* 0x000fc400000f0eff */
[CC--:B------:R-:W-:Y:S01]  /*1150*/  IADD3 R14, P0, R28.reuse, R4.reuse, RZ ;  /* 0x000000041c0e7210 */ /* 0x0c0fe20007f1e0ff */
[----:B------:R-:W-:Y:S01]  /*1160*/  IMAD R7, R7, 0x4, R26 ;  /* 0x0000000407077824 */ /* 0x000fe200078e021a */
[-C--:B------:R-:W-:Y:S01]  /*1170*/  IADD3 R24, P2, R25, R4.reuse, RZ ;  /* 0x0000000419187210 */ /* 0x080fe20007f5e0ff */
[----:B------:R-:W2:Y:S01]  /*1180*/  LDG.E.U8 R18, desc[UR60][R18.64] ;  /* 0x0000003c12127981 */ /* 0x000ea2000c1e1100 */
[-C--:B------:R-:W-:Y:S02]  /*1190*/  LEA.HI.X.SX32 R15, R28, R3.reuse, 0x1, P0 ;  /* 0x000000031c0f7211 */ /* 0x080fe400000f0eff */
[CC--:B---3--:R-:W-:Y:S01]  /*11a0*/  IADD3 R16, P1, R26.reuse, R4.reuse, RZ ;  /* 0x000000041a107210 */ /* 0x0c8fe20007f3e0ff */
[----:B------:R-:W3:Y:S01]  /*11b0*/  LDG.E.U8 R20, desc[UR60][R20.64] ;  /* 0x0000003c14147981 */ /* 0x000ee2000c1e1100 */
[----:B0-----:R-:W-:Y:S02]  /*11c0*/  IADD3 R22, P0, R7, R4, RZ ;  /* 0x0000000407167210 */ /* 0x001fe40007f1e0ff */
[-C--:B------:R-:W-:Y:S01]  /*11d0*/  LEA.HI.X.SX32 R17, R26, R3.reuse, 0x1, P1 ;  /* 0x000000031a117211 */ /* 0x080fe200008f0eff */
[----:B------:R-:W3:Y:S01]  /*11e0*/  LDG.E.U8 R14, desc[UR60][R14.64] ;  /* 0x0000003c0e0e7981 */ /* 0x000ee2000c1e1100 */
[----:B------:R-:W-:-:S02]  /*11f0*/  LEA.HI.X.SX32 R25, R25, R3, 0x1, P2 ;  /* 0x0000000319197211 */ /* 0x000fc400010f0eff */
[----:B------:R-:W-:Y:S01]  /*1200*/  LEA.HI.X.SX32 R23, R7, R3, 0x1, P0 ;  /* 0x0000000307177211 */ /* 0x000fe200000f0eff */
[----:B------:R-:W3:Y:S04]  /*1210*/  LDG.E.U8 R16, desc[UR60][R16.64] ;  /* 0x0000003c10107981 */ /* 0x000ee8000c1e1100 */
[----:B------:R-:W3:Y:S04]  /*1220*/  LDG.E.U8 R22, desc[UR60][R22.64] ;  /* 0x0000003c16167981 */ /* 0x000ee8000c1e1100 */
[----:B------:R0:W3:Y:S01]  /*1230*/  LDG.E.U8 R3, desc[UR60][R24.64] ;  /* 0x0000003c18037981 */ /* 0x0000e2000c1e1100 */
[----:B------:R-:W1:Y:S01]  /*1240*/  S2UR UR4, SR_CgaCtaId ;  /* 0x00000000000479c3 */ /* 0x000e620000008800 */
[----:B------:R-:W-:-:S05]  /*1250*/  LOP3.LUT R7, R153, 0x7, RZ, 0xc0, !PT ;  /* 0x0000000799077812 */ /* 0x000fca00078ec0ff */
[----:B------:R-:W-:Y:S01]  /*1260*/  IMAD R7, R0, 0x8, R7 ;  /* 0x0000000800077824 */ /* 0x000fe200078e0207 */
[----:B------:R-:W-:-:S03]  /*1270*/  UMOV UR5, 0x400 ;  /* 0x0000040000057882 */ /* 0x000fc60000000000 */
[----:B------:R-:W-:-:S05]  /*1280*/  IMAD.SHL.U32 R7, R7, 0x10, RZ ;  /* 0x0000001007077824 */ /* 0x000fca00078e00ff */
[----:B------:R-:W-:-:S04]  /*1290*/  LOP3.LUT R7, R7, R2, RZ, 0xfc, !PT ;  /* 0x0000000207077212 */ /* 0x000fc800078efcff */
[C---:B------:R-:W-:Y:S01]  /*12a0*/  LOP3.LUT R0, R7.reuse, 0x10, RZ, 0x3c, !PT ;  /* 0x0000001007007812 */ /* 0x040fe200078e3cff */
[----:B-1----:R-:W-:Y:S01]  /*12b0*/  ULEA UR5, UR4, UR5, 0x18 ;  /* 0x0000000504057291 */ /* 0x002fe2000f8ec03f */
[C---:B------:R-:W-:Y:S02]  /*12c0*/  LOP3.LUT R2, R7.reuse, 0x20, RZ, 0x3c, !PT ;  /* 0x0000002007027812 */ /* 0x040fe400078e3cff */
[----:B------:R-:W-:-:S06]  /*12d0*/  LOP3.LUT R4, R7, 0x30, RZ, 0x3c, !PT ;  /* 0x0000003007047812 */ /* 0x000fcc00078e3cff */
[----:B------:R1:W-:Y:S04]  /*12e0*/  STS.U8 [R7+UR5+0x8000], R5 ;  /* 0x0080000507007988 */ /* 0x0003e80008000005 */
[----:B----4-:R-:W-:Y:S04]  /*12f0*/  STS.U8 [R7+UR5+0x8004], R6 ;  /* 0x0080040607007988 */ /* 0x010fe80008000005 */
[----:B-----5:R-:W-:Y:S04]  /*1300*/  STS.U8 [R7+UR5+0x800c], R8 ;  /* 0x00800c0807007988 */ /* 0x020fe80008000005 */
[----:B--2---:R-:W-:Y:S04]  /*1310*/  STS.U8 [R7+UR5+0xa00c], R9 ;  /* 0x00a00c0907007988 */ /* 0x004fe80008000005 */
[----:B------:R2:W-:Y:S01]  /*1320*/  STS.U8 [R7+UR5+0x8008], R29 ;  /* 0x0080081d07007988 */ /* 0x0005e20008000005 */
[----:B------:R-:W-:-:S02]  /*1330*/  ISETP.GE.AND P0, PT, R152, 0x1, PT ;  /* 0x000000019800780c */ /* 0x000fc40003f06270 */
[----:B-1----:R-:W-:Y:S02]  /*1340*/  LOP3.LUT R5, R7, 0x60, RZ, 0x3c, !PT ;  /* 0x0000006007057812 */ /* 0x002fe400078e3cff */
[----:B------:R-:W-:Y:S02]  /*1350*/  LOP3.LUT R157, R153, 0x80, RZ, 0xc0, !PT ;  /* 0x00000080999d7812 */ /* 0x000fe400078ec0ff */
[----:B0-----:R-:W-:Y:S02]  /*1360*/  CS2R R24, SRZ ;  /* 0x0000000000187805 */ /* 0x001fe4000001ff00 */
[----:B------:R-:W-:Y:S02]  /*1370*/  R2UR UR4, R157 ;  /* 0x000000009d0472ca */ /* 0x000fe400000e0000 */
[----:B--2---:R-:W-:Y:S02]  /*1380*/  CS2R R28, SRZ ;  /* 0x00000000001c7805 */ /* 0x004fe4000001ff00 */
[----:B------:R-:W-:-:S02]  /*1390*/  CS2R R80, SRZ ;  /* 0x0000000000507805 */ /* 0x000fc4000001ff00 */
[----:B------:R-:W-:Y:S02]  /*13a0*/  CS2R R82, SRZ ;  /* 0x0000000000527805 */ /* 0x000fe4000001ff00 */
[----:B------:R-:W-:Y:S02]  /*13b0*/  CS2R R84, SRZ ;  /* 0x0000000000547805 */ /* 0x000fe4000001ff00 */
[----:B------:R-:W-:Y:S02]  /*13c0*/  CS2R R86, SRZ ;  /* 0x0000000000567805 */ /* 0x000fe4000001ff00 */
[----:B------:R-:W-:Y:S01]  /*13d0*/  LOP3.LUT R155, R153, 0x7f, RZ, 0xc0, !PT ;  /* 0x0000007f999b7812 */ /* 0x000fe200078ec0ff */
[----:B------:R-:W-:Y:S04]  /*13e0*/  STS.U8 [R7+UR5+0xa000], R56 ;  /* 0x00a0003807007988 */ /* 0x000fe80008000005 */
        /* <DEDUP_REMOVED lines=9> */
[----:B------:R0:W-:Y:S04]  /*1480*/  STS.U8 [R0+UR5+0xa008], R61 ;  /* 0x00a0083d00007988 */ /* 0x0001e80008000005 */
[----:B------:R-:W-:Y:S04]  /*1490*/  STS.U8 [R2+UR5+0x8000], R33 ;  /* 0x0080002102007988 */ /* 0x000fe80008000005 */
[----:B------:R-:W-:Y:S01]  /*14a0*/  STS.U8 [R2+UR5+0x8004], R34 ;  /* 0x0080042202007988 */ /* 0x000fe20008000005 */
[----:B0-----:R-:W-:-:S03]  /*14b0*/  LOP3.LUT R0, R7, 0x40, RZ, 0x3c, !PT ;  /* 0x0000004007007812 */ /* 0x001fc600078e3cff */
[----:B------:R-:W-:Y:S04]  /*14c0*/  STS.U8 [R2+UR5+0x8008], R35 ;  /* 0x0080082302007988 */ /* 0x000fe80008000005 */
[----:B------:R-:W-:Y:S04]  /*14d0*/  STS.U8 [R2+UR5+0xa000], R62 ;  /* 0x00a0003e02007988 */ /* 0x000fe80008000005 */
[----:B------:R-:W-:Y:S04]  /*14e0*/  STS.U8 [R2+UR5+0xa004], R63 ;  /* 0x00a0043f02007988 */ /* 0x000fe80008000005 */
[----:B------:R-:W-:Y:S04]  /*14f0*/  STS.U8 [R2+UR5+0x800c], R12 ;  /* 0x00800c0c02007988 */ /* 0x000fe80008000005 */
[----:B------:R-:W-:Y:S04]  /*1500*/  STS.U8 [R2+UR5+0xa00c], R13 ;  /* 0x00a00c0d02007988 */ /* 0x000fe80008000005 */
[----:B------:R0:W-:Y:S04]  /*1510*/  STS.U8 [R2+UR5+0xa008], R64 ;  /* 0x00a0084002007988 */ /* 0x0001e80008000005 */
[----:B------:R-:W-:Y:S01]  /*1520*/  STS.U8 [R4+UR5+0x8000], R36 ;  /* 0x0080002404007988 */ /* 0x000fe20008000005 */
[----:B0-----:R-:W-:-:S03]  /*1530*/  LOP3.LUT R2, R7, 0x50, RZ, 0x3c, !PT ;  /* 0x0000005007027812 */ /* 0x001fc600078e3cff */
        /* <DEDUP_REMOVED lines=17> */
[----:B0-----:R-:W-:-:S03]  /*1650*/  IMAD.MOV.U32 R0, RZ, RZ, 0x3f800000 ;  /* 0x3f800000ff007424 */ /* 0x001fc600078e00ff */
[----:B------:R-:W-:Y:S04]  /*1660*/  STS.U8 [R2+UR5+0x8008], R46 ;  /* 0x0080082e02007988 */ /* 0x000fe80008000005 */
[----:B------:R-:W-:Y:S04]  /*1670*/  STS.U8 [R2+UR5+0xa000], R73 ;  /* 0x00a0004902007988 */ /* 0x000fe80008000005 */
[----:B------:R-:W-:Y:S04]  /*1680*/  STS.U8 [R2+UR5+0xa004], R74 ;  /* 0x00a0044a02007988 */ /* 0x000fe80008000005 */
[----:B------:R-:W-:Y:S04]  /*1690*/  STS.U8 [R2+UR5+0xa008], R75 ;  /* 0x00a0084b02007988 */ /* 0x000fe80008000005 */
[----:B------:R-:W-:Y:S04]  /*16a0*/  STS.U8 [R2+UR5+0x800c], R47 ;  /* 0x00800c2f02007988 */ /* 0x000fe80008000005 */
[----:B------:R0:W-:Y:S02]  /*16b0*/  STS.U8 [R2+UR5+0xa00c], R76 ;  /* 0x00a00c4c02007988 */ /* 0x0001e40008000005 */
[----:B0-----:R-:W-:-:S05]  /*16c0*/  IMAD.MOV.U32 R2, RZ, RZ, 0x3f800000 ;  /* 0x3f800000ff027424 */ /* 0x001fca00078e00ff */
[----:B------:R-:W-:Y:S04]  /*16d0*/  STL [R1+0x54], R2 ;  /* 0x0000540201007387 */ /* 0x000fe80000100800 */
[----:B------:R-:W-:Y:S01]  /*16e0*/  STL [R1+0x50], R0 ;  /* 0x0000500001007387 */ /* 0x000fe20000100800 */
[----:B------:R-:W-:-:S03]  /*16f0*/  LOP3.LUT R7, R7, 0x70, RZ, 0x3c, !PT ;  /* 0x0000007007077812 */ /* 0x000fc600078e3cff */
[----:B------:R-:W-:Y:S04]  /*1700*/  STS.U8 [R5+UR5+0x8000], R48 ;  /* 0x0080003005007988 */ /* 0x000fe80008000005 */
[----:B------:R-:W-:Y:S04]  /*1710*/  STS.U8 [R5+UR5+0x8004], R49 ;  /* 0x0080043105007988 */ /* 0x000fe80008000005 */
[----:B------:R-:W-:Y:S04]  /*1720*/  STS.U8 [R5+UR5+0x8008], R50 ;  /* 0x0080083205007988 */ /* 0x000fe80008000005 */
[----:B------:R-:W-:Y:S04]  /*1730*/  STS.U8 [R5+UR5+0xa000], R77 ;  /* 0x00a0004d05007988 */ /* 0x000fe80008000005 */
[----:B------:R0:W-:Y:S04]  /*1740*/  STS.U8 [R5+UR5+0xa004], R18 ;  /* 0x00a0041205007988 */ /* 0x0001e80008000005 */
[----:B---3--:R1:W-:Y:S04]  /*1750*/  STS.U8 [R5+UR5+0xa008], R20 ;  /* 0x00a0081405007988 */ /* 0x0083e80008000005 */
[----:B------:R2:W-:Y:S04]  /*1760*/  STS.U8 [R5+UR5+0x800c], R51 ;  /* 0x00800c3305007988 */ /* 0x0005e80008000005 */
[----:B------:R-:W-:Y:S01]  /*1770*/  STS.U8 [R5+UR5+0xa00c], R78 ;  /* 0x00a00c4e05007988 */ /* 0x000fe20008000005 */
[----:B0-----:R-:W-:-:S03]  /*1780*/  IMAD.MOV.U32 R18, RZ, RZ, -0x800000 ;  /* 0xff800000ff127424 */ /* 0x001fc600078e00ff */
[----:B------:R-:W-:Y:S01]  /*1790*/  STS.U8 [R7+UR5+0x8000], R52 ;  /* 0x0080003407007988 */ /* 0x000fe20008000005 */
[----:B-1----:R-:W-:-:S03]  /*17a0*/  IMAD.MOV.U32 R20, RZ, RZ, -0x800000 ;  /* 0xff800000ff147424 */ /* 0x002fc600078e00ff */
[----:B------:R0:W-:Y:S01]  /*17b0*/  STS.U8 [R7+UR5+0x8004], R53 ;  /* 0x0080043507007988 */ /* 0x0001e20008000005 */
[----:B------:R-:W-:-:S03]  /*17c0*/  CS2R R26, SRZ ;  /* 0x00000000001a7805 */ /* 0x000fc6000001ff00 */
[----:B------:R-:W-:Y:S01]  /*17d0*/  STS.U8 [R7+UR5+0x8008], R54 ;  /* 0x0080083607007988 */ /* 0x000fe20008000005 */
[----:B------:R-:W-:-:S03]  /*17e0*/  CS2R R30, SRZ ;  /* 0x00000000001e7805 */ /* 0x000fc6000001ff00 */
[----:B------:R-:W-:Y:S01]  /*17f0*/  STS.U8 [R7+UR5+0xa000], R14 ;  /* 0x00a0000e07007988 */ /* 0x000fe20008000005 */
[----:B------:R-:W-:-:S03]  /*1800*/  CS2R R32, SRZ ;  /* 0x0000000000207805 */ /* 0x000fc6000001ff00 */
[----:B------:R-:W-:Y:S01]  /*1810*/  STS.U8 [R7+UR5+0xa004], R16 ;  /* 0x00a0041007007988 */ /* 0x000fe20008000005 */
[----:B------:R-:W-:-:S03]  /*1820*/  CS2R R34, SRZ ;  /* 0x0000000000227805 */ /* 0x000fc6000001ff00 */
[----:B------:R-:W-:Y:S01]  /*1830*/  STS.U8 [R7+UR5+0xa008], R22 ;  /* 0x00a0081607007988 */ /* 0x000fe20008000005 */
[----:B------:R-:W-:-:S03]  /*1840*/  CS2R R36, SRZ ;  /* 0x0000000000247805 */ /* 0x000fc6000001ff00 */
[----:B------:R1:W-:Y:S01]  /*1850*/  STS.U8 [R7+UR5+0x800c], R55 ;  /* 0x00800c3707007988 */ /* 0x0003e20008000005 */
[----:B------:R-:W-:-:S03]  /*1860*/  CS2R R38, SRZ ;  /* 0x0000000000267805 */ /* 0x000fc6000001ff00 */
[----:B------:R3:W-:Y:S01]  /*1870*/  STS.U8 [R7+UR5+0xa00c], R3 ;  /* 0x00a00c0307007988 */ /* 0x0007e20008000005 */
[----:B------:R-:W-:Y:S02]  /*1880*/  CS2R R40, SRZ ;  /* 0x0000000000287805 */ /* 0x000fe4000001ff00 */
[----:B------:R-:W-:Y:S02]  /*1890*/  CS2R R42, SRZ ;  /* 0x00000000002a7805 */ /* 0x000fe4000001ff00 */
[----:B------:R-:W-:Y:S02]  /*18a0*/  CS2R R44, SRZ ;  /* 0x00000000002c7805 */ /* 0x000fe4000001ff00 */
[----:B------:R-:W-:Y:S02]  /*18b0*/  CS2R R46, SRZ ;  /* 0x00000000002e7805 */ /* 0x000fe4000001ff00 */
[----:B------:R-:W-:Y:S02]  /*18c0*/  CS2R R48, SRZ ;  /* 0x0000000000307805 */ /* 0x000fe4000001ff00 */
[----:B--2---:R-:W-:-:S02]  /*18d0*/  CS2R R50, SRZ ;  /* 0x0000000000327805 */ /* 0x004fc4000001ff00 */
[----:B0-----:R-:W-:Y:S02]  /*18e0*/  CS2R R52, SRZ ;  /* 0x0000000000347805 */ /* 0x001fe4000001ff00 */
[----:B-1----:R-:W-:Y:S02]  /*18f0*/  CS2R R54, SRZ ;  /* 0x0000000000367805 */ /* 0x002fe4000001ff00 */
[----:B------:R-:W-:Y:S02]  /*1900*/  CS2R R56, SRZ ;  /* 0x0000000000387805 */ /* 0x000fe4000001ff00 */
[----:B------:R-:W-:Y:S02]  /*1910*/  CS2R R58, SRZ ;  /* 0x00000000003a7805 */ /* 0x000fe4000001ff00 */
[----:B------:R-:W-:Y:S02]  /*1920*/  CS2R R60, SRZ ;  /* 0x00000000003c7805 */ /* 0x000fe4000001ff00 */
[----:B------:R-:W-:-:S02]  /*1930*/  CS2R R62, SRZ ;  /* 0x00000000003e7805 */ /* 0x000fc4000001ff00 */
[----:B------:R-:W-:Y:S02]  /*1940*/  CS2R R64, SRZ ;  /* 0x0000000000407805 */ /* 0x000fe4000001ff00 */
[----:B------:R-:W-:Y:S02]  /*1950*/  CS2R R66, SRZ ;  /* 0x0000000000427805 */ /* 0x000fe4000001ff00 */
[----:B------:R-:W-:Y:S02]  /*1960*/  CS2R R68, SRZ ;  /* 0x0000000000447805 */ /* 0x000fe4000001ff00 */
[----:B------:R-:W-:Y:S02]  /*1970*/  CS2R R70, SRZ ;  /* 0x0000000000467805 */ /* 0x000fe4000001ff00 */
[----:B------:R-:W-:Y:S02]  /*1980*/  CS2R R72, SRZ ;  /* 0x0000000000487805 */ /* 0x000fe4000001ff00 */
[----:B------:R-:W-:-:S02]  /*1990*/  CS2R R74, SRZ ;  /* 0x00000000004a7805 */ /* 0x000fc4000001ff00 */
[----:B------:R-:W-:Y:S02]  /*19a0*/  CS2R R76, SRZ ;  /* 0x00000000004c7805 */ /* 0x000fe4000001ff00 */
[----:B------:R-:W-:Y:S01]  /*19b0*/  CS2R R78, SRZ ;  /* 0x00000000004e7805 */ /* 0x000fe2000001ff00 */
[----:B---3--:R-:W-:Y:S06]  /*19c0*/  @!P0 BRA `(.L_x_0) ;  /* 0x000000d400ec8947 */ /* 0x008fec0003800000 */
[----:B------:R-:W0:Y:S01]  /*19d0*/  LDC R4, c[0x0][0x268] ;  /* 0x00009a00ff047b82 */ /* 0x000e220000000800 */
[--C-:B------:R-:W-:Y:S01]  /*19e0*/  SHF.R.U32.HI R0, RZ, 0x7, R153.reuse ;  /* 0x00000007ff007819 */ /* 0x100fe20000011699 */
[----:B------:R-:W-:Y:S01]  /*19f0*/  ULDC.64 UR8, c[0x0][0x260] ;  /* 0x0000980000087ab9 */ /* 0x000fe20000000a00 */
[--C-:B------:R-:W-:Y:S01]  /*1a00*/  SHF.R.U32.HI R8, RZ, 0x5, R153.reuse ;  /* 0x00000005ff087819 */ /* 0x100fe20000011699 */
[----:B------:R-:W-:Y:S01]  /*1a10*/  ULDC UR6, c[0x0][0x258] ;  /* 0x0000960000067ab9 */ /* 0x000fe20000000800 */
[----:B------:R-:W-:Y:S01]  /*1a20*/  SGXT.U32 R0, R0, 0x1 ;  /* 0x000000010000781a */ /* 0x000fe20000000000 */
[----:B------:R-:W-:Y:S01]  /*1a30*/  UMOV UR7, UR9 ;  /* 0x0000000900077c82 */ /* 0x000fe20008000000 */
[----:B------:R-:W-:Y:S01]  /*1a40*/  R2UR UR4, R8 ;  /* 0x00000000080472ca */ /* 0x000fe200000e0000 */
[----:B------:R-:W1:Y:S01]  /*1a50*/  LDC.64 R18, c[0x0][0x250] ;  /* 0x00009400ff127b82 */ /* 0x000e620000000a00 */
[C---:B------:R-:W-:Y:S01]  /*1a60*/  LOP3.LUT R2, R153.reuse, 0x1, RZ, 0xc0, !PT ;  /* 0x0000000199027812 */ /* 0x040fe200078ec0ff */
[----:B------:R-:W-:Y:S01]  /*1a70*/  IMAD.MOV.U32 R250, RZ, RZ, -0x800000 ;  /* 0xff800000fffa7424 */ /* 0x000fe200078e00ff */
[----:B------:R-:W-:Y:S01]  /*1a80*/  LOP3.LUT R3, R153, 0x1c, RZ, 0xc0, !PT ;  /* 0x0000001c99037812 */ /* 0x000fe200078ec0ff */
[----:B------:R-:W-:Y:S01]  /*1a90*/  IMAD.MOV.U32 R248, RZ, RZ, -0x800000 ;  /* 0xff800000fff87424 */ /* 0x000fe200078e00ff */
[----:B------:R-:W-:Y:S01]  /*1aa0*/  SHF.R.U32.HI R16, RZ, 0x1, R153 ;  /* 0x00000001ff107819 */ /* 0x000fe20000011699 */
[----:B------:R-:W-:-:S02]  /*1ab0*/  UMOV UR57, 0x40000040 ;  /* 0x4000004000397882 */ /* 0x000fc40000000000 */
[----:B------:R-:W2:Y:S01]  /*1ac0*/  S2UR UR10, SR_CTAID.Y ;  /* 0x00000000000a79c3 */ /* 0x000ea20000002600 */
[----:B------:R-:W-:Y:S01]  /*1ad0*/  IMAD R5, R2, 0x2, R3 ;  /* 0x0000000202057824 */ /* 0x000fe200078e0203 */
[----:B------:R-:W-:Y:S01]  /*1ae0*/  UMOV UR4, UR8 ;  /* 0x0000000800047c82 */ /* 0x000fe20008000000 */
[----:B------:R-:W-:Y:S01]  /*1af0*/  IMAD.U32 R2, RZ, RZ, UR9 ;  /* 0x00000009ff027e24 */ /* 0x000fe2000f8e00ff */
[----:B------:R-:W-:Y:S01]  /*1b00*/  ULDC.64 UR8, c[0x0][0x218] ;  /* 0x0000860000087ab9 */ /* 0x000fe20000000a00 */
[----:B------:R-:W-:Y:S01]  /*1b10*/  IMAD R3, R155, UR7, RZ ;  /* 0x000000079b037c24 */ /* 0x000fe2000f8e02ff */
[----:B------:R-:W-:Y:S01]  /*1b20*/  SGXT.U32 R16, R16, 0x1 ;  /* 0x000000011010781a */ /* 0x000fe20000000000 */
[----:B------:R-:W-:Y:S01]  /*1b30*/  UMOV UR7, URZ ;  /* 0x0000003f00077c82 */ /* 0x000fe20008000000 */
[----:B0-----:R-:W-:Y:S01]  /*1b40*/  IMAD R27, R0, R4, RZ ;  /* 0x00000004001b7224 */ /* 0x001fe200078e02ff */
[----:B------:R-:W0:Y:S01]  /*1b50*/  LDC.64 R6, c[0x0][0x220] ;  /* 0x00008800ff067b82 */ /* 0x000e220000000a00 */
[----:B------:R-:W-:Y:S01]  /*1b60*/  LOP3.LUT R0, R153, 0xff, RZ, 0xc0, !PT ;  /* 0x000000ff99007812 */ /* 0x000fe200078ec0ff */
[----:B------:R3:W-:Y:S01]  /*1b70*/  STL [R1+0x500], R2 ;  /* 0x0005000201007387 */ /* 0x0007e20000100800 */
[----:B------:R-:W-:Y:S01]  /*1b80*/  IMAD R29, R4, 0x2, R27 ;  /* 0x00000002041d7824 */ /* 0x000fe200078e021b */
[----:B------:R-:W-:-:S02]  /*1b90*/  LOP3.LUT R16, R5, R16, RZ, 0xfc, !PT ;  /* 0x0000001005107212 */ /* 0x000fc400078efcff */
[----:B------:R-:W-:Y:S02]  /*1ba0*/  IMAD R15, R0, UR6, RZ ;  /* 0x00000006000f7c24 */ /* 0x000fe4000f8e02ff */
[C---:B------:R-:W-:Y:S01]  /*1bb0*/  IMAD R31, R4.reuse, 0x2, R29 ;  /* 0x00000002041f7824 */ /* 0x040fe200078e021d */
[----:B------:R-:W4:Y:S02]  /*1bc0*/  LDC R8, c[0x0][0x268] ;  /* 0x00009a00ff087b82 */ /* 0x000f240000000800 */
[----:B------:R-:W-:Y:S01]  /*1bd0*/  SHF.R.S32.HI R0, RZ, 0x1f, R15 ;  /* 0x0000001fff007819 */ /* 0x000fe2000001140f */
[C---:B------:R-:W-:Y:S01]  /*1be0*/  IMAD R33, R4.reuse, 0x2, R31 ;  /* 0x0000000204217824 */ /* 0x040fe200078e021f */
[----:B---3--:R-:W-:Y:S01]  /*1bf0*/  SHF.R.S32.HI R2, RZ, 0x1f, R3 ;  /* 0x0000001fff027819 */ /* 0x008fe20000011403 */
[----:B--2---:R-:W-:Y:S02]  /*1c00*/  UIMAD UR4, UR10, UR4, URZ ;  /* 0x000000040a0472a4 */ /* 0x004fe4000f8e023f */
[----:B------:R-:W-:Y:S01]  /*1c10*/  IMAD R35, R4, 0x2, R33 ;  /* 0x0000000204237824 */ /* 0x000fe200078e0221 */
[----:B------:R-:W2:Y:S01]  /*1c20*/  LDC R10, c[0x0][0x268] ;  /* 0x00009a00ff0a7b82 */ /* 0x000ea20000000800 */
[----:B-1----:R-:W-:Y:S01]  /*1c30*/  IMAD R18, R18, UR10, RZ ;  /* 0x0000000a12127c24 */ /* 0x002fe2000f8e02ff */
[----:B------:R-:W-:Y:S01]  /*1c40*/  USHF.R.S32.HI UR6, URZ, 0x1f, UR4 ;  /* 0x0000001f3f067899 */ /* 0x000fe20008011404 */
[----:B------:R-:W-:Y:S01]  /*1c50*/  IMAD R37, R4, 0x2, R35 ;  /* 0x0000000204257824 */ /* 0x000fe200078e0223 */
[----:B------:R-:W-:-:S02]  /*1c60*/  R2UR UR10, R157 ;  /* 0x000000009d0a72ca */ /* 0x000fc400000e0000 */
[--C-:B------:R-:W-:Y:S01]  /*1c70*/  IADD3 R15, P0, P1, R15, UR8, R18.reuse ;  /* 0x000000080f0f7c10 */ /* 0x100fe2000f91e012 */
[C---:B------:R-:W-:Y:S01]  /*1c80*/  IMAD R41, R4.reuse, 0x2, R37 ;  /* 0x0000000204297824 */ /* 0x040fe200078e0225 */
[----:B------:R-:W-:Y:S01]  /*1c90*/  SHF.R.S32.HI R17, RZ, 0x1f, R18 ;  /* 0x0000001fff117819 */ /* 0x000fe20000011412 */
[----:B------:R-:W1:Y:S01]  /*1ca0*/  LDC R12, c[0x0][0x268] ;  /* 0x00009a00ff0c7b82 */ /* 0x000e620000000800 */
[----:B0-----:R-:W-:Y:S01]  /*1cb0*/  IADD3 R6, P2, P3, R3, UR4, R6 ;  /* 0x0000000403067c10 */ /* 0x001fe2000fb5e006 */
[----:B------:R-:W-:Y:S01]  /*1cc0*/  IMAD R43, R4, 0x2, R41 ;  /* 0x00000002042b7824 */ /* 0x000fe200078e0229 */
[----:B------:R-:W-:Y:S01]  /*1cd0*/  IADD3.X R17, R0, UR9, R17, P0, P1 ;  /* 0x0000000900117c10 */ /* 0x000fe200087e2411 */
[----:B------:R-:W-:Y:S01]  /*1ce0*/  USHF.R.U32.HI UR9, URZ, 0x4, UR5 ;  /* 0x000000043f097899 */ /* 0x000fe20008011605 */
[----:B------:R-:W-:Y:S01]  /*1cf0*/  IADD3.X R0, R2, UR6, R7, P2, P3 ;  /* 0x0000000602007c10 */ /* 0x000fe200097e6407 */
[C---:B------:R-:W-:Y:S01]  /*1d00*/  IMAD R45, R4.reuse, 0x2, R43 ;  /* 0x00000002042d7824 */ /* 0x040fe200078e022b */
[----:B------:R-:W-:Y:S01]  /*1d10*/  IADD3 R161, P1, R31, R6, RZ ;  /* 0x000000061fa17210 */ /* 0x000fe20007f3e0ff */
[----:B------:R-:W0:Y:S01]  /*1d20*/  LDC R2, c[0x0][0x268] ;  /* 0x00009a00ff027b82 */ /* 0x000e220000000800 */
[----:B------:R-:W-:Y:S01]  /*1d30*/  USGXT.U32 UR9, UR9, 0xe ;  /* 0x0000000e0909789a */ /* 0x000fe20008000000 */
[----:B------:R-:W-:Y:S01]  /*1d40*/  IMAD R55, R4, 0x2, R45 ;  /* 0x0000000204377824 */ /* 0x000fe200078e022d */
[----:B------:R-:W-:Y:S01]  /*1d50*/  UIADD3 UR8, UR5, 0x8000, URZ ;  /* 0x0000800005087890 */ /* 0x000fe2000fffe03f */
[----:B------:R-:W-:-:S02]  /*1d60*/  UMOV UR6, URZ ;  /* 0x0000003f00067c82 */ /* 0x000fc40008000000 */
[C---:B------:R-:W-:Y:S01]  /*1d70*/  IMAD R57, R4.reuse, 0x2, R55 ;  /* 0x0000000204397824 */ /* 0x040fe200078e0237 */
[----:B------:R-:W-:Y:S01]  /*1d80*/  USHF.R.U32.HI UR8, URZ, 0x4, UR8 ;  /* 0x000000043f087899 */ /* 0x000fe20008011608 */
[----:B------:R-:W3:Y:S01]  /*1d90*/  LDC R14, c[0x0][0x268] ;  /* 0x00009a00ff0e7b82 */ /* 0x000ee20000000800 */
[----:B------:R-:W-:Y:S01]  /*1da0*/  UMOV UR4, URZ ;  /* 0x0000003f00047c82 */ /* 0x000fe20008000000 */
[----:B------:R-:W-:Y:S01]  /*1db0*/  IMAD R59, R4, 0x2, R57 ;  /* 0x00000002043b7824 */ /* 0x000fe200078e0239 */
[----:B------:R-:W-:-:S03]  /*1dc0*/  USGXT.U32 UR56, UR8, 0xe ;  /* 0x0000000e0838789a */ /* 0x000fc60008000000 */
[C---:B------:R-:W-:Y:S01]  /*1dd0*/  IMAD R61, R4.reuse, 0x2, R59 ;  /* 0x00000002043d7824 */ /* 0x040fe200078e023b */
[----:B------:R-:W-:Y:S01]  /*1de0*/  UIADD3 UR8, UP0, UR56, 0x2, URZ ;  /* 0x0000000238087890 */ /* 0x000fe2000ff1e03f */
[----:B------:R-:W5:Y:S02]  /*1df0*/  LDC R18, c[0x0][0x268] ;  /* 0x00009a00ff127b82 */ /* 0x000f640000000800 */
[----:B------:R-:W-:-:S04]  /*1e00*/  IMAD R71, R4, 0x2, R61 ;  /* 0x0000000204477824 */ /* 0x000fc800078e023d */
[----:B------:R-:W-:Y:S02]  /*1e10*/  IMAD R73, R4, 0x2, R71 ;  /* 0x0000000204497824 */ /* 0x000fe400078e0247 */
[----:B------:R-:W5:Y:S02]  /*1e20*/  LDC R20, c[0x0][0x268] ;  /* 0x00009a00ff147b82 */ /* 0x000f640000000800 */
[----:B0-----:R-:W-:-:S04]  /*1e30*/  IMAD R75, R2, 0x2, R73 ;  /* 0x00000002024b7824 */ /* 0x001fc800078e0249 */
[----:B----4-:R-:W-:Y:S02]  /*1e40*/  IMAD R77, R8, 0x2, R75 ;  /* 0x00000002084d7824 */ /* 0x010fe400078e024b */
[----:B------:R-:W0:Y:S02]  /*1e50*/  LDC R22, c[0x0][0x268] ;  /* 0x00009a00ff167b82 */ /* 0x000e240000000800 */
[----:B--2---:R-:W-:-:S04]  /*1e60*/  IMAD R79, R10, 0x2, R77 ;  /* 0x000000020a4f7824 */ /* 0x004fc800078e024d */
[----:B-1----:R-:W-:Y:S02]  /*1e70*/  IMAD R85, R12, 0x2, R79 ;  /* 0x000000020c557824 */ /* 0x002fe400078e024f */
[----:B------:R-:W1:Y:S02]  /*1e80*/  LDC R24, c[0x0][0x268] ;  /* 0x00009a00ff187b82 */ /* 0x000e640000000800 */
[----:B---3--:R-:W-:-:S04]  /*1e90*/  IMAD R93, R14, 0x2, R85 ;  /* 0x000000020e5d7824 */ /* 0x008fc800078e0255 */
[----:B-----5:R-:W-:Y:S02]  /*1ea0*/  IMAD R95, R18, 0x2, R93 ;  /* 0x00000002125f7824 */ /* 0x020fe400078e025d */
[----:B------:R-:W2:Y:S02]  /*1eb0*/  LDC R26, c[0x0][0x268] ;  /* 0x00009a00ff1a7b82 */ /* 0x000ea40000000800 */
[----:B------:R-:W-:-:S06]  /*1ec0*/  IMAD R97, R20, 0x2, R95 ;  /* 0x0000000214617824 */ /* 0x000fcc00078e025f */
[----:B------:R-:W3:Y:S01]  /*1ed0*/  LDC R28, c[0x0][0x268] ;  /* 0x00009a00ff1c7b82 */ /* 0x000ee20000000800 */
[----:B0-----:R-:W-:Y:S01]  /*1ee0*/  IMAD R99, R22, 0x2, R97 ;  /* 0x0000000216637824 */ /* 0x001fe200078e0261 */
[----:B------:R-:W-:-:S04]  /*1ef0*/  IADD3 R22, P0, R27, R6, RZ ;  /* 0x000000061b167210 */ /* 0x000fc80007f1e0ff */
[----:B------:R-:W-:Y:S01]  /*1f00*/  LEA.HI.X.SX32 R159, R27, R0, 0x1, P0 ;  /* 0x000000001b9f7211 */ /* 0x000fe200000f0eff */
[----:B------:R-:W-:Y:S01]  /*1f10*/  STL [R1+0x100], R22 ;  /* 0x0001001601007387 */ /* 0x000fe20000100800 */
[----:B------:R-:W0:Y:S01]  /*1f20*/  LDC R30, c[0x0][0x268] ;  /* 0x00009a00ff1e7b82 */ /* 0x000e220000000800 */
[----:B-1----:R-:W-:Y:S01]  /*1f30*/  IMAD R101, R24, 0x2, R99 ;  /* 0x0000000218657824 */ /* 0x002fe200078e0263 */
[----:B------:R-:W-:Y:S01]  /*1f40*/  IADD3 R163, P0, R29, R6, RZ ;  /* 0x000000061da37210 */ /* 0x000fe20007f1e0ff */
[----:B------:R1:W-:Y:S04]  /*1f50*/  STL [R1+0xfc], R159 ;  /* 0x0000fc9f01007387 */ /* 0x0003e80000100800 */
[----:B------:R4:W-:Y:S01]  /*1f60*/  STL [R1+0x108], R163 ;  /* 0x000108a301007387 */ /* 0x0009e20000100800 */
[----:B------:R-:W5:Y:S01]  /*1f70*/  LDC R32, c[0x0][0x268] ;  /* 0x00009a00ff207b82 */ /* 0x000f620000000800 */
[----:B--2---:R-:W-:-:S02]  /*1f80*/  IMAD R103, R26, 0x2, R101 ;  /* 0x000000021a677824 */ /* 0x004fc400078e0265 */
[----:B------:R2:W-:Y:S01]  /*1f90*/  STL [R1+0x110], R161 ;  /* 0x000110a101007387 */ /* 0x0005e20000100800 */
[----:B-1----:R-:W-:-:S04]  /*1fa0*/  IADD3 R159, P2, R33, R6, RZ ;  /* 0x00000006219f7210 */ /* 0x002fc80007f5e0ff */
[----:B------:R-:W1:Y:S01]  /*1fb0*/  LDC R34, c[0x0][0x268] ;  /* 0x00009a00ff227b82 */ /* 0x000e620000000800 */
[----:B---3--:R-:W-:Y:S01]  /*1fc0*/  IMAD R105, R28, 0x2, R103 ;  /* 0x000000021c697824 */ /* 0x008fe200078e0267 */
[-C--:B----4-:R-:W-:Y:S01]  /*1fd0*/  LEA.HI.X.SX32 R163, R29, R0.reuse, 0x1, P0 ;  /* 0x000000001da37211 */ /* 0x090fe200000f0eff */
[----:B------:R3:W-:Y:S01]  /*1fe0*/  STL [R1+0x118], R159 ;  /* 0x0001189f01007387 */ /* 0x0007e20000100800 */
[----:B--2---:R-:W-:-:S03]  /*1ff0*/  LEA.HI.X.SX32 R161, R31, R0, 0x1, P1 ;  /* 0x000000001fa17211 */ /* 0x004fc600008f0eff */
[----:B------:R2:W-:Y:S01]  /*2000*/  STL [R1+0x104], R163 ;  /* 0x000104a301007387 */ /* 0x0005e20000100800 */
[----:B------:R-:W4:Y:S01]  /*2010*/  LDC R36, c[0x0][0x268] ;  /* 0x00009a00ff247b82 */ /* 0x000f220000000800 */
[----:B0-----:R-:W-:Y:S02]  /*2020*/  IMAD R107, R30, 0x2, R105 ;  /* 0x000000021e6b7824 */ /* 0x001fe400078e0269 */
[----:B------:R0:W-:Y:S01]  /*2030*/  STL [R1+0x10c], R161 ;  /* 0x00010ca101007387 */ /* 0x0001e20000100800 */
[----:B---3--:R-:W-:-:S04]  /*2040*/  LEA.HI.X.SX32 R159, R33, R0, 0x1, P2 ;  /* 0x00000000219f7211 */ /* 0x008fc800010f0eff */
[----:B------:R-:W3:Y:S01]  /*2050*/  LDC R38, c[0x0][0x268] ;  /* 0x00009a00ff267b82 */ /* 0x000ee20000000800 */
[----:B-----5:R-:W-:Y:S01]  /*2060*/  IMAD R109, R32, 0x2, R107 ;  /* 0x00000002206d7824 */ /* 0x020fe200078e026b */
[-C--:B--2---:R-:W-:Y:S01]  /*2070*/  IADD3 R163, P0, R35, R6.reuse, RZ ;  /* 0x0000000623a37210 */ /* 0x084fe20007f1e0ff */
[----:B------:R2:W-:Y:S01]  /*2080*/  STL [R1+0x114], R159 ;  /* 0x0001149f01007387 */ /* 0x0005e20000100800 */
[----:B0-----:R-:W-:-:S03]  /*2090*/  IADD3 R161, P1, R37, R6, RZ ;  /* 0x0000000625a17210 */ /* 0x001fc60007f3e0ff */
[----:B------:R0:W-:Y:S01]  /*20a0*/  STL [R1+0x120], R163 ;  /* 0x000120a301007387 */ /* 0x0001e20000100800 */
[----:B------:R-:W5:Y:S01]  /*20b0*/  LDC R40, c[0x0][0x268] ;  /* 0x00009a00ff287b82 */ /* 0x000f620000000800 */
[----:B-1----:R-:W-:Y:S02]  /*20c0*/  IMAD R111, R34, 0x2, R109 ;  /* 0x00000002226f7824 */ /* 0x002fe400078e026d */
[----:B------:R1:W-:Y:S01]  /*20d0*/  STL [R1+0x128], R161 ;  /* 0x000128a101007387 */ /* 0x0003e20000100800 */
[----:B--2---:R-:W-:-:S04]  /*20e0*/  IADD3 R159, P2, R41, R6, RZ ;  /* 0x00000006299f7210 */ /* 0x004fc80007f5e0ff */
[----:B------:R-:W2:Y:S01]  /*20f0*/  LDC R42, c[0x0][0x268] ;  /* 0x00009a00ff2a7b82 */ /* 0x000ea20000000800 */
[----:B----4-:R-:W-:Y:S01]  /*2100*/  IMAD R113, R36, 0x2, R111 ;  /* 0x0000000224717824 */ /* 0x010fe200078e026f */
[-C--:B0-----:R-:W-:Y:S01]  /*2110*/  LEA.HI.X.SX32 R163, R35, R0.reuse, 0x1, P0 ;  /* 0x0000000023a37211 */ /* 0x081fe200000f0eff */
[----:B------:R0:W-:Y:S01]  /*2120*/  STL [R1+0x130], R159 ;  /* 0x0001309f01007387 */ /* 0x0001e20000100800 */
[----:B-1----:R-:W-:-:S03]  /*2130*/  LEA.HI.X.SX32 R161, R37, R0, 0x1, P1 ;  /* 0x0000000025a17211 */ /* 0x002fc600008f0eff */
[----:B------:R1:W-:Y:S01]  /*2140*/  STL [R1+0x11c], R163 ;  /* 0x00011ca301007387 */ /* 0x0003e20000100800 */
[----:B------:R-:W4:Y:S01]  /*2150*/  LDC R44, c[0x0][0x268] ;  /* 0x00009a00ff2c7b82 */ /* 0x000f220000000800 */
[----:B---3--:R-:W-:Y:S02]  /*2160*/  IMAD R115, R38, 0x2, R113 ;  /* 0x0000000226737824 */ /* 0x008fe400078e0271 */
[----:B------:R3:W-:Y:S01]  /*2170*/  STL [R1+0x124], R161 ;  /* 0x000124a101007387 */ /* 0x0007e20000100800 */
[----:B0-----:R-:W-:-:S04]  /*2180*/  LEA.HI.X.SX32 R159, R41, R0, 0x1, P2 ;  /* 0x00000000299f7211 */ /* 0x001fc800010f0eff */
[----:B------:R-:W0:Y:S01]  /*2190*/  LDC R46, c[0x0][0x268] ;  /* 0x00009a00ff2e7b82 */ /* 0x000e220000000800 */
[----:B-----5:R-:W-:Y:S01]  /*21a0*/  IMAD R117, R40, 0x2, R115 ;  /* 0x0000000228757824 */ /* 0x020fe200078e0273 */
[-C--:B-1----:R-:W-:Y:S01]  /*21b0*/  IADD3 R163, P0, R43, R6.reuse, RZ ;  /* 0x000000062ba37210 */ /* 0x082fe20007f1e0ff */
[----:B------:R1:W-:Y:S01]  /*21c0*/  STL [R1+0x12c], R159 ;  /* 0x00012c9f01007387 */ /* 0x0003e20000100800 */
[----:B---3--:R-:W-:-:S03]  /*21d0*/  IADD3 R161, P1, R45, R6, RZ ;  /* 0x000000062da17210 */ /* 0x008fc60007f3e0ff */
[----:B------:R3:W-:Y:S01]  /*21e0*/  STL [R1+0x138], R163 ;  /* 0x000138a301007387 */ /* 0x0007e20000100800 */
[----:B------:R-:W5:Y:S01]  /*21f0*/  LDC R108, c[0x0][0x268] ;  /* 0x00009a00ff6c7b82 */ /* 0x000f620000000800 */
[----:B--2---:R-:W-:Y:S02]  /*2200*/  IMAD R119, R42, 0x2, R117 ;  /* 0x000000022a777824 */ /* 0x004fe400078e0275 */
[----:B------:R2:W-:Y:S01]  /*2210*/  STL [R1+0x140], R161 ;  /* 0x000140a101007387 */ /* 0x0005e20000100800 */
[----:B-1----:R-:W-:-:S04]  /*2220*/  IADD3 R159, P2, R55, R6, RZ ;  /* 0x00000006379f7210 */ /* 0x002fc80007f5e0ff */
[----:B------:R-:W1:Y:S01]  /*2230*/  LDC R110, c[0x0][0x268] ;  /* 0x00009a00ff6e7b82 */ /* 0x000e620000000800 */
[----:B----4-:R-:W-:Y:S01]  /*2240*/  IMAD R121, R44, 0x2, R119 ;  /* 0x000000022c797824 */ /* 0x010fe200078e0277 */
[-C--:B---3--:R-:W-:Y:S01]  /*2250*/  LEA.HI.X.SX32 R163, R43, R0.reuse, 0x1, P0 ;  /* 0x000000002ba37211 */ /* 0x088fe200000f0eff */
        /* <DEDUP_REMOVED lines=81> */
[----:B------:R-:W-:Y:S01]  /*2770*/  IMAD R93, R19, 0x7d, RZ ;  /* 0x0000007d135d7824 */ /* 0x000fe200078e02ff */
[-C--:B--2---:R-:W-:Y:S01]  /*2780*/  LEA.HI.X.SX32 R161, R95, R0.reuse, 0x1, P1 ;  /* 0x000000005fa17211 */ /* 0x084fe200008f0eff */
[----:B------:R-:W-:Y:S01]  /*2790*/  IMAD R95, R19, 0x7f, RZ ;  /* 0x0000007f135f7824 */ /* 0x000fe200078e02ff */
[----:B------:R-:W-:Y:S01]  /*27a0*/  STL [R1+0x194], R163 ;  /* 0x000194a301007387 */ /* 0x000fe20000100800 */
[----:B------:R-:W2:Y:S01]  /*27b0*/  LDC R140, c[0x0][0x268] ;  /* 0x00009a00ff8c7b82 */ /* 0x000ea20000000800 */
[----:B0-----:R-:W-:Y:S02]  /*27c0*/  IMAD R65, R134, 0x2, R63 ;  /* 0x0000000286417824 */ /* 0x001fe400078e023f */
[----:B------:R0:W-:Y:S01]  /*27d0*/  STL [R1+0x19c], R161 ;  /* 0x00019ca101007387 */ /* 0x0001e20000100800 */
[----:B---3--:R-:W-:-:S04]  /*27e0*/  LEA.HI.X.SX32 R159, R97, R0, 0x1, P2 ;  /* 0x00000000619f7211 */ /* 0x008fc800010f0eff */
[----:B------:R-:W3:Y:S01]  /*27f0*/  LDC R142, c[0x0][0x268] ;  /* 0x00009a00ff8e7b82 */ /* 0x000ee20000000800 */
[----:B-----5:R-:W-:Y:S01]  /*2800*/  IMAD R87, R136, 0x2, R65 ;  /* 0x0000000288577824 */ /* 0x020fe200078e0241 */
[----:B------:R4:W-:Y:S01]  /*2810*/  STL [R1+0x1a4], R159 ;  /* 0x0001a49f01007387 */ /* 0x0009e20000100800 */
[----:B0-----:R-:W-:-:S05]  /*2820*/  IADD3 R161, P0, R99, R6, RZ ;  /* 0x0000000663a17210 */ /* 0x001fca0007f1e0ff */
[----:B------:R-:W0:Y:S01]  /*2830*/  LDC R144, c[0x0][0x268] ;  /* 0x00009a00ff907b82 */ /* 0x000e220000000800 */
[----:B-1----:R-:W-:Y:S01]  /*2840*/  IMAD R45, R138, 0x2, R87 ;  /* 0x000000028a2d7824 */ /* 0x002fe200078e0257 */
[----:B------:R-:W-:Y:S01]  /*2850*/  STL [R1+0x1b0], R161 ;  /* 0x0001b0a101007387 */ /* 0x000fe20000100800 */
[----:B----4-:R-:W-:-:S05]  /*2860*/  IADD3 R159, P1, R101, R6, RZ ;  /* 0x00000006659f7210 */ /* 0x010fca0007f3e0ff */
[----:B------:R-:W1:Y:S01]  /*2870*/  LDC R146, c[0x0][0x268] ;  /* 0x00009a00ff927b82 */ /* 0x000e620000000800 */
[----:B--2---:R-:W-:Y:S01]  /*2880*/  IMAD R81, R140, 0x2, R45 ;  /* 0x000000028c517824 */ /* 0x004fe200078e022d */
[----:B------:R2:W-:Y:S06]  /*2890*/  STL [R1+0x1b8], R159 ;  /* 0x0001b89f01007387 */ /* 0x0005ec0000100800 */
[----:B------:R-:W4:Y:S01]  /*28a0*/  LDC R148, c[0x0][0x268] ;  /* 0x00009a00ff947b82 */ /* 0x000f220000000800 */
[----:B---3--:R-:W-:Y:S01]  /*28b0*/  IMAD R83, R142, 0x2, R81 ;  /* 0x000000028e537824 */ /* 0x008fe200078e0251 */
[----:B--2---:R-:W-:-:S06]  /*28c0*/  LEA.HI.X.SX32 R159, R99, R0, 0x1, P0 ;  /* 0x00000000639f7211 */ /* 0x004fcc00000f0eff */
[----:B------:R-:W2:Y:S01]  /*28d0*/  LDC R150, c[0x0][0x268] ;  /* 0x00009a00ff967b82 */ /* 0x000ea20000000800 */
[----:B0-----:R-:W-:-:S07]  /*28e0*/  IMAD R43, R144, 0x2, R83 ;  /* 0x00000002902b7824 */ /* 0x001fce00078e0253 */
[----:B------:R-:W0:Y:S01]  /*28f0*/  LDC R152, c[0x0][0x268] ;  /* 0x00009a00ff987b82 */ /* 0x000e220000000800 */
[----:B-1----:R-:W-:-:S07]  /*2900*/  IMAD R41, R146, 0x2, R43 ;  /* 0x0000000292297824 */ /* 0x002fce00078e022b */
[----:B------:R-:W1:Y:S01]  /*2910*/  LDC R154, c[0x0][0x268] ;  /* 0x00009a00ff9a7b82 */ /* 0x000e620000000800 */
[----:B----4-:R-:W-:-:S07]  /*2920*/  IMAD R85, R148, 0x2, R41 ;  /* 0x0000000294557824 */ /* 0x010fce00078e0229 */
[----:B------:R-:W3:Y:S01]  /*2930*/  LDC R156, c[0x0][0x268] ;  /* 0x00009a00ff9c7b82 */ /* 0x000ee20000000800 */
[----:B--2---:R-:W-:-:S04]  /*2940*/  IMAD R37, R150, 0x2, R85 ;  /* 0x0000000296257824 */ /* 0x004fc800078e0255 */
[----:B0-----:R-:W-:Y:S01]  /*2950*/  IMAD R79, R152, 0x2, R37 ;  /* 0x00000002984f7824 */ /* 0x001fe200078e0225 */
[----:B------:R-:W-:Y:S02]  /*2960*/  IADD3 R152, P2, R103, R6, RZ ;  /* 0x0000000667987210 */ /* 0x000fe40007f5e0ff */
[----:B------:R-:W0:Y:S03]  /*2970*/  LDC R158, c[0x0][0x268] ;  /* 0x00009a00ff9e7b82 */ /* 0x000e260000000800 */
[----:B------:R2:W-:Y:S01]  /*2980*/  STL [R1+0x1c0], R152 ;  /* 0x0001c09801007387 */ /* 0x0005e20000100800 */
[----:B-1----:R-:W-:Y:S01]  /*2990*/  IMAD R61, R154, 0x2, R79 ;  /* 0x000000029a3d7824 */ /* 0x002fe200078e024f */
[-C--:B------:R-:W-:Y:S02]  /*29a0*/  LEA.HI.X.SX32 R154, R101, R0.reuse, 0x1, P1 ;  /* 0x00000000659a7211 */ /* 0x080fe400008f0eff */
[----:B------:R-:W-:Y:S01]  /*29b0*/  STL [R1+0x1ac], R159 ;  /* 0x0001ac9f01007387 */ /* 0x000fe20000100800 */
[----:B------:R-:W1:Y:S03]  /*29c0*/  LDC R160, c[0x0][0x268] ;  /* 0x00009a00ffa07b82 */ /* 0x000e660000000800 */
[----:B------:R4:W-:Y:S01]  /*29d0*/  STL [R1+0x1b4], R154 ;  /* 0x0001b49a01007387 */ /* 0x0009e20000100800 */
[----:B--2---:R-:W-:Y:S01]  /*29e0*/  LEA.HI.X.SX32 R152, R103, R0, 0x1, P2 ;  /* 0x0000000067987211 */ /* 0x004fe200010f0eff */
[----:B---3--:R-:W-:Y:S01]  /*29f0*/  IMAD R59, R156, 0x2, R61 ;  /* 0x000000029c3b7824 */ /* 0x008fe200078e023d */
[----:B------:R-:W-:-:S02]  /*2a00*/  IADD3 R156, P0, R105, R6, RZ ;  /* 0x00000006699c7210 */ /* 0x000fc40007f1e0ff */
[----:B------:R-:W2:Y:S01]  /*2a10*/  LDC R162, c[0x0][0x268] ;  /* 0x00009a00ffa27b82 */ /* 0x000ea20000000800 */
[----:B------:R3:W-:Y:S01]  /*2a20*/  STL [R1+0x1bc], R152 ;  /* 0x0001bc9801007387 */ /* 0x0007e20000100800 */
[----:B----4-:R-:W-:-:S03]  /*2a30*/  IADD3 R154, P1, R107, R6, RZ ;  /* 0x000000066b9a7210 */ /* 0x010fc60007f3e0ff */
[----:B------:R4:W-:Y:S01]  /*2a40*/  STL [R1+0x1c8], R156 ;  /* 0x0001c89c01007387 */ /* 0x0009e20000100800 */
[----:B0-----:R-:W-:Y:S02]  /*2a50*/  IMAD R35, R158, 0x2, R59 ;  /* 0x000000029e237824 */ /* 0x001fe400078e023b */
[----:B------:R-:W0:Y:S01]  /*2a60*/  LDC R164, c[0x0][0x268] ;  /* 0x00009a00ffa47b82 */ /* 0x000e220000000800 */
[----:B------:R5:W-:Y:S01]  /*2a70*/  STL [R1+0x1d0], R154 ;  /* 0x0001d09a01007387 */ /* 0x000be20000100800 */
[----:B---3--:R-:W-:Y:S02]  /*2a80*/  IADD3 R152, P2, R109, R6, RZ ;  /* 0x000000066d987210 */ /* 0x008fe40007f5e0ff */
[----:B----4-:R-:W-:-:S03]  /*2a90*/  LEA.HI.X.SX32 R156, R105, R0, 0x1, P0 ;  /* 0x00000000699c7211 */ /* 0x010fc600000f0eff */
[----:B------:R3:W-:Y:S01]  /*2aa0*/  STL [R1+0x1d8], R152 ;  /* 0x0001d89801007387 */ /* 0x0007e20000100800 */
[----:B------:R-:W4:Y:S01]  /*2ab0*/  LDC R166, c[0x0][0x268] ;  /* 0x00009a00ffa67b82 */ /* 0x000f220000000800 */
[----:B-1----:R-:W-:Y:S01]  /*2ac0*/  IMAD R77, R160, 0x2, R35 ;  /* 0x00000002a04d7824 */ /* 0x002fe200078e0223 */
[-C--:B-----5:R-:W-:Y:S01]  /*2ad0*/  LEA.HI.X.SX32 R154, R107, R0.reuse, 0x1, P1 ;  /* 0x000000006b9a7211 */ /* 0x0a0fe200008f0eff */
[----:B------:R1:W-:Y:S02]  /*2ae0*/  STL [R1+0x1c4], R156 ;  /* 0x0001c49c01007387 */ /* 0x0003e40000100800 */
[----:B--2---:R-:W-:Y:S02]  /*2af0*/  IMAD R75, R162, 0x2, R77 ;  /* 0x00000002a24b7824 */ /* 0x004fe400078e024d */
[----:B------:R2:W-:Y:S01]  /*2b00*/  STL [R1+0x1cc], R154 ;  /* 0x0001cc9a01007387 */ /* 0x0005e20000100800 */
[----:B------:R-:W5:Y:S01]  /*2b10*/  LDC R168, c[0x0][0x268] ;  /* 0x00009a00ffa87b82 */ /* 0x000f620000000800 */
[----:B---3--:R-:W-:-:S02]  /*2b20*/  LEA.HI.X.SX32 R152, R109, R0, 0x1, P2 ;  /* 0x000000006d987211 */ /* 0x008fc400010f0eff */
[----:B-1----:R-:W-:-:S03]  /*2b30*/  IADD3 R156, P0, R111, R6, RZ ;  /* 0x000000066f9c7210 */ /* 0x002fc60007f1e0ff */
[----:B------:R1:W-:Y:S01]  /*2b40*/  STL [R1+0x1d4], R152 ;  /* 0x0001d49801007387 */ /* 0x0003e20000100800 */
[----:B0-----:R-:W-:Y:S01]  /*2b50*/  IMAD R33, R164, 0x2, R75 ;  /* 0x00000002a4217824 */ /* 0x001fe200078e024b */
[----:B------:R-:W0:Y:S01]  /*2b60*/  LDC R106, c[0x0][0x268] ;  /* 0x00009a00ff6a7b82 */ /* 0x000e220000000800 */
[-C--:B--2---:R-:W-:Y:S01]  /*2b70*/  IADD3 R154, P1, R113, R6.reuse, RZ ;  /* 0x00000006719a7210 */ /* 0x084fe20007f3e0ff */
[----:B------:R2:W-:Y:S04]  /*2b80*/  STL [R1+0x1e0], R156 ;  /* 0x0001e09c01007387 */ /* 0x0005e80000100800 */
[----:B------:R3:W-:Y:S01]  /*2b90*/  STL [R1+0x1e8], R154 ;  /* 0x0001e89a01007387 */ /* 0x0007e20000100800 */
[----:B-1----:R-:W-:Y:S01]  /*2ba0*/  IADD3 R152, P2, R115, R6, RZ ;  /* 0x0000000673987210 */ /* 0x002fe20007f5e0ff */
[----:B------:R-:W1:Y:S01]  /*2bb0*/  LDC R104, c[0x0][0x268] ;  /* 0x00009a00ff687b82 */ /* 0x000e620000000800 */
[----:B----4-:R-:W-:Y:S01]  /*2bc0*/  IMAD R31, R166, 0x2, R33 ;  /* 0x00000002a61f7824 */ /* 0x010fe200078e0221 */
[----:B--2---:R-:W-:-:S02]  /*2bd0*/  LEA.HI.X.SX32 R156, R111, R0, 0x1, P0 ;  /* 0x000000006f9c7211 */ /* 0x004fc400000f0eff */
[----:B------:R2:W-:Y:S01]  /*2be0*/  STL [R1+0x1f0], R152 ;  /* 0x0001f09801007387 */ /* 0x0005e20000100800 */
[----:B---3--:R-:W-:-:S03]  /*2bf0*/  LEA.HI.X.SX32 R154, R113, R0, 0x1, P1 ;  /* 0x00000000719a7211 */ /* 0x008fc600008f0eff */
[----:B------:R3:W-:Y:S01]  /*2c00*/  STL [R1+0x1dc], R156 ;  /* 0x0001dc9c01007387 */ /* 0x0007e20000100800 */
[----:B------:R-:W4:Y:S01]  /*2c10*/  LDC R102, c[0x0][0x268] ;  /* 0x00009a00ff667b82 */ /* 0x000f220000000800 */
[----:B-----5:R-:W-:Y:S02]  /*2c20*/  IMAD R73, R168, 0x2, R31 ;  /* 0x00000002a8497824 */ /* 0x020fe400078e021f */
[----:B------:R5:W-:Y:S01]  /*2c30*/  STL [R1+0x1e4], R154 ;  /* 0x0001e49a01007387 */ /* 0x000be20000100800 */
[----:B--2---:R-:W-:Y:S01]  /*2c40*/  LEA.HI.X.SX32 R152, R115, R0, 0x1, P2 ;  /* 0x0000000073987211 */ /* 0x004fe200010f0eff */
[----:B0-----:R-:W-:-:S03]  /*2c50*/  IMAD R57, R106, 0x2, R73 ;  /* 0x000000026a397824 */ /* 0x001fc600078e0249 */
[----:B------:R-:W0:Y:S01]  /*2c60*/  LDC R100, c[0x0][0x268] ;  /* 0x00009a00ff647b82 */ /* 0x000e220000000800 */
[-C--:B---3--:R-:W-:Y:S01]  /*2c70*/  IADD3 R156, P0, R117, R6.reuse, RZ ;  /* 0x00000006759c7210 */ /* 0x088fe20007f1e0ff */
[----:B------:R2:W-:Y:S01]  /*2c80*/  STL [R1+0x1ec], R152 ;  /* 0x0001ec9801007387 */ /* 0x0005e20000100800 */
[----:B-----5:R-:W-:-:S03]  /*2c90*/  IADD3 R154, P1, R119, R6, RZ ;  /* 0x00000006779a7210 */ /* 0x020fc60007f3e0ff */
[----:B------:R3:W-:Y:S01]  /*2ca0*/  STL [R1+0x1f8], R156 ;  /* 0x0001f89c01007387 */ /* 0x0007e20000100800 */
[----:B-1----:R-:W-:Y:S01]  /*2cb0*/  IMAD R29, R104, 0x2, R57 ;  /* 0x00000002681d7824 */ /* 0x002fe200078e0239 */
[----:B------:R-:W1:Y:S02]  /*2cc0*/  LDC R98, c[0x0][0x268] ;  /* 0x00009a00ff627b82 */ /* 0x000e640000000800 */
[----:B------:R5:W-:Y:S01]  /*2cd0*/  STL [R1+0x200], R154 ;  /* 0x0002009a01007387 */ /* 0x000be20000100800 */
[----:B--2---:R-:W-:Y:S02]  /*2ce0*/  IADD3 R152, P2, R121, R6, RZ ;  /* 0x0000000679987210 */ /* 0x004fe40007f5e0ff */
[----:B---3--:R-:W-:-:S03]  /*2cf0*/  LEA.HI.X.SX32 R156, R117, R0, 0x1, P0 ;  /* 0x00000000759c7211 */ /* 0x008fc600000f0eff */
[----:B------:R2:W-:Y:S01]  /*2d00*/  STL [R1+0x208], R152 ;  /* 0x0002089801007387 */ /* 0x0005e20000100800 */
[----:B------:R-:W3:Y:S01]  /*2d10*/  LDC R96, c[0x0][0x268] ;  /* 0x00009a00ff607b82 */ /* 0x000ee20000000800 */
[----:B----4-:R-:W-:Y:S01]  /*2d20*/  IMAD R27, R102, 0x2, R29 ;  /* 0x00000002661b7824 */ /* 0x010fe200078e021d */
[-C--:B-----5:R-:W-:Y:S01]  /*2d30*/  LEA.HI.X.SX32 R154, R119, R0.reuse, 0x1, P1 ;  /* 0x00000000779a7211 */ /* 0x0a0fe200008f0eff */
[----:B------:R4:W-:Y:S02]  /*2d40*/  STL [R1+0x1f4], R156 ;  /* 0x0001f49c01007387 */ /* 0x0009e40000100800 */
[----:B0-----:R-:W-:Y:S02]  /*2d50*/  IMAD R55, R100, 0x2, R27 ;  /* 0x0000000264377824 */ /* 0x001fe400078e021b */
[----:B------:R0:W-:Y:S01]  /*2d60*/  STL [R1+0x1fc], R154 ;  /* 0x0001fc9a01007387 */ /* 0x0001e20000100800 */
[----:B------:R-:W5:Y:S01]  /*2d70*/  LDC R94, c[0x0][0x268] ;  /* 0x00009a00ff5e7b82 */ /* 0x000f620000000800 */
[----:B--2---:R-:W-:-:S02]  /*2d80*/  LEA.HI.X.SX32 R152, R121, R0, 0x1, P2 ;  /* 0x0000000079987211 */ /* 0x004fc400010f0eff */
[----:B----4-:R-:W-:-:S03]  /*2d90*/  IADD3 R156, P0, R123, R6, RZ ;  /* 0x000000067b9c7210 */ /* 0x010fc60007f1e0ff */
[----:B------:R2:W-:Y:S01]  /*2da0*/  STL [R1+0x204], R152 ;  /* 0x0002049801007387 */ /* 0x0005e20000100800 */
[----:B-1----:R-:W-:Y:S01]  /*2db0*/  IMAD R71, R98, 0x2, R55 ;  /* 0x0000000262477824 */ /* 0x002fe200078e0237 */
[----:B------:R-:W1:Y:S01]  /*2dc0*/  LDC R92, c[0x0][0x268] ;  /* 0x00009a00ff5c7b82 */ /* 0x000e620000000800 */
[-C--:B0-----:R-:W-:Y:S01]  /*2dd0*/  IADD3 R154, P1, R125, R6.reuse, RZ ;  /* 0x000000067d9a7210 */ /* 0x081fe20007f3e0ff */
[----:B------:R0:W-:Y:S04]  /*2de0*/  STL [R1+0x210], R156 ;  /* 0x0002109c01007387 */ /* 0x0001e80000100800 */
[----:B------:R4:W-:Y:S01]  /*2df0*/  STL [R1+0x218], R154 ;  /* 0x0002189a01007387 */ /* 0x0009e20000100800 */
[----:B--2---:R-:W-:Y:S01]  /*2e00*/  IADD3 R152, P2, R127, R6, RZ ;  /* 0x000000067f987210 */ /* 0x004fe20007f5e0ff */
[----:B------:R-:W2:Y:S01]  /*2e10*/  LDC R90, c[0x0][0x268] ;  /* 0x00009a00ff5a7b82 */ /* 0x000ea20000000800 */
[----:B0-----:R-:W-:-:S03]  /*2e20*/  LEA.HI.X.SX32 R156, R123, R0, 0x1, P0 ;  /* 0x000000007b9c7211 */ /* 0x001fc600000f0eff */
[----:B------:R0:W-:Y:S01]  /*2e30*/  STL [R1+0x220], R152 ;  /* 0x0002209801007387 */ /* 0x0001e20000100800 */
[----:B----4-:R-:W-:-:S03]  /*2e40*/  LEA.HI.X.SX32 R154, R125, R0, 0x1, P1 ;  /* 0x000000007d9a7211 */ /* 0x010fc600008f0eff */
[----:B------:R4:W-:Y:S01]  /*2e50*/  STL [R1+0x20c], R156 ;  /* 0x00020c9c01007387 */ /* 0x0009e20000100800 */
[----:B------:R-:W2:Y:S03]  /*2e60*/  LDC R88, c[0x0][0x268] ;  /* 0x00009a00ff587b82 */ /* 0x000ea60000000800 */
[----:B------:R3:W-:Y:S01]  /*2e70*/  STL [R1+0x214], R154 ;  /* 0x0002149a01007387 */ /* 0x0007e20000100800 */
[----:B0-----:R-:W-:-:S04]  /*2e80*/  LEA.HI.X.SX32 R152, R127, R0, 0x1, P2 ;  /* 0x000000007f987211 */ /* 0x001fc800010f0eff */
[----:B------:R-:W0:Y:S01]  /*2e90*/  LDC R86, c[0x0][0x268] ;  /* 0x00009a00ff567b82 */ /* 0x000e220000000800 */
[-C--:B----4-:R-:W-:Y:S01]  /*2ea0*/  IADD3 R156, P0, R129, R6.reuse, RZ ;  /* 0x00000006819c7210 */ /* 0x090fe20007f1e0ff */
[----:B------:R4:W-:Y:S01]  /*2eb0*/  STL [R1+0x21c], R152 ;  /* 0x00021c9801007387 */ /* 0x0009e20000100800 */
[----:B---3--:R-:W-:-:S03]  /*2ec0*/  IADD3 R154, P1, R131, R6, RZ ;  /* 0x00000006839a7210 */ /* 0x008fc60007f3e0ff */
[----:B------:R3:W-:Y:S02]  /*2ed0*/  STL [R1+0x228], R156 ;  /* 0x0002289c01007387 */ /* 0x0007e40000100800 */
[----:B------:R-:W0:Y:S02]  /*2ee0*/  LDC R84, c[0x0][0x268] ;  /* 0x00009a00ff547b82 */ /* 0x000e240000000800 */
[----:B------:R5:W-:Y:S01]  /*2ef0*/  STL [R1+0x230], R154 ;  /* 0x0002309a01007387 */ /* 0x000be20000100800 */
[----:B----4-:R-:W-:Y:S02]  /*2f00*/  IADD3 R152, P2, R133, R6, RZ ;  /* 0x0000000685987210 */ /* 0x010fe40007f5e0ff */
[----:B---3--:R-:W-:-:S03]  /*2f10*/  LEA.HI.X.SX32 R156, R129, R0, 0x1, P0 ;  /* 0x00000000819c7211 */ /* 0x008fc600000f0eff */
[----:B------:R3:W-:Y:S01]  /*2f20*/  STL [R1+0x238], R152 ;  /* 0x0002389801007387 */ /* 0x0007e20000100800 */
[----:B------:R-:W4:Y:S01]  /*2f30*/  LDC R82, c[0x0][0x268] ;  /* 0x00009a00ff527b82 */ /* 0x000f220000000800 */
[-C--:B-----5:R-:W-:Y:S02]  /*2f40*/  LEA.HI.X.SX32 R154, R131, R0.reuse, 0x1, P1 ;  /* 0x00000000839a7211 */ /* 0x0a0fe400008f0eff */
[----:B------:R5:W-:Y:S04]  /*2f50*/  STL [R1+0x224], R156 ;  /* 0x0002249c01007387 */ /* 0x000be80000100800 */
[----:B------:R1:W-:Y:S01]  /*2f60*/  STL [R1+0x22c], R154 ;  /* 0x00022c9a01007387 */ /* 0x0003e20000100800 */
[----:B------:R-:W4:Y:S01]  /*2f70*/  LDC R80, c[0x0][0x268] ;  /* 0x00009a00ff507b82 */ /* 0x000f220000000800 */
[----:B---3--:R-:W-:-:S02]  /*2f80*/  LEA.HI.X.SX32 R152, R133, R0, 0x1, P2 ;  /* 0x0000000085987211 */ /* 0x008fc400010f0eff */
[----:B-----5:R-:W-:-:S03]  /*2f90*/  IADD3 R156, P0, R53, R6, RZ ;  /* 0x00000006359c7210 */ /* 0x020fc60007f1e0ff */
[----:B------:R3:W-:Y:S02]  /*2fa0*/  STL [R1+0x234], R152 ;  /* 0x0002349801007387 */ /* 0x0007e40000100800 */
[----:B------:R-:W5:Y:S01]  /*2fb0*/  LDC R78, c[0x0][0x268] ;  /* 0x00009a00ff4e7b82 */ /* 0x000f620000000800 */
[-C--:B-1----:R-:W-:Y:S01]  /*2fc0*/  IADD3 R154, P1, R69, R6.reuse, RZ ;  /* 0x00000006459a7210 */ /* 0x082fe20007f3e0ff */
[----:B------:R1:W-:Y:S04]  /*2fd0*/  STL [R1+0x240], R156 ;  /* 0x0002409c01007387 */ /* 0x0003e80000100800 */
[----:B------:R2:W-:Y:S01]  /*2fe0*/  STL [R1+0x248], R154 ;  /* 0x0002489a01007387 */ /* 0x0005e20000100800 */
[----:B---3--:R-:W-:Y:S01]  /*2ff0*/  IADD3 R152, P2, R91, R6, RZ ;  /* 0x000000065b987210 */ /* 0x008fe20007f5e0ff */
[----:B------:R-:W3:Y:S01]  /*3000*/  LDC R76, c[0x0][0x268] ;  /* 0x00009a00ff4c7b82 */ /* 0x000ee20000000800 */
[----:B-1----:R-:W-:-:S03]  /*3010*/  LEA.HI.X.SX32 R156, R53, R0, 0x1, P0 ;  /* 0x00000000359c7211 */ /* 0x002fc600000f0eff */
[----:B------:R1:W-:Y:S01]  /*3020*/  STL [R1+0x250], R152 ;  /* 0x0002509801007387 */ /* 0x0003e20000100800 */
[----:B--2---:R-:W-:-:S03]  /*3030*/  LEA.HI.X.SX32 R154, R69, R0, 0x1, P1 ;  /* 0x00000000459a7211 */ /* 0x004fc600008f0eff */
[----:B------:R2:W-:Y:S01]  /*3040*/  STL [R1+0x23c], R156 ;  /* 0x00023c9c01007387 */ /* 0x0005e20000100800 */
[----:B------:R-:W-:Y:S01]  /*3050*/  IMAD R69, R96, 0x2, R71 ;  /* 0x0000000260457824 */ /* 0x000fe200078e0247 */
[----:B------:R-:W3:Y:S02]  /*3060*/  LDC R74, c[0x0][0x268] ;  /* 0x00009a00ff4a7b82 */ /* 0x000ee40000000800 */
[----:B------:R0:W-:Y:S01]  /*3070*/  STL [R1+0x244], R154 ;  /* 0x0002449a01007387 */ /* 0x0001e20000100800 */
[----:B------:R-:W-:Y:S01]  /*3080*/  IMAD R53, R94, 0x2, R69 ;  /* 0x000000025e357824 */ /* 0x000fe200078e0245 */
[----:B-1----:R-:W-:Y:S01]  /*3090*/  LEA.HI.X.SX32 R152, R91, R0, 0x1, P2 ;  /* 0x000000005b987211 */ /* 0x002fe200010f0eff */
[C---:B------:R-:W-:Y:S02]  /*30a0*/  IMAD R91, R19.reuse, 0x7b, RZ ;  /* 0x0000007b135b7824 */ /* 0x040fe400078e02ff */
[----:B------:R-:W-:Y:S01]  /*30b0*/  IMAD R94, R19, 0x7e, RZ ;  /* 0x0000007e135e7824 */ /* 0x000fe200078e02ff */
[-C--:B--2---:R-:W-:Y:S01]  /*30c0*/  IADD3 R156, P0, R25, R6.reuse, RZ ;  /* 0x00000006199c7210 */ /* 0x084fe20007f1e0ff */
[----:B------:R1:W-:Y:S01]  /*30d0*/  STL [R1+0x24c], R152 ;  /* 0x00024c9801007387 */ /* 0x0003e20000100800 */
[----:B------:R-:W2:Y:S01]  /*30e0*/  LDC R72, c[0x0][0x268] ;  /* 0x00009a00ff487b82 */ /* 0x000ea20000000800 */
[----:B0-----:R-:W-:-:S02]  /*30f0*/  IADD3 R154, P1, R67, R6, RZ ;  /* 0x00000006439a7210 */ /* 0x001fc40007f3e0ff */
[----:B------:R0:W-:Y:S04]  /*3100*/  STL [R1+0x258], R156 ;  /* 0x0002589c01007387 */ /* 0x0001e80000100800 */
[----:B------:R4:W-:Y:S01]  /*3110*/  STL [R1+0x260], R154 ;  /* 0x0002609a01007387 */ /* 0x0009e20000100800 */
[----:B------:R-:W2:Y:S01]  /*3120*/  LDC R70, c[0x0][0x268] ;  /* 0x00009a00ff467b82 */ /* 0x000ea20000000800 */
[----:B-1----:R-:W-:Y:S02]  /*3130*/  IADD3 R152, P2, R89, R6, RZ ;  /* 0x0000000659987210 */ /* 0x002fe40007f5e0ff */
[----:B0-----:R-:W-:-:S03]  /*3140*/  LEA.HI.X.SX32 R156, R25, R0, 0x1, P0 ;  /* 0x00000000199c7211 */ /* 0x001fc600000f0eff */
[----:B------:R0:W-:Y:S01]  /*3150*/  STL [R1+0x268], R152 ;  /* 0x0002689801007387 */ /* 0x0001e20000100800 */
[----:B------:R-:W-:Y:S01]  /*3160*/  IMAD R25, R92, 0x2, R53 ;  /* 0x000000025c197824 */ /* 0x000fe200078e0235 */
[----:B------:R-:W1:Y:S01]  /*3170*/  LDC R68, c[0x0][0x268] ;  /* 0x00009a00ff447b82 */ /* 0x000e620000000800 */
[-C--:B----4-:R-:W-:Y:S01]  /*3180*/  LEA.HI.X.SX32 R154, R67, R0.reuse, 0x1, P1 ;  /* 0x00000000439a7211 */ /* 0x090fe200008f0eff */
[----:B------:R4:W-:Y:S01]  /*3190*/  STL [R1+0x254], R156 ;  /* 0x0002549c01007387 */ /* 0x0009e20000100800 */
[----:B------:R-:W-:Y:S02]  /*31a0*/  IMAD R67, R90, 0x2, R25 ;  /* 0x000000025a437824 */ /* 0x000fe400078e0219 */
[C---:B------:R-:W-:Y:S01]  /*31b0*/  IMAD R90, R19.reuse, 0x7a, RZ ;  /* 0x0000007a135a7824 */ /* 0x040fe200078e02ff */
[----:B------:R5:W-:Y:S01]  /*31c0*/  STL [R1+0x25c], R154 ;  /* 0x00025c9a01007387 */ /* 0x000be20000100800 */
[----:B------:R-:W-:Y:S01]  /*31d0*/  IMAD R92, R19, 0x7c, RZ ;  /* 0x0000007c135c7824 */ /* 0x000fe200078e02ff */
[----:B0-----:R-:W-:Y:S01]  /*31e0*/  LEA.HI.X.SX32 R152, R89, R0, 0x1, P2 ;  /* 0x0000000059987211 */ /* 0x001fe200010f0eff */
[----:B------:R-:W0:Y:S01]  /*31f0*/  LDC R66, c[0x0][0x268] ;  /* 0x00009a00ff427b82 */ /* 0x000e220000000800 */
[----:B------:R-:W-:Y:S01]  /*3200*/  IMAD R89, R19, 0x79, RZ ;  /* 0x0000007913597824 */ /* 0x000fe200078e02ff */
[----:B----4-:R-:W-:-:S02]  /*3210*/  IADD3 R156, P0, R47, R6, RZ ;  /* 0x000000062f9c7210 */ /* 0x010fc40007f1e0ff */
[----:B------:R4:W-:Y:S01]  /*3220*/  STL [R1+0x264], R152 ;  /* 0x0002649801007387 */ /* 0x0009e20000100800 */
[----:B-----5:R-:W-:-:S03]  /*3230*/  IADD3 R154, P1, R49, R6, RZ ;  /* 0x00000006319a7210 */ /* 0x020fc60007f3e0ff */
[----:B------:R5:W-:Y:S01]  /*3240*/  STL [R1+0x270], R156 ;  /* 0x0002709c01007387 */ /* 0x000be20000100800 */
[----:B------:R-:W0:Y:S03]  /*3250*/  LDC R64, c[0x0][0x268] ;  /* 0x00009a00ff407b82 */ /* 0x000e260000000800 */
[----:B------:R3:W-:Y:S01]  /*3260*/  STL [R1+0x278], R154 ;  /* 0x0002789a01007387 */ /* 0x0007e20000100800 */
[----:B----4-:R-:W-:-:S04]  /*3270*/  IADD3 R152, P2, R51, R6, RZ ;  /* 0x0000000633987210 */ /* 0x010fc80007f5e0ff */
[----:B------:R-:W4:Y:S01]  /*3280*/  LDC R62, c[0x0][0x268] ;  /* 0x00009a00ff3e7b82 */ /* 0x000f220000000800 */
[-C--:B-----5:R-:W-:Y:S01]  /*3290*/  LEA.HI.X.SX32 R156, R47, R0.reuse, 0x1, P0 ;  /* 0x000000002f9c7211 */ /* 0x0a0fe200000f0eff */
[----:B------:R5:W-:Y:S01]  /*32a0*/  STL [R1+0x280], R152 ;  /* 0x0002809801007387 */ /* 0x000be20000100800 */
[----:B---3--:R-:W-:-:S03]  /*32b0*/  LEA.HI.X.SX32 R154, R49, R0, 0x1, P1 ;  /* 0x00000000319a7211 */ /* 0x008fc600008f0eff */
[----:B------:R3:W-:Y:S02]  /*32c0*/  STL [R1+0x26c], R156 ;  /* 0x00026c9c01007387 */ /* 0x0007e40000100800 */
[----:B------:R-:W4:Y:S02]  /*32d0*/  LDC R60, c[0x0][0x268] ;  /* 0x00009a00ff3c7b82 */ /* 0x000f240000000800 */
[----:B------:R2:W-:Y:S01]  /*32e0*/  STL [R1+0x274], R154 ;  /* 0x0002749a01007387 */ /* 0x0005e20000100800 */
[----:B-----5:R-:W-:Y:S01]  /*32f0*/  LEA.HI.X.SX32 R152, R51, R0, 0x1, P2 ;  /* 0x0000000033987211 */ /* 0x020fe200010f0eff */
[----:B------:R-:W-:Y:S02]  /*3300*/  IMAD R51, R88, 0x2, R67 ;  /* 0x0000000258337824 */ /* 0x000fe400078e0243 */
[----:B------:R-:W-:Y:S01]  /*3310*/  IMAD R88, R19, 0x78, RZ ;  /* 0x0000007813587824 */ /* 0x000fe200078e02ff */
[-C--:B---3--:R-:W-:Y:S01]  /*3320*/  IADD3 R156, P0, R63, R6.reuse, RZ ;  /* 0x000000063f9c7210 */ /* 0x088fe20007f1e0ff */
[----:B------:R3:W-:Y:S01]  /*3330*/  STL [R1+0x27c], R152 ;  /* 0x00027c9801007387 */ /* 0x0007e20000100800 */
[----:B------:R-:W-:Y:S01]  /*3340*/  IMAD R49, R86, 0x2, R51 ;  /* 0x0000000256317824 */ /* 0x000fe200078e0233 */
[----:B------:R-:W5:Y:S01]  /*3350*/  LDC R58, c[0x0][0x268] ;  /* 0x00009a00ff3a7b82 */ /* 0x000f620000000800 */
[----:B--2---:R-:W-:Y:S01]  /*3360*/  IADD3 R154, P1, R65, R6, RZ ;  /* 0x00000006419a7210 */ /* 0x004fe20007f3e0ff */
[----:B------:R2:W-:Y:S01]  /*3370*/  STL [R1+0x288], R156 ;  /* 0x0002889c01007387 */ /* 0x0005e20000100800 */
[----:B------:R-:W-:-:S03]  /*3380*/  IMAD R86, R19, 0x76, RZ ;  /* 0x0000007613567824 */ /* 0x000fc600078e02ff */
[----:B------:R1:W-:Y:S01]  /*3390*/  STL [R1+0x290], R154 ;  /* 0x0002909a01007387 */ /* 0x0003e20000100800 */
[----:B---3--:R-:W-:Y:S01]  /*33a0*/  IADD3 R152, P2, R87, R6, RZ ;  /* 0x0000000657987210 */ /* 0x008fe20007f5e0ff */
[----:B------:R-:W3:Y:S01]  /*33b0*/  LDC R56, c[0x0][0x268] ;  /* 0x00009a00ff387b82 */ /* 0x000ee20000000800 */
[----:B--2---:R-:W-:-:S03]  /*33c0*/  LEA.HI.X.SX32 R156, R63, R0, 0x1, P0 ;  /* 0x000000003f9c7211 */ /* 0x004fc600000f0eff */
[----:B------:R2:W-:Y:S01]  /*33d0*/  STL [R1+0x298], R152 ;  /* 0x0002989801007387 */ /* 0x0005e20000100800 */
[----:B-1----:R-:W-:-:S03]  /*33e0*/  LEA.HI.X.SX32 R154, R65, R0, 0x1, P1 ;  /* 0x00000000419a7211 */ /* 0x002fc600008f0eff */
[----:B------:R1:W-:Y:S01]  /*33f0*/  STL [R1+0x284], R156 ;  /* 0x0002849c01007387 */ /* 0x0003e20000100800 */
[----:B------:R-:W-:Y:S01]  /*3400*/  IMAD R65, R84, 0x2, R49 ;  /* 0x0000000254417824 */ /* 0x000fe200078e0231 */
[----:B------:R-:W3:Y:S01]  /*3410*/  LDC R54, c[0x0][0x268] ;  /* 0x00009a00ff367b82 */ /* 0x000ee20000000800 */
[----:B------:R-:W-:Y:S01]  /*3420*/  IMAD R84, R19, 0x74, RZ ;  /* 0x0000007413547824 */ /* 0x000fe200078e02ff */
[----:B------:R0:W-:Y:S01]  /*3430*/  STL [R1+0x28c], R154 ;  /* 0x00028c9a01007387 */ /* 0x0001e20000100800 */
[----:B------:R-:W-:Y:S01]  /*3440*/  IMAD R47, R82, 0x2, R65 ;  /* 0x00000002522f7824 */ /* 0x000fe200078e0241 */
[----:B--2---:R-:W-:Y:S01]  /*3450*/  LEA.HI.X.SX32 R152, R87, R0, 0x1, P2 ;  /* 0x0000000057987211 */ /* 0x004fe200010f0eff */
[C---:B------:R-:W-:Y:S02]  /*3460*/  IMAD R82, R19.reuse, 0x72, RZ ;  /* 0x0000007213527824 */ /* 0x040fe400078e02ff */
[----:B------:R-:W-:Y:S01]  /*3470*/  IMAD R87, R19, 0x77, RZ ;  /* 0x0000007713577824 */ /* 0x000fe200078e02ff */
[-C--:B-1----:R-:W-:Y:S01]  /*3480*/  IADD3 R156, P0, R45, R6.reuse, RZ ;  /* 0x000000062d9c7210 */ /* 0x082fe20007f1e0ff */
        /* <DEDUP_REMOVED lines=22> */
[----:B------:R-:W-:Y:S01]  /*35f0*/  IADD3 RZ, P5, R80, R15, RZ ;  /* 0x0000000f50ff7210 */ /* 0x000fe20007fbe0ff */
[----:B------:R-:W-:Y:S01]  /*3600*/  IMAD R83, R19, 0x73, RZ ;  /* 0x0000007313537824 */ /* 0x000fe200078e02ff */
[-C--:B-----5:R-:W-:Y:S01]  /*3610*/  IADD3 R154, P1, R41, R6.reuse, RZ ;  /* 0x00000006299a7210 */ /* 0x0a0fe20007f3e0ff */
[----:B------:R5:W-:Y:S01]  /*3620*/  STL [R1+0x2b8], R156 ;  /* 0x0002b89c01007387 */ /* 0x000be20000100800 */
[----:B------:R-:W0:Y:S03]  /*3630*/  LDC R44, c[0x0][0x268] ;  /* 0x00009a00ff2c7b82 */ /* 0x000e260000000800 */
[----:B------:R3:W-:Y:S01]  /*3640*/  STL [R1+0x2c0], R154 ;  /* 0x0002c09a01007387 */ /* 0x0007e20000100800 */
[----:B----4-:R-:W-:-:S04]  /*3650*/  IADD3 R152, P2, R85, R6, RZ ;  /* 0x0000000655987210 */ /* 0x010fc80007f5e0ff */
[----:B------:R-:W4:Y:S01]  /*3660*/  LDC R42, c[0x0][0x268] ;  /* 0x00009a00ff2a7b82 */ /* 0x000f220000000800 */
[-C--:B-----5:R-:W-:Y:S01]  /*3670*/  LEA.HI.X.SX32 R156, R43, R0.reuse, 0x1, P0 ;  /* 0x000000002b9c7211 */ /* 0x0a0fe200000f0eff */
[----:B------:R5:W-:Y:S01]  /*3680*/  STL [R1+0x2c8], R152 ;  /* 0x0002c89801007387 */ /* 0x000be20000100800 */
[----:B------:R-:W-:Y:S01]  /*3690*/  IMAD R43, R76, 0x2, R63 ;  /* 0x000000024c2b7824 */ /* 0x000fe200078e023f */
[-C--:B---3--:R-:W-:Y:S02]  /*36a0*/  LEA.HI.X.SX32 R154, R41, R0.reuse, 0x1, P1 ;  /* 0x00000000299a7211 */ /* 0x088fe400008f0eff */
[----:B------:R3:W-:Y:S01]  /*36b0*/  STL [R1+0x2b4], R156 ;  /* 0x0002b49c01007387 */ /* 0x0007e20000100800 */
[----:B------:R-:W-:Y:S01]  /*36c0*/  IMAD R41, R74, 0x2, R43 ;  /* 0x000000024a297824 */ /* 0x000fe200078e022b */
[----:B------:R-:W4:Y:S01]  /*36d0*/  LDC R40, c[0x0][0x268] ;  /* 0x00009a00ff287b82 */ /* 0x000f220000000800 */
[C---:B------:R-:W-:Y:S01]  /*36e0*/  IMAD R76, R19.reuse, 0x5e, RZ ;  /* 0x0000005e134c7824 */ /* 0x040fe200078e02ff */
[----:B------:R2:W-:Y:S01]  /*36f0*/  STL [R1+0x2bc], R154 ;  /* 0x0002bc9a01007387 */ /* 0x0005e20000100800 */
[----:B------:R-:W-:Y:S01]  /*3700*/  IMAD R74, R19, 0x60, RZ ;  /* 0x00000060134a7824 */ /* 0x000fe200078e02ff */
[----:B-----5:R-:W-:Y:S01]  /*3710*/  LEA.HI.X.SX32 R152, R85, R0, 0x1, P2 ;  /* 0x0000000055987211 */ /* 0x020fe200010f0eff */
[----:B------:R-:W-:Y:S01]  /*3720*/  IMAD R85, R19, 0x75, RZ ;  /* 0x0000007513557824 */ /* 0x000fe200078e02ff */
[----:B---3--:R-:W-:-:S03]  /*3730*/  IADD3 R156, P0, R37, R6, RZ ;  /* 0x00000006259c7210 */ /* 0x008fc60007f1e0ff */
[----:B------:R3:W-:Y:S01]  /*3740*/  STL [R1+0x2c4], R152 ;  /* 0x0002c49801007387 */ /* 0x0007e20000100800 */
[----:B------:R-:W5:Y:S01]  /*3750*/  LDC R38, c[0x0][0x268] ;  /* 0x00009a00ff267b82 */ /* 0x000f620000000800 */
[-C--:B--2---:R-:W-:Y:S02]  /*3760*/  IADD3 R154, P1, R79, R6.reuse, RZ ;  /* 0x000000064f9a7210 */ /* 0x084fe40007f3e0ff */
[----:B------:R2:W-:Y:S04]  /*3770*/  STL [R1+0x2d0], R156 ;  /* 0x0002d09c01007387 */ /* 0x0005e80000100800 */
[----:B------:R1:W-:Y:S01]  /*3780*/  STL [R1+0x2d8], R154 ;  /* 0x0002d89a01007387 */ /* 0x0003e20000100800 */
[----:B------:R-:W5:Y:S01]  /*3790*/  LDC R36, c[0x0][0x268] ;  /* 0x00009a00ff247b82 */ /* 0x000f620000000800 */
[----:B---3--:R-:W-:-:S02]  /*37a0*/  IADD3 R152, P2, R61, R6, RZ ;  /* 0x000000063d987210 */ /* 0x008fc40007f5e0ff */
[----:B--2---:R-:W-:-:S03]  /*37b0*/  LEA.HI.X.SX32 R156, R37, R0, 0x1, P0 ;  /* 0x00000000259c7211 */ /* 0x004fc600000f0eff */
[----:B------:R2:W-:Y:S02]  /*37c0*/  STL [R1+0x2e0], R152 ;  /* 0x0002e09801007387 */ /* 0x0005e40000100800 */
[----:B------:R-:W3:Y:S01]  /*37d0*/  LDC R34, c[0x0][0x268] ;  /* 0x00009a00ff227b82 */ /* 0x000ee20000000800 */
[----:B-1----:R-:W-:Y:S01]  /*37e0*/  LEA.HI.X.SX32 R154, R79, R0, 0x1, P1 ;  /* 0x000000004f9a7211 */ /* 0x002fe200008f0eff */
[----:B------:R1:W-:Y:S01]  /*37f0*/  STL [R1+0x2cc], R156 ;  /* 0x0002cc9c01007387 */ /* 0x0003e20000100800 */
[----:B------:R-:W-:-:S03]  /*3800*/  IMAD R79, R19, 0x5b, RZ ;  /* 0x0000005b134f7824 */ /* 0x000fc600078e02ff */
[----:B------:R0:W-:Y:S01]  /*3810*/  STL [R1+0x2d4], R154 ;  /* 0x0002d49a01007387 */ /* 0x0001e20000100800 */
[----:B--2---:R-:W-:Y:S01]  /*3820*/  LEA.HI.X.SX32 R152, R61, R0, 0x1, P2 ;  /* 0x000000003d987211 */ /* 0x004fe200010f0eff */
[----:B------:R-:W-:Y:S01]  /*3830*/  IMAD R61, R72, 0x2, R41 ;  /* 0x00000002483d7824 */ /* 0x000fe200078e0229 */
[----:B------:R-:W2:Y:S01]  /*3840*/  LDC R32, c[0x0][0x268] ;  /* 0x00009a00ff207b82 */ /* 0x000ea20000000800 */
[----:B------:R-:W-:Y:S01]  /*3850*/  IADD3 RZ, P4, R79, R15, RZ ;  /* 0x0000000f4fff7210 */ /* 0x000fe20007f9e0ff */
[----:B------:R-:W-:Y:S01]  /*3860*/  IMAD R72, R19, 0x62, RZ ;  /* 0x0000006213487824 */ /* 0x000fe200078e02ff */
[-C--:B-1----:R-:W-:Y:S01]  /*3870*/  IADD3 R156, P0, R59, R6.reuse, RZ ;  /* 0x000000063b9c7210 */ /* 0x082fe20007f1e0ff */
[----:B------:R1:W-:Y:S01]  /*3880*/  STL [R1+0x2dc], R152 ;  /* 0x0002dc9801007387 */ /* 0x0003e20000100800 */
[----:B------:R-:W-:Y:S01]  /*3890*/  IMAD R37, R70, 0x2, R61 ;  /* 0x0000000246257824 */ /* 0x000fe200078e023d */
[-C--:B0-----:R-:W-:Y:S01]  /*38a0*/  IADD3 R154, P1, R35, R6.reuse, RZ ;  /* 0x00000006239a7210 */ /* 0x081fe20007f3e0ff */
[----:B------:R-:W-:Y:S01]  /*38b0*/  IMAD R70, R19, 0x64, RZ ;  /* 0x0000006413467824 */ /* 0x000fe200078e02ff */
[----:B------:R0:W-:Y:S01]  /*38c0*/  STL [R1+0x2e8], R156 ;  /* 0x0002e89c01007387 */ /* 0x0001e20000100800 */
[----:B------:R-:W2:Y:S03]  /*38d0*/  LDC R30, c[0x0][0x268] ;  /* 0x00009a00ff1e7b82 */ /* 0x000ea60000000800 */
[----:B------:R4:W-:Y:S01]  /*38e0*/  STL [R1+0x2f0], R154 ;  /* 0x0002f09a01007387 */ /* 0x0009e20000100800 */
[----:B-1----:R-:W-:-:S04]  /*38f0*/  IADD3 R152, P2, R77, R6, RZ ;  /* 0x000000064d987210 */ /* 0x002fc80007f5e0ff */
[----:B------:R-:W1:Y:S01]  /*3900*/  LDC R28, c[0x0][0x268] ;  /* 0x00009a00ff1c7b82 */ /* 0x000e620000000800 */
[-C--:B0-----:R-:W-:Y:S01]  /*3910*/  LEA.HI.X.SX32 R156, R59, R0.reuse, 0x1, P0 ;  /* 0x000000003b9c7211 */ /* 0x081fe200000f0eff */
[----:B------:R0:W-:Y:S01]  /*3920*/  STL [R1+0x2f8], R152 ;  /* 0x0002f89801007387 */ /* 0x0001e20000100800 */
[----:B----4-:R-:W-:-:S03]  /*3930*/  LEA.HI.X.SX32 R154, R35, R0, 0x1, P1 ;  /* 0x00000000239a7211 */ /* 0x010fc600008f0eff */
[----:B------:R4:W-:Y:S01]  /*3940*/  STL [R1+0x2e4], R156 ;  /* 0x0002e49c01007387 */ /* 0x0009e20000100800 */
[----:B------:R-:W-:Y:S01]  /*3950*/  IMAD R35, R68, 0x2, R37 ;  /* 0x0000000244237824 */ /* 0x000fe200078e0225 */
[----:B------:R-:W1:Y:S01]  /*3960*/  LDC R26, c[0x0][0x268] ;  /* 0x00009a00ff1a7b82 */ /* 0x000e620000000800 */
[----:B------:R-:W-:Y:S01]  /*3970*/  IMAD R68, R19, 0x66, RZ ;  /* 0x0000006613447824 */ /* 0x000fe200078e02ff */
[----:B------:R5:W-:Y:S01]  /*3980*/  STL [R1+0x2ec], R154 ;  /* 0x0002ec9a01007387 */ /* 0x000be20000100800 */
[----:B------:R-:W-:Y:S01]  /*3990*/  IMAD R59, R66, 0x2, R35 ;  /* 0x00000002423b7824 */ /* 0x000fe200078e0223 */
[----:B0-----:R-:W-:Y:S01]  /*39a0*/  LEA.HI.X.SX32 R152, R77, R0, 0x1, P2 ;  /* 0x000000004d987211 */ /* 0x001fe200010f0eff */
[C---:B------:R-:W-:Y:S02]  /*39b0*/  IMAD R77, R19.reuse, 0x5d, RZ ;  /* 0x0000005d134d7824 */ /* 0x040fe400078e02ff */
[----:B------:R-:W-:Y:S01]  /*39c0*/  IMAD R66, R19, 0x68, RZ ;  /* 0x0000006813427824 */ /* 0x000fe200078e02ff */
[-C--:B----4-:R-:W-:Y:S01]  /*39d0*/  IADD3 R156, P0, R75, R6.reuse, RZ ;  /* 0x000000064b9c7210 */ /* 0x090fe20007f1e0ff */
[----:B------:R0:W-:Y:S01]  /*39e0*/  STL [R1+0x2f4], R152 ;  /* 0x0002f49801007387 */ /* 0x0001e20000100800 */
[----:B------:R-:W4:Y:S01]  /*39f0*/  LDC R14, c[0x0][0x268] ;  /* 0x00009a00ff0e7b82 */ /* 0x000f220000000800 */
[----:B-----5:R-:W-:-:S02]  /*3a00*/  IADD3 R154, P1, R33, R6, RZ ;  /* 0x00000006219a7210 */ /* 0x020fc40007f3e0ff */
[----:B------:R5:W-:Y:S04]  /*3a10*/  STL [R1+0x300], R156 ;  /* 0x0003009c01007387 */ /* 0x000be80000100800 */
[----:B------:R3:W-:Y:S01]  /*3a20*/  STL [R1+0x308], R154 ;  /* 0x0003089a01007387 */ /* 0x0007e20000100800 */
[----:B------:R-:W4:Y:S01]  /*3a30*/  LDC R24, c[0x0][0x268] ;  /* 0x00009a00ff187b82 */ /* 0x000f220000000800 */
[----:B0-----:R-:W-:Y:S02]  /*3a40*/  IADD3 R152, P2, R31, R6, RZ ;  /* 0x000000061f987210 */ /* 0x001fe40007f5e0ff */
[----:B-----5:R-:W-:-:S03]  /*3a50*/  LEA.HI.X.SX32 R156, R75, R0, 0x1, P0 ;  /* 0x000000004b9c7211 */ /* 0x020fc600000f0eff */
[----:B------:R0:W-:Y:S01]  /*3a60*/  STL [R1+0x310], R152 ;  /* 0x0003109801007387 */ /* 0x0001e20000100800 */
[----:B------:R-:W-:Y:S01]  /*3a70*/  IMAD R75, R19, 0x5f, RZ ;  /* 0x0000005f134b7824 */ /* 0x000fe200078e02ff */
[----:B------:R-:W5:Y:S01]  /*3a80*/  LDC R23, c[0x0][0x268] ;  /* 0x00009a00ff177b82 */ /* 0x000f620000000800 */
[----:B---3--:R-:W-:Y:S01]  /*3a90*/  LEA.HI.X.SX32 R154, R33, R0, 0x1, P1 ;  /* 0x00000000219a7211 */ /* 0x008fe200008f0eff */
[----:B------:R3:W-:Y:S01]  /*3aa0*/  STL [R1+0x2fc], R156 ;  /* 0x0002fc9c01007387 */ /* 0x0007e20000100800 */
[----:B------:R-:W-:-:S03]  /*3ab0*/  IMAD R33, R64, 0x2, R59 ;  /* 0x0000000240217824 */ /* 0x000fc600078e023b */
[----:B------:R2:W-:Y:S01]  /*3ac0*/  STL [R1+0x304], R154 ;  /* 0x0003049a01007387 */ /* 0x0005e20000100800 */
[----:B0-----:R-:W-:Y:S01]  /*3ad0*/  LEA.HI.X.SX32 R152, R31, R0, 0x1, P2 ;  /* 0x000000001f987211 */ /* 0x001fe200010f0eff */
[----:B------:R-:W-:Y:S01]  /*3ae0*/  IMAD R31, R62, 0x2, R33 ;  /* 0x000000023e1f7824 */ /* 0x000fe200078e0221 */
[----:B------:R-:W0:Y:S01]  /*3af0*/  LDC R18, c[0x0][0x268] ;  /* 0x00009a00ff127b82 */ /* 0x000e220000000800 */
[-C--:B---3--:R-:W-:Y:S02]  /*3b00*/  IADD3 R156, P0, R73, R6.reuse, RZ ;  /* 0x00000006499c7210 */ /* 0x088fe40007f1e0ff */
[----:B------:R3:W-:Y:S01]  /*3b10*/  STL [R1+0x30c], R152 ;  /* 0x00030c9801007387 */ /* 0x0007e20000100800 */
[----:B--2---:R-:W-:-:S03]  /*3b20*/  IADD3 R154, P1, R57, R6, RZ ;  /* 0x00000006399a7210 */ /* 0x004fc60007f3e0ff */
[----:B------:R2:W-:Y:S01]  /*3b30*/  STL [R1+0x318], R156 ;  /* 0x0003189c01007387 */ /* 0x0005e20000100800 */
[----:B------:R-:W0:Y:S03]  /*3b40*/  LDC R39, c[0x0][0x268] ;  /* 0x00009a00ff277b82 */ /* 0x000e260000000800 */
[----:B------:R1:W-:Y:S01]  /*3b50*/  STL [R1+0x320], R154 ;  /* 0x0003209a01007387 */ /* 0x0003e20000100800 */
[----:B---3--:R-:W-:-:S04]  /*3b60*/  IADD3 R152, P2, R29, R6, RZ ;  /* 0x000000061d987210 */ /* 0x008fc80007f5e0ff */
[----:B------:R-:W3:Y:S01]  /*3b70*/  LDC R13, c[0x0][0x268] ;  /* 0x00009a00ff0d7b82 */ /* 0x000ee20000000800 */
[-C--:B--2---:R-:W-:Y:S01]  /*3b80*/  LEA.HI.X.SX32 R156, R73, R0.reuse, 0x1, P0 ;  /* 0x00000000499c7211 */ /* 0x084fe200000f0eff */
[----:B------:R2:W-:Y:S01]  /*3b90*/  STL [R1+0x328], R152 ;  /* 0x0003289801007387 */ /* 0x0005e20000100800 */
[----:B------:R-:W-:Y:S01]  /*3ba0*/  IMAD R73, R19, 0x61, RZ ;  /* 0x0000006113497824 */ /* 0x000fe200078e02ff */
[-C--:B-1----:R-:W-:Y:S02]  /*3bb0*/  LEA.HI.X.SX32 R154, R57, R0.reuse, 0x1, P1 ;  /* 0x00000000399a7211 */ /* 0x082fe400008f0eff */
[----:B------:R1:W-:Y:S01]  /*3bc0*/  STL [R1+0x314], R156 ;  /* 0x0003149c01007387 */ /* 0x0003e20000100800 */
[----:B------:R-:W-:Y:S01]  /*3bd0*/  IMAD R57, R60, 0x2, R31 ;  /* 0x000000023c397824 */ /* 0x000fe200078e021f */
[----:B------:R-:W3:Y:S02]  /*3be0*/  LDC R10, c[0x0][0x268] ;  /* 0x00009a00ff0a7b82 */ /* 0x000ee40000000800 */
[----:B------:R4:W-:Y:S01]  /*3bf0*/  STL [R1+0x31c], R154 ;  /* 0x00031c9a01007387 */ /* 0x0009e20000100800 */
[----:B--2---:R-:W-:Y:S01]  /*3c00*/  LEA.HI.X.SX32 R152, R29, R0, 0x1, P2 ;  /* 0x000000001d987211 */ /* 0x004fe200010f0eff */
[----:B------:R-:W-:Y:S01]  /*3c10*/  IMAD R29, R58, 0x2, R57 ;  /* 0x000000023a1d7824 */ /* 0x000fe200078e0239 */
[----:B-1----:R-:W-:-:S03]  /*3c20*/  IADD3 R156, P0, R27, R6, RZ ;  /* 0x000000061b9c7210 */ /* 0x002fc60007f1e0ff */
[----:B------:R1:W-:Y:S01]  /*3c30*/  STL [R1+0x324], R152 ;  /* 0x0003249801007387 */ /* 0x0003e20000100800 */
[----:B------:R-:W2:Y:S01]  /*3c40*/  LDC R5, c[0x0][0x268] ;  /* 0x00009a00ff057b82 */ /* 0x000ea20000000800 */
[-C--:B----4-:R-:W-:Y:S02]  /*3c50*/  IADD3 R154, P1, R55, R6.reuse, RZ ;  /* 0x00000006379a7210 */ /* 0x090fe40007f3e0ff */
[----:B------:R4:W-:Y:S04]  /*3c60*/  STL [R1+0x330], R156 ;  /* 0x0003309c01007387 */ /* 0x0009e80000100800 */
[----:B------:R5:W-:Y:S01]  /*3c70*/  STL [R1+0x338], R154 ;  /* 0x0003389a01007387 */ /* 0x000be20000100800 */
[----:B------:R-:W2:Y:S01]  /*3c80*/  LDC R2, c[0x0][0x268] ;  /* 0x00009a00ff027b82 */ /* 0x000ea20000000800 */
[----:B-1----:R-:W-:-:S02]  /*3c90*/  IADD3 R152, P2, R71, R6, RZ ;  /* 0x0000000647987210 */ /* 0x002fc40007f5e0ff */
[----:B----4-:R-:W-:-:S03]  /*3ca0*/  LEA.HI.X.SX32 R156, R27, R0, 0x1, P0 ;  /* 0x000000001b9c7211 */ /* 0x010fc600000f0eff */
[----:B------:R1:W-:Y:S01]  /*3cb0*/  STL [R1+0x340], R152 ;  /* 0x0003409801007387 */ /* 0x0003e20000100800 */
[----:B------:R-:W-:Y:S01]  /*3cc0*/  IMAD R27, R56, 0x2, R29 ;  /* 0x00000002381b7824 */ /* 0x000fe200078e021d */
[----:B------:R-:W4:Y:S01]  /*3cd0*/  LDC R9, c[0x0][0x268] ;  /* 0x00009a00ff097b82 */ /* 0x000f220000000800 */
[----:B-----5:R-:W-:Y:S01]  /*3ce0*/  LEA.HI.X.SX32 R154, R55, R0, 0x1, P1 ;  /* 0x00000000379a7211 */ /* 0x020fe200008f0eff */
[----:B------:R5:W-:Y:S01]  /*3cf0*/  STL [R1+0x32c], R156 ;  /* 0x00032c9c01007387 */ /* 0x000be20000100800 */
[----:B------:R-:W-:-:S03]  /*3d00*/  IMAD R55, R54, 0x2, R27 ;  /* 0x0000000236377824 */ /* 0x000fc600078e021b */
[----:B------:R0:W-:Y:S01]  /*3d10*/  STL [R1+0x334], R154 ;  /* 0x0003349a01007387 */ /* 0x0001e20000100800 */
[----:B-1----:R-:W-:Y:S01]  /*3d20*/  LEA.HI.X.SX32 R152, R71, R0, 0x1, P2 ;  /* 0x0000000047987211 */ /* 0x002fe200010f0eff */
[----:B------:R-:W1:Y:S01]  /*3d30*/  LDC R4, c[0x0][0x268] ;  /* 0x00009a00ff047b82 */ /* 0x000e620000000800 */
[----:B------:R-:W-:Y:S01]  /*3d40*/  IMAD R71, R19, 0x63, RZ ;  /* 0x0000006313477824 */ /* 0x000fe200078e02ff */
[-C--:B-----5:R-:W-:Y:S02]  /*3d50*/  IADD3 R156, P0, R69, R6.reuse, RZ ;  /* 0x00000006459c7210 */ /* 0x0a0fe40007f1e0ff */
[----:B------:R5:W-:Y:S01]  /*3d60*/  STL [R1+0x33c], R152 ;  /* 0x00033c9801007387 */ /* 0x000be20000100800 */
[----:B0-----:R-:W-:-:S03]  /*3d70*/  IADD3 R154, P1, R53, R6, RZ ;  /* 0x00000006359a7210 */ /* 0x001fc60007f3e0ff */
[----:B------:R0:W-:Y:S01]  /*3d80*/  STL [R1+0x348], R156 ;  /* 0x0003489c01007387 */ /* 0x0001e20000100800 */
[----:B------:R-:W1:Y:S03]  /*3d90*/  LDC R3, c[0x0][0x268] ;  /* 0x00009a00ff037b82 */ /* 0x000e660000000800 */
[----:B------:R3:W-:Y:S01]  /*3da0*/  STL [R1+0x350], R154 ;  /* 0x0003509a01007387 */ /* 0x0007e20000100800 */
[----:B-----5:R-:W-:-:S04]  /*3db0*/  IADD3 R152, P2, R25, R6, RZ ;  /* 0x0000000619987210 */ /* 0x020fc80007f5e0ff */
[----:B------:R-:W5:Y:S01]  /*3dc0*/  LDC R8, c[0x0][0x268] ;  /* 0x00009a00ff087b82 */ /* 0x000f620000000800 */
[-C--:B0-----:R-:W-:Y:S01]  /*3dd0*/  LEA.HI.X.SX32 R156, R69, R0.reuse, 0x1, P0 ;  /* 0x00000000459c7211 */ /* 0x081fe200000f0eff */
[----:B------:R0:W-:Y:S01]  /*3de0*/  STL [R1+0x358], R152 ;  /* 0x0003589801007387 */ /* 0x0001e20000100800 */
[----:B------:R-:W-:Y:S01]  /*3df0*/  IMAD R69, R19, 0x65, RZ ;  /* 0x0000006513457824 */ /* 0x000fe200078e02ff */
[-C--:B---3--:R-:W-:Y:S02]  /*3e00*/  LEA.HI.X.SX32 R154, R53, R0.reuse, 0x1, P1 ;  /* 0x00000000359a7211 */ /* 0x088fe400008f0eff */
[----:B------:R3:W-:Y:S01]  /*3e10*/  STL [R1+0x344], R156 ;  /* 0x0003449c01007387 */ /* 0x0007e20000100800 */
[----:B------:R-:W-:Y:S01]  /*3e20*/  IMAD R53, R52, 0x2, R55 ;  /* 0x0000000234357824 */ /* 0x000fe200078e0237 */
[----:B------:R-:W5:Y:S02]  /*3e30*/  LDC R7, c[0x0][0x268] ;  /* 0x00009a00ff077b82 */ /* 0x000f640000000800 */
[----:B------:R2:W-:Y:S01]  /*3e40*/  STL [R1+0x34c], R154 ;  /* 0x00034c9a01007387 */ /* 0x0005e20000100800 */
[----:B0-----:R-:W-:Y:S01]  /*3e50*/  LEA.HI.X.SX32 R152, R25, R0, 0x1, P2 ;  /* 0x0000000019987211 */ /* 0x001fe200010f0eff */
[----:B------:R-:W-:Y:S01]  /*3e60*/  IMAD R25, R50, 0x2, R53 ;  /* 0x0000000232197824 */ /* 0x000fe200078e0235 */
[----:B---3--:R-:W-:-:S03]  /*3e70*/  IADD3 R156, P0, R67, R6, RZ ;  /* 0x00000006439c7210 */ /* 0x008fc60007f1e0ff */
[----:B------:R0:W-:Y:S01]  /*3e80*/  STL [R1+0x354], R152 ;  /* 0x0003549801007387 */ /* 0x0001e20000100800 */
[----:B------:R-:W3:Y:S01]  /*3e90*/  LDC R11, c[0x0][0x268] ;  /* 0x00009a00ff0b7b82 */ /* 0x000ee20000000800 */
[-C--:B--2---:R-:W-:Y:S02]  /*3ea0*/  IADD3 R154, P1, R51, R6.reuse, RZ ;  /* 0x00000006339a7210 */ /* 0x084fe40007f3e0ff */
[----:B------:R2:W-:Y:S04]  /*3eb0*/  STL [R1+0x360], R156 ;  /* 0x0003609c01007387 */ /* 0x0005e80000100800 */
[----:B------:R4:W-:Y:S01]  /*3ec0*/  STL [R1+0x368], R154 ;  /* 0x0003689a01007387 */ /* 0x0009e20000100800 */
[----:B------:R-:W3:Y:S01]  /*3ed0*/  LDC R12, c[0x0][0x268] ;  /* 0x00009a00ff0c7b82 */ /* 0x000ee20000000800 */
[----:B0-----:R-:W-:-:S02]  /*3ee0*/  IADD3 R152, P2, R49, R6, RZ ;  /* 0x0000000631987210 */ /* 0x001fc40007f5e0ff */
[----:B--2---:R-:W-:-:S03]  /*3ef0*/  LEA.HI.X.SX32 R156, R67, R0, 0x1, P0 ;  /* 0x00000000439c7211 */ /* 0x004fc600000f0eff */
[----:B------:R0:W-:Y:S01]  /*3f00*/  STL [R1+0x370], R152 ;  /* 0x0003709801007387 */ /* 0x0001e20000100800 */
[----:B------:R-:W-:Y:S01]  /*3f10*/  IMAD R67, R19, 0x67, RZ ;  /* 0x0000006713437824 */ /* 0x000fe200078e02ff */
[----:B------:R-:W2:Y:S01]  /*3f20*/  LDC R20, c[0x0][0x268] ;  /* 0x00009a00ff147b82 */ /* 0x000ea20000000800 */
[----:B----4-:R-:W-:Y:S01]  /*3f30*/  LEA.HI.X.SX32 R154, R51, R0, 0x1, P1 ;  /* 0x00000000339a7211 */ /* 0x010fe200008f0eff */
[----:B------:R4:W-:Y:S01]  /*3f40*/  STL [R1+0x35c], R156 ;  /* 0x00035c9c01007387 */ /* 0x0009e20000100800 */
[----:B------:R-:W-:-:S03]  /*3f50*/  IMAD R51, R48, 0x2, R25 ;  /* 0x0000000230337824 */ /* 0x000fc600078e0219 */
[----:B------:R1:W-:Y:S01]  /*3f60*/  STL [R1+0x364], R154 ;  /* 0x0003649a01007387 */ /* 0x0003e20000100800 */
[----:B0-----:R-:W-:Y:S01]  /*3f70*/  LEA.HI.X.SX32 R152, R49, R0, 0x1, P2 ;  /* 0x0000000031987211 */ /* 0x001fe200010f0eff */
[----:B------:R-:W-:Y:S01]  /*3f80*/  IMAD R49, R46, 0x2, R51 ;  /* 0x000000022e317824 */ /* 0x000fe200078e0233 */
[----:B------:R-:W0:Y:S01]  /*3f90*/  LDC R21, c[0x0][0x268] ;  /* 0x00009a00ff157b82 */ /* 0x000e220000000800 */
[-C--:B----4-:R-:W-:Y:S02]  /*3fa0*/  IADD3 R156, P0, R65, R6.reuse, RZ ;  /* 0x00000006419c7210 */ /* 0x090fe40007f1e0ff */
[----:B------:R4:W-:Y:S01]  /*3fb0*/  STL [R1+0x36c], R152 ;  /* 0x00036c9801007387 */ /* 0x0009e20000100800 */
[----:B-1----:R-:W-:-:S03]  /*3fc0*/  IADD3 R154, P1, R47, R6, RZ ;  /* 0x000000062f9a7210 */ /* 0x002fc60007f3e0ff */
[----:B------:R1:W-:Y:S01]  /*3fd0*/  STL [R1+0x378], R156 ;  /* 0x0003789c01007387 */ /* 0x0003e20000100800 */
[----:B------:R-:W0:Y:S03]  /*3fe0*/  LDC R22, c[0x0][0x268] ;  /* 0x00009a00ff167b82 */ /* 0x000e260000000800 */
[----:B------:R5:W-:Y:S01]  /*3ff0*/  STL [R1+0x380], R154 ;  /* 0x0003809a01007387 */ /* 0x000be20000100800 */
[----:B----4-:R-:W-:Y:S02]  /*4000*/  IADD3 R152, P2, R45, R6, RZ ;  /* 0x000000062d987210 */ /* 0x010fe40007f5e0ff */
[----:B-1----:R-:W-:-:S03]  /*4010*/  LEA.HI.X.SX32 R156, R65, R0, 0x1, P0 ;  /* 0x00000000419c7211 */ /* 0x002fc600000f0eff */
[----:B------:R1:W-:Y:S01]  /*4020*/  STL [R1+0x388], R152 ;  /* 0x0003889801007387 */ /* 0x0003e20000100800 */
[----:B------:R-:W-:Y:S01]  /*4030*/  IMAD R65, R19, 0x69, RZ ;  /* 0x0000006913417824 */ /* 0x000fe200078e02ff */
[----:B-----5:R-:W-:Y:S02]  /*4040*/  LEA.HI.X.SX32 R154, R47, R0, 0x1, P1 ;  /* 0x000000002f9a7211 */ /* 0x020fe400008f0eff */
[----:B------:R4:W-:Y:S01]  /*4050*/  STL [R1+0x374], R156 ;  /* 0x0003749c01007387 */ /* 0x0009e20000100800 */
[----:B------:R-:W-:-:S03]  /*4060*/  IMAD R47, R44, 0x2, R49 ;  /* 0x000000022c2f7824 */ /* 0x000fc600078e0231 */
[----:B------:R5:W-:Y:S01]  /*4070*/  STL [R1+0x37c], R154 ;  /* 0x00037c9a01007387 */ /* 0x000be20000100800 */
[----:B-1----:R-:W-:Y:S01]  /*4080*/  LEA.HI.X.SX32 R152, R45, R0, 0x1, P2 ;  /* 0x000000002d987211 */ /* 0x002fe200010f0eff */
[----:B------:R-:W-:Y:S01]  /*4090*/  IMAD R45, R42, 0x2, R47 ;  /* 0x000000022a2d7824 */ /* 0x000fe200078e022f */
[----:B----4-:R-:W-:-:S03]  /*40a0*/  IADD3 R156, P0, R63, R6, RZ ;  /* 0x000000063f9c7210 */ /* 0x010fc60007f1e0ff */
[----:B------:R1:W-:Y:S01]  /*40b0*/  STL [R1+0x384], R152 ;  /* 0x0003849801007387 */ /* 0x0003e20000100800 */
[----:B-----5:R-:W-:-:S03]  /*40c0*/  IADD3 R154, P1, R43, R6, RZ ;  /* 0x000000062b9a7210 */ /* 0x020fc60007f3e0ff */
[----:B------:R4:W-:Y:S04]  /*40d0*/  STL [R1+0x390], R156 ;  /* 0x0003909c01007387 */ /* 0x0009e80000100800 */
[----:B------:R5:W-:Y:S01]  /*40e0*/  STL [R1+0x398], R154 ;  /* 0x0003989a01007387 */ /* 0x000be20000100800 */
[----:B-1----:R-:W-:Y:S02]  /*40f0*/  IADD3 R152, P2, R41, R6, RZ ;  /* 0x0000000629987210 */ /* 0x002fe40007f5e0ff */
[----:B----4-:R-:W-:-:S03]  /*4100*/  LEA.HI.X.SX32 R156, R63, R0, 0x1, P0 ;  /* 0x000000003f9c7211 */ /* 0x010fc600000f0eff */
[----:B------:R1:W-:Y:S01]  /*4110*/  STL [R1+0x3a0], R152 ;  /* 0x0003a09801007387 */ /* 0x0003e20000100800 */
[----:B------:R-:W-:Y:S02]  /*4120*/  CS2R R62, SRZ ;  /* 0x00000000003e7805 */ /* 0x000fe4000001ff00 */
[----:B-----5:R-:W-:Y:S01]  /*4130*/  LEA.HI.X.SX32 R154, R43, R0, 0x1, P1 ;  /* 0x000000002b9a7211 */ /* 0x020fe200008f0eff */
        /* <DEDUP_REMOVED lines=60> */
[----:B------:R-:W-:Y:S01]  /*4500*/  STL [R1+0x3ec], R156 ;  /* 0x0003ec9c01007387 */ /* 0x000fe20000100800 */
[----:B------:R-:W-:-:S03]  /*4510*/  CS2R R52, SRZ ;  /* 0x0000000000347805 */ /* 0x000fc6000001ff00 */
[----:B------:R4:W-:Y:S01]  /*4520*/  STL [R1+0x3f4], R154 ;  /* 0x0003f49a01007387 */ /* 0x0009e20000100800 */
[----:B-1----:R-:W-:Y:S01]  /*4530*/  LEA.HI.X.SX32 R152, R25, R0, 0x1, P2 ;  /* 0x0000000019987211 */ /* 0x002fe200010f0eff */
[----:B------:R-:W-:Y:S01]  /*4540*/  IMAD R25, R14, 0x2, R27 ;  /* 0x000000020e197824 */ /* 0x000fe200078e021b */
[----:B------:R-:W-:-:S03]  /*4550*/  IADD3 R14, P2, R47, R6, RZ ;  /* 0x000000062f0e7210 */ /* 0x000fc60007f5e0ff */
[----:B------:R1:W-:Y:S01]  /*4560*/  STL [R1+0x3fc], R152 ;  /* 0x0003fc9801007387 */ /* 0x0003e20000100800 */
[----:B------:R-:W-:Y:S01]  /*4570*/  IMAD R24, R24, 0x2, R25 ;  /* 0x0000000218187824 */ /* 0x000fe200078e0219 */
[----:B----4-:R-:W-:-:S03]  /*4580*/  IADD3 R154, P0, R51, R6, RZ ;  /* 0x00000006339a7210 */ /* 0x010fc60007f1e0ff */
[----:B------:R-:W-:Y:S02]  /*4590*/  IMAD R23, R23, 0x2, R24 ;  /* 0x0000000217177824 */ /* 0x000fe400078e0218 */
[----:B------:R4:W-:Y:S02]  /*45a0*/  STL [R1+0x408], R154 ;  /* 0x0004089a01007387 */ /* 0x0009e40000100800 */
[----:B------:R-:W-:Y:S01]  /*45b0*/  IMAD R18, R18, 0x2, R23 ;  /* 0x0000000212127824 */ /* 0x000fe200078e0217 */
[----:B-1----:R-:W-:-:S05]  /*45c0*/  IADD3 R152, P1, R49, R6, RZ ;  /* 0x0000000631987210 */ /* 0x002fca0007f3e0ff */
[----:B------:R1:W-:Y:S01]  /*45d0*/  STL [R1+0x410], R152 ;  /* 0x0004109801007387 */ /* 0x0003e20000100800 */
[----:B----4-:R-:W-:-:S03]  /*45e0*/  LEA.HI.X.SX32 R154, R51, R0, 0x1, P0 ;  /* 0x00000000339a7211 */ /* 0x010fc600000f0eff */
[----:B------:R4:W-:Y:S01]  /*45f0*/  STL [R1+0x418], R14 ;  /* 0x0004180e01007387 */ /* 0x0009e20000100800 */
[----:B------:R-:W-:-:S03]  /*4600*/  CS2R R50, SRZ ;  /* 0x0000000000327805 */ /* 0x000fc6000001ff00 */
[----:B------:R5:W-:Y:S01]  /*4610*/  STL [R1+0x404], R154 ;  /* 0x0004049a01007387 */ /* 0x000be20000100800 */
[-C--:B-1----:R-:W-:Y:S02]  /*4620*/  LEA.HI.X.SX32 R152, R49, R0.reuse, 0x1, P1 ;  /* 0x0000000031987211 */ /* 0x082fe400008f0eff */
[----:B------:R-:W-:Y:S02]  /*4630*/  CS2R R48, SRZ ;  /* 0x0000000000307805 */ /* 0x000fe4000001ff00 */
[----:B----4-:R-:W-:Y:S01]  /*4640*/  LEA.HI.X.SX32 R14, R47, R0, 0x1, P2 ;  /* 0x000000002f0e7211 */ /* 0x010fe200010f0eff */
[----:B------:R1:W-:Y:S01]  /*4650*/  STL [R1+0x40c], R152 ;  /* 0x00040c9801007387 */ /* 0x0003e20000100800 */
[----:B------:R-:W-:Y:S02]  /*4660*/  CS2R R46, SRZ ;  /* 0x00000000002e7805 */ /* 0x000fe4000001ff00 */
[-C--:B-----5:R-:W-:Y:S01]  /*4670*/  IADD3 R154, P0, R45, R6.reuse, RZ ;  /* 0x000000062d9a7210 */ /* 0x0a0fe20007f1e0ff */
[----:B------:R4:W-:Y:S04]  /*4680*/  STL [R1+0x414], R14 ;  /* 0x0004140e01007387 */ /* 0x0009e80000100800 */
[----:B------:R5:W-:Y:S01]  /*4690*/  STL [R1+0x420], R154 ;  /* 0x0004209a01007387 */ /* 0x000be20000100800 */
[----:B-1----:R-:W-:-:S02]  /*46a0*/  IADD3 R152, P2, R41, R6, RZ ;  /* 0x0000000629987210 */ /* 0x002fc40007f5e0ff */
[----:B----4-:R-:W-:-:S04]  /*46b0*/  IADD3 R14, P1, R43, R6, RZ ;  /* 0x000000062b0e7210 */ /* 0x010fc80007f3e0ff */
[----:B-----5:R-:W-:Y:S01]  /*46c0*/  LEA.HI.X.SX32 R154, R43, R0, 0x1, P1 ;  /* 0x000000002b9a7211 */ /* 0x020fe200008f0eff */
[----:B------:R1:W-:Y:S01]  /*46d0*/  STL [R1+0x428], R14 ;  /* 0x0004280e01007387 */ /* 0x0003e20000100800 */
[----:B------:R-:W-:-:S03]  /*46e0*/  CS2R R42, SRZ ;  /* 0x00000000002a7805 */ /* 0x000fc6000001ff00 */
[----:B------:R4:W-:Y:S01]  /*46f0*/  STL [R1+0x430], R152 ;  /* 0x0004309801007387 */ /* 0x0009e20000100800 */
[----:B-1----:R-:W-:Y:S02]  /*4700*/  LEA.HI.X.SX32 R14, R45, R0, 0x1, P0 ;  /* 0x000000002d0e7211 */ /* 0x002fe400000f0eff */
[----:B------:R-:W-:Y:S02]  /*4710*/  CS2R R44, SRZ ;  /* 0x00000000002c7805 */ /* 0x000fe4000001ff00 */
[----:B------:R-:W-:Y:S02]  /*4720*/  IADD3 R156, P0, R37, R6, RZ ;  /* 0x00000006259c7210 */ /* 0x000fe40007f1e0ff */
[----:B----4-:R-:W-:Y:S01]  /*4730*/  LEA.HI.X.SX32 R152, R41, R0, 0x1, P2 ;  /* 0x0000000029987211 */ /* 0x010fe200010f0eff */
[----:B------:R1:W-:Y:S01]  /*4740*/  STL [R1+0x41c], R14 ;  /* 0x00041c0e01007387 */ /* 0x0003e20000100800 */
[----:B------:R-:W-:-:S03]  /*4750*/  CS2R R40, SRZ ;  /* 0x0000000000287805 */ /* 0x000fc6000001ff00 */
[----:B------:R4:W-:Y:S04]  /*4760*/  STL [R1+0x424], R154 ;  /* 0x0004249a01007387 */ /* 0x0009e80000100800 */
[----:B------:R5:W-:Y:S01]  /*4770*/  STL [R1+0x42c], R152 ;  /* 0x00042c9801007387 */ /* 0x000be20000100800 */
[----:B-1----:R-:W-:Y:S01]  /*4780*/  IMAD R14, R39, 0x2, R18 ;  /* 0x00000002270e7824 */ /* 0x002fe200078e0212 */
[----:B------:R-:W-:Y:S02]  /*4790*/  CS2R R38, SRZ ;  /* 0x0000000000267805 */ /* 0x000fe4000001ff00 */
[----:B------:R1:W-:Y:S01]  /*47a0*/  STL [R1+0x438], R156 ;  /* 0x0004389c01007387 */ /* 0x0003e20000100800 */
[-C--:B----4-:R-:W-:Y:S01]  /*47b0*/  IADD3 R154, P1, R35, R6.reuse, RZ ;  /* 0x00000006239a7210 */ /* 0x090fe20007f3e0ff */
[----:B------:R-:W-:Y:S01]  /*47c0*/  IMAD R13, R13, 0x2, R14 ;  /* 0x000000020d0d7824 */ /* 0x000fe200078e020e */
[----:B-----5:R-:W-:-:S03]  /*47d0*/  IADD3 R152, P2, R33, R6, RZ ;  /* 0x0000000621987210 */ /* 0x020fc60007f5e0ff */
[----:B------:R4:W-:Y:S01]  /*47e0*/  STL [R1+0x440], R154 ;  /* 0x0004409a01007387 */ /* 0x0009e20000100800 */
[----:B------:R-:W-:Y:S01]  /*47f0*/  IMAD R10, R10, 0x2, R13 ;  /* 0x000000020a0a7824 */ /* 0x000fe200078e020d */
[-C--:B-1----:R-:W-:Y:S02]  /*4800*/  LEA.HI.X.SX32 R156, R37, R0.reuse, 0x1, P0 ;  /* 0x00000000259c7211 */ /* 0x082fe400000f0eff */
[----:B------:R1:W-:Y:S01]  /*4810*/  STL [R1+0x448], R152 ;  /* 0x0004489801007387 */ /* 0x0003e20000100800 */
[----:B------:R-:W-:Y:S01]  /*4820*/  IMAD R5, R5, 0x2, R10 ;  /* 0x0000000205057824 */ /* 0x000fe200078e020a */
[----:B------:R-:W-:Y:S02]  /*4830*/  CS2R R36, SRZ ;  /* 0x0000000000247805 */ /* 0x000fe4000001ff00 */
[----:B------:R5:W-:Y:S01]  /*4840*/  STL [R1+0x434], R156 ;  /* 0x0004349c01007387 */ /* 0x000be20000100800 */
[----:B------:R-:W-:Y:S01]  /*4850*/  IMAD R2, R2, 0x2, R5 ;  /* 0x0000000202027824 */ /* 0x000fe200078e0205 */
[----:B----4-:R-:W-:-:S02]  /*4860*/  LEA.HI.X.SX32 R154, R35, R0, 0x1, P1 ;  /* 0x00000000239a7211 */ /* 0x010fc400008f0eff */
[----:B------:R-:W-:Y:S01]  /*4870*/  CS2R R34, SRZ ;  /* 0x0000000000227805 */ /* 0x000fe2000001ff00 */
[----:B------:R-:W-:Y:S01]  /*4880*/  IMAD R9, R9, 0x2, R2 ;  /* 0x0000000209097824 */ /* 0x000fe200078e0202 */
[----:B-1----:R-:W-:Y:S01]  /*4890*/  LEA.HI.X.SX32 R152, R33, R0, 0x1, P2 ;  /* 0x0000000021987211 */ /* 0x002fe200010f0eff */
[----:B------:R1:W-:Y:S01]  /*48a0*/  STL [R1+0x43c], R154 ;  /* 0x00043c9a01007387 */ /* 0x0003e20000100800 */
[----:B------:R-:W-:Y:S01]  /*48b0*/  CS2R R32, SRZ ;  /* 0x0000000000207805 */ /* 0x000fe2000001ff00 */
[----:B------:R-:W-:Y:S01]  /*48c0*/  IMAD R4, R4, 0x2, R9 ;  /* 0x0000000204047824 */ /* 0x000fe200078e0209 */
[-C--:B-----5:R-:W-:Y:S01]  /*48d0*/  IADD3 R156, P0, R31, R6.reuse, RZ ;  /* 0x000000061f9c7210 */ /* 0x0a0fe20007f1e0ff */
[----:B------:R4:W-:Y:S02]  /*48e0*/  STL [R1+0x444], R152 ;  /* 0x0004449801007387 */ /* 0x0009e40000100800 */
[----:B------:R-:W-:Y:S02]  /*48f0*/  IMAD R3, R3, 0x2, R4 ;  /* 0x0000000203037824 */ /* 0x000fe400078e0204 */
[----:B------:R5:W-:Y:S01]  /*4900*/  STL [R1+0x450], R156 ;  /* 0x0004509c01007387 */ /* 0x000be20000100800 */
[-C--:B-1----:R-:W-:Y:S01]  /*4910*/  IADD3 R154, P1, R29, R6.reuse, RZ ;  /* 0x000000061d9a7210 */ /* 0x082fe20007f3e0ff */
[----:B------:R-:W-:Y:S01]  /*4920*/  IMAD R8, R8, 0x2, R3 ;  /* 0x0000000208087824 */ /* 0x000fe200078e0203 */
[----:B----4-:R-:W-:-:S03]  /*4930*/  IADD3 R152, P2, R27, R6, RZ ;  /* 0x000000061b987210 */ /* 0x010fc60007f5e0ff */
[----:B------:R1:W-:Y:S01]  /*4940*/  STL [R1+0x458], R154 ;  /* 0x0004589a01007387 */ /* 0x0003e20000100800 */
[----:B------:R-:W-:Y:S01]  /*4950*/  IMAD R7, R7, 0x2, R8 ;  /* 0x0000000207077824 */ /* 0x000fe200078e0208 */
[----:B-----5:R-:W-:Y:S02]  /*4960*/  LEA.HI.X.SX32 R156, R31, R0, 0x1, P0 ;  /* 0x000000001f9c7211 */ /* 0x020fe400000f0eff */
        /* <DEDUP_REMOVED lines=10> */
[----:B------:R-:W-:Y:S01]  /*4a10*/  STL [R1+0x468], R156 ;  /* 0x0004689c01007387 */ /* 0x000fe20000100800 */
[----:B-1----:R-:W-:-:S02]  /*4a20*/  IADD3 R154, P1, R24, R6, RZ ;  /* 0x00000006189a7210 */ /* 0x002fc40007f3e0ff */
[----:B----4-:R-:W-:-:S03]  /*4a30*/  IADD3 R152, P2, R23, R6, RZ ;  /* 0x0000000617987210 */ /* 0x010fc60007f5e0ff */
[----:B------:R1:W-:Y:S01]  /*4a40*/  STL [R1+0x470], R154 ;  /* 0x0004709a01007387 */ /* 0x0003e20000100800 */
[----:B------:R-:W-:-:S03]  /*4a50*/  LEA.HI.X.SX32 R23, R23, R0, 0x1, P2 ;  /* 0x0000000017177211 */ /* 0x000fc600010f0eff */
[----:B------:R4:W-:Y:S01]  /*4a60*/  STL [R1+0x478], R152 ;  /* 0x0004789801007387 */ /* 0x0009e20000100800 */
[-C--:B-1----:R-:W-:Y:S02]  /*4a70*/  LEA.HI.X.SX32 R154, R25, R0.reuse, 0x1, P0 ;  /* 0x00000000199a7211 */ /* 0x082fe400000f0eff */
[----:B----4-:R-:W-:-:S03]  /*4a80*/  LEA.HI.X.SX32 R152, R24, R0, 0x1, P1 ;  /* 0x0000000018987211 */ /* 0x010fc600008f0eff */
[----:B------:R1:W-:Y:S01]  /*4a90*/  STL [R1+0x464], R154 ;  /* 0x0004649a01007387 */ /* 0x0003e20000100800 */
[----:B------:R-:W-:-:S03]  /*4aa0*/  CS2R R24, SRZ ;  /* 0x0000000000187805 */ /* 0x000fc6000001ff00 */
[----:B------:R4:W-:Y:S04]  /*4ab0*/  STL [R1+0x46c], R152 ;  /* 0x00046c9801007387 */ /* 0x0009e80000100800 */
[----:B------:R5:W-:Y:S01]  /*4ac0*/  STL [R1+0x474], R23 ;  /* 0x0004741701007387 */ /* 0x000be20000100800 */
[-C--:B-1----:R-:W-:Y:S02]  /*4ad0*/  IADD3 R154, P0, R18, R6.reuse, RZ ;  /* 0x00000006129a7210 */ /* 0x082fe40007f1e0ff */
[----:B----4-:R-:W-:-:S03]  /*4ae0*/  IADD3 R152, P1, R14, R6, RZ ;  /* 0x000000060e987210 */ /* 0x010fc60007f3e0ff */
[----:B------:R-:W-:Y:S01]  /*4af0*/  STL [R1+0x480], R154 ;  /* 0x0004809a01007387 */ /* 0x000fe20000100800 */
[----:B------:R-:W-:Y:S02]  /*4b00*/  LEA.HI.X.SX32 R18, R18, R0, 0x1, P0 ;  /* 0x0000000012127211 */ /* 0x000fe400000f0eff */
[C---:B-----5:R-:W-:Y:S01]  /*4b10*/  IADD3 R23, P2, R13.reuse, R6, RZ ;  /* 0x000000060d177210 */ /* 0x060fe20007f5e0ff */
[----:B------:R-:W-:Y:S01]  /*4b20*/  STL [R1+0x488], R152 ;  /* 0x0004889801007387 */ /* 0x000fe20000100800 */
[-C--:B------:R-:W-:Y:S02]  /*4b30*/  LEA.HI.X.SX32 R14, R14, R0.reuse, 0x1, P1 ;  /* 0x000000000e0e7211 */ /* 0x080fe400008f0eff */
[----:B------:R-:W-:Y:S01]  /*4b40*/  LEA.HI.X.SX32 R13, R13, R0, 0x1, P2 ;  /* 0x000000000d0d7211 */ /* 0x000fe200010f0eff */
[----:B------:R1:W-:Y:S04]  /*4b50*/  STL [R1+0x490], R23 ;  /* 0x0004901701007387 */ /* 0x0003e80000100800 */
[----:B------:R4:W-:Y:S04]  /*4b60*/  STL [R1+0x47c], R18 ;  /* 0x00047c1201007387 */ /* 0x0009e80000100800 */
[----:B------:R5:W-:Y:S01]  /*4b70*/  STL [R1+0x484], R14 ;  /* 0x0004840e01007387 */ /* 0x000be20000100800 */
[----:B-1----:R-:W-:-:S03]  /*4b80*/  IMAD R23, R19, 0x6a, RZ ;  /* 0x0000006a13177824 */ /* 0x002fc600078e02ff */
[----:B------:R1:W-:Y:S01]  /*4b90*/  STL [R1+0x48c], R13 ;  /* 0x00048c0d01007387 */ /* 0x0003e20000100800 */
[-C--:B----4-:R-:W-:Y:S02]  /*4ba0*/  IADD3 R18, P0, R10, R6.reuse, RZ ;  /* 0x000000060a127210 */ /* 0x090fe40007f1e0ff */
[----:B-----5:R-:W-:-:S03]  /*4bb0*/  IADD3 R14, P2, R2, R6, RZ ;  /* 0x00000006020e7210 */ /* 0x020fc60007f5e0ff */
[----:B------:R4:W-:Y:S01]  /*4bc0*/  STL [R1+0x498], R18 ;  /* 0x0004981201007387 */ /* 0x0009e20000100800 */
[----:B-1----:R-:W-:-:S04]  /*4bd0*/  IADD3 R13, P1, R5, R6, RZ ;  /* 0x00000006050d7210 */ /* 0x002fc80007f3e0ff */
[----:B------:R-:W-:Y:S01]  /*4be0*/  LEA.HI.X.SX32 R5, R5, R0, 0x1, P1 ;  /* 0x0000000005057211 */ /* 0x000fe200008f0eff */
[----:B------:R1:W-:Y:S01]  /*4bf0*/  STL [R1+0x4a0], R13 ;  /* 0x0004a00d01007387 */ /* 0x0003e20000100800 */
[----:B----4-:R-:W-:-:S03]  /*4c00*/  IMAD R18, R19, 0x6e, RZ ;  /* 0x0000006e13127824 */ /* 0x010fc600078e02ff */
[----:B------:R4:W-:Y:S01]  /*4c10*/  STL [R1+0x4a8], R14 ;  /* 0x0004a80e01007387 */ /* 0x0009e20000100800 */
[-C--:B-1----:R-:W-:Y:S02]  /*4c20*/  LEA.HI.X.SX32 R13, R10, R0.reuse, 0x1, P0 ;  /* 0x000000000a0d7211 */ /* 0x082fe400000f0eff */
[----:B------:R-:W-:Y:S01]  /*4c30*/  LEA.HI.X.SX32 R10, R2, R0, 0x1, P2 ;  /* 0x00000000020a7211 */ /* 0x000fe200010f0eff */
[----:B---3--:R-:W-:Y:S01]  /*4c40*/  IMAD R2, R11, 0x2, R7 ;  /* 0x000000020b027824 */ /* 0x008fe200078e0207 */
[----:B------:R-:W-:Y:S01]  /*4c50*/  IADD3 R11, P1, R4, R6, RZ ;  /* 0x00000006040b7210 */ /* 0x000fe20007f3e0ff */
[----:B------:R1:W-:Y:S01]  /*4c60*/  STL [R1+0x494], R13 ;  /* 0x0004940d01007387 */ /* 0x0003e20000100800 */
[----:B----4-:R-:W-:-:S03]  /*4c70*/  IMAD.MOV.U32 R14, RZ, RZ, 0x5410 ;  /* 0x00005410ff0e7424 */ /* 0x010fc600078e00ff */
[----:B------:R3:W-:Y:S04]  /*4c80*/  STL [R1+0x49c], R5 ;  /* 0x00049c0501007387 */ /* 0x0007e80000100800 */
[----:B------:R4:W-:Y:S01]  /*4c90*/  STL [R1+0x4a4], R10 ;  /* 0x0004a40a01007387 */ /* 0x0009e20000100800 */
[----:B-1----:R-:W-:Y:S01]  /*4ca0*/  IMAD.MOV.U32 R13, RZ, RZ, 0x7632 ;  /* 0x00007632ff0d7424 */ /* 0x002fe200078e00ff */
[-C--:B---3--:R-:W-:Y:S02]  /*4cb0*/  IADD3 R5, P0, R9, R6.reuse, RZ ;  /* 0x0000000609057210 */ /* 0x088fe40007f1e0ff */
[----:B----4-:R-:W-:-:S03]  /*4cc0*/  IADD3 R10, P2, R3, R6, RZ ;  /* 0x00000006030a7210 */ /* 0x010fc60007f5e0ff */
[----:B------:R1:W-:Y:S04]  /*4cd0*/  STL [R1+0x4b0], R5 ;  /* 0x0004b00501007387 */ /* 0x0003e80000100800 */
[----:B------:R3:W-:Y:S04]  /*4ce0*/  STL [R1+0x4b8], R11 ;  /* 0x0004b80b01007387 */ /* 0x0007e80000100800 */
[----:B------:R4:W-:Y:S01]  /*4cf0*/  STL [R1+0x4f0], R10 ;  /* 0x0004f00a01007387 */ /* 0x0009e20000100800 */
[----:B-1----:R-:W-:Y:S01]  /*4d00*/  IMAD R5, R12, 0x2, R2 ;  /* 0x000000020c057824 */ /* 0x002fe200078e0202 */
[----:B---3--:R-:W-:-:S02]  /*4d10*/  LEA.HI.X.SX32 R11, R9, R0, 0x1, P0 ;  /* 0x00000000090b7211 */ /* 0x008fc400000f0eff */
[-C--:B------:R-:W-:Y:S02]  /*4d20*/  LEA.HI.X.SX32 R9, R3, R0.reuse, 0x1, P2 ;  /* 0x0000000003097211 */ /* 0x080fe400010f0eff */
[----:B----4-:R-:W-:Y:S01]  /*4d30*/  LEA.HI.X.SX32 R10, R4, R0, 0x1, P1 ;  /* 0x00000000040a7211 */ /* 0x010fe200008f0eff */
[----:B------:R-:W-:Y:S01]  /*4d40*/  STL [R1+0x4ac], R11 ;  /* 0x0004ac0b01007387 */ /* 0x000fe20000100800 */
[----:B------:R-:W-:Y:S01]  /*4d50*/  IADD3 R3, P0, R8, R6, RZ ;  /* 0x0000000608037210 */ /* 0x000fe20007f1e0ff */
[----:B--2---:R-:W-:Y:S02]  /*4d60*/  IMAD R4, R20, 0x2, R5 ;  /* 0x0000000214047824 */ /* 0x004fe400078e0205 */
[----:B------:R1:W-:Y:S01]  /*4d70*/  STL [R1+0x4b4], R10 ;  /* 0x0004b40a01007387 */ /* 0x0003e20000100800 */
[----:B------:R-:W-:-:S03]  /*4d80*/  IMAD R20, R19, 0x6d, RZ ;  /* 0x0000006d13147824 */ /* 0x000fc600078e02ff */
[----:B------:R2:W-:Y:S04]  /*4d90*/  STL [R1+0x4ec], R9 ;  /* 0x0004ec0901007387 */ /* 0x0005e80000100800 */
[----:B------:R0:W-:Y:S01]  /*4da0*/  STL [R1+0x4f4], R3 ;  /* 0x0004f40301007387 */ /* 0x0001e20000100800 */
[-C--:B-1----:R-:W-:Y:S02]  /*4db0*/  IADD3 R10, P2, R2, R6.reuse, RZ ;  /* 0x00000006020a7210 */ /* 0x082fe40007f5e0ff */
[----:B--2---:R-:W-:Y:S01]  /*4dc0*/  IADD3 R9, P1, R7, R6, RZ ;  /* 0x0000000607097210 */ /* 0x004fe20007f3e0ff */
[----:B0-----:R-:W-:-:S04]  /*4dd0*/  IMAD R3, R21, 0x2, R4 ;  /* 0x0000000215037824 */ /* 0x001fc800078e0204 */
[----:B------:R0:W-:Y:S01]  /*4de0*/  STL [R1+0x4f8], R9 ;  /* 0x0004f80901007387 */ /* 0x0001e20000100800 */
[----:B------:R-:W-:-:S03]  /*4df0*/  IMAD R21, R19, 0x6c, RZ ;  /* 0x0000006c13157824 */ /* 0x000fc600078e02ff */
[----:B------:R-:W-:Y:S01]  /*4e00*/  STL [R1+0x4fc], R10 ;  /* 0x0004fc0a01007387 */ /* 0x000fe20000100800 */
[-C--:B0-----:R-:W-:Y:S02]  /*4e10*/  LEA.HI.X.SX32 R9, R8, R0.reuse, 0x1, P0 ;  /* 0x0000000008097211 */ /* 0x081fe400000f0eff */
[-C--:B------:R-:W-:Y:S02]  /*4e20*/  LEA.HI.X.SX32 R8, R7, R0.reuse, 0x1, P1 ;  /* 0x0000000007087211 */ /* 0x080fe400008f0eff */
[----:B------:R-:W-:Y:S01]  /*4e30*/  LEA.HI.X.SX32 R7, R2, R0, 0x1, P2 ;  /* 0x0000000002077211 */ /* 0x000fe200010f0eff */
[----:B------:R-:W-:Y:S01]  /*4e40*/  IMAD R2, R22, 0x2, R3 ;  /* 0x0000000216027824 */ /* 0x000fe200078e0203 */
[----:B------:R0:W-:Y:S01]  /*4e50*/  STL [R1+0x4bc], R9 ;  /* 0x0004bc0901007387 */ /* 0x0001e20000100800 */
[----:B------:R-:W-:-:S03]  /*4e60*/  IMAD R22, R19, 0x6b, RZ ;  /* 0x0000006b13167824 */ /* 0x000fc600078e02ff */
[----:B------:R1:W-:Y:S04]  /*4e70*/  STL [R1+0x4c0], R8 ;  /* 0x0004c00801007387 */ /* 0x0003e80000100800 */
[----:B------:R2:W-:Y:S01]  /*4e80*/  STL [R1+0x4dc], R7 ;  /* 0x0004dc0701007387 */ /* 0x0005e20000100800 */
[-C--:B0-----:R-:W-:Y:S02]  /*4e90*/  IADD3 R9, P0, R5, R6.reuse, RZ ;  /* 0x0000000605097210 */ /* 0x081fe40007f1e0ff */
[----:B-1----:R-:W-:-:S03]  /*4ea0*/  IADD3 R8, P1, R4, R6, RZ ;  /* 0x0000000604087210 */ /* 0x002fc60007f3e0ff */
[----:B------:R-:W-:Y:S01]  /*4eb0*/  STL [R1+0x4e0], R9 ;  /* 0x0004e00901007387 */ /* 0x000fe20000100800 */
[----:B------:R-:W-:Y:S02]  /*4ec0*/  LEA.HI.X.SX32 R5, R5, R0, 0x1, P0 ;  /* 0x0000000005057211 */ /* 0x000fe400000f0eff */
[CC--:B--2---:R-:W-:Y:S01]  /*4ed0*/  IADD3 R7, P2, R3.reuse, R6.reuse, RZ ;  /* 0x0000000603077210 */ /* 0x0c4fe20007f5e0ff */
[----:B------:R-:W-:Y:S01]  /*4ee0*/  STL [R1+0x4e4], R8 ;  /* 0x0004e40801007387 */ /* 0x000fe20000100800 */
[----:B------:R-:W-:Y:S02]  /*4ef0*/  IADD3 R6, P3, R2, R6, RZ ;  /* 0x0000000602067210 */ /* 0x000fe40007f7e0ff */
[-C--:B------:R-:W-:Y:S01]  /*4f00*/  LEA.HI.X.SX32 R4, R4, R0.reuse, 0x1, P1 ;  /* 0x0000000004047211 */ /* 0x080fe200008f0eff */
[----:B------:R-:W-:Y:S01]  /*4f10*/  STL [R1+0x4e8], R7 ;  /* 0x0004e80701007387 */ /* 0x000fe20000100800 */
[-C--:B------:R-:W-:Y:S02]  /*4f20*/  LEA.HI.X.SX32 R3, R3, R0.reuse, 0x1, P2 ;  /* 0x0000000003037211 */ /* 0x080fe400010f0eff */
[----:B------:R-:W-:Y:S01]  /*4f30*/  LEA.HI.X.SX32 R0, R2, R0, 0x1, P3 ;  /* 0x0000000002007211 */ /* 0x000fe200018f0eff */
[----:B------:R0:W-:Y:S01]  /*4f40*/  STL [R1+0x4d4], R6 ;  /* 0x0004d40601007387 */ /* 0x0001e20000100800 */
[----:B------:R-:W-:Y:S01]  /*4f50*/  ISETP.NE.U32.AND P1, PT, RZ, UR10, PT ;  /* 0x0000000aff007c0c */ /* 0x000fe2000bf25070 */
[----:B------:R-:W-:Y:S01]  /*4f60*/  IMAD.U32 R2, RZ, RZ, UR10 ;  /* 0x0000000aff027e24 */ /* 0x000fe2000f8e00ff */
[C---:B------:R-:W-:Y:S01]  /*4f70*/  LOP3.LUT P2, RZ, R153.reuse, 0x2, RZ, 0xc0, !PT ;  /* 0x0000000299ff7812 */ /* 0x040fe2000784c0ff */
[----:B------:R1:W-:Y:S01]  /*4f80*/  STL [R1+0x4c4], R5 ;  /* 0x0004c40501007387 */ /* 0x0003e20000100800 */
[----:B------:R-:W-:Y:S01]  /*4f90*/  LOP3.LUT P0, RZ, R153, 0x1, RZ, 0xc0, !PT ;  /* 0x0000000199ff7812 */ /* 0x000fe2000780c0ff */
[----:B------:R-:W-:Y:S01]  /*4fa0*/  UIADD3 UR10, UP1, UR9, 0x2, URZ ;  /* 0x00000002090a7890 */ /* 0x000fe2000ff3e03f */
[----:B------:R-:W-:Y:S01]  /*4fb0*/  SEL R14, R14, 0x1054, !P2 ;  /* 0x000010540e0e7807 */ /* 0x000fe20005000000 */
[----:B------:R2:W-:Y:S01]  /*4fc0*/  STL [R1+0x4c8], R4 ;  /* 0x0004c80401007387 */ /* 0x0005e20000100800 */
[----:B------:R-:W-:Y:S01]  /*4fd0*/  SEL R13, R13, 0x3276, !P2 ;  /* 0x000032760d0d7807 */ /* 0x000fe20005000000 */
[----:B0-----:R-:W-:Y:S01]  /*4fe0*/  IMAD R6, R2, 0x80, R155 ;  /* 0x0000008002067824 */ /* 0x001fe200078e029b */
[-C--:B------:R-:W-:Y:S01]  /*4ff0*/  IADD3 RZ, P3, R78, R15.reuse, RZ ;  /* 0x0000000f4eff7210 */ /* 0x080fe20007f7e0ff */
[----:B------:R0:W-:Y:S01]  /*5000*/  STL [R1+0x4cc], R3 ;  /* 0x0004cc0301007387 */ /* 0x0001e20000100800 */
[-C--:B------:R-:W-:Y:S01]  /*5010*/  IADD3 RZ, P2, R77, R15.reuse, RZ ;  /* 0x0000000f4dff7210 */ /* 0x080fe20007f5e0ff */
[----:B------:R-:W-:Y:S01]  /*5020*/  UIADD3.X UR11, UR7, 0x40000040, URZ, UP1, !UPT ;  /* 0x40000040070b7890 */ /* 0x000fe20008ffe43f */
[----:B-1----:R-:W-:Y:S01]  /*5030*/  SEL R5, RZ, 0x90, !P1 ;  /* 0x00000090ff057807 */ /* 0x002fe20004800000 */
[----:B------:R1:W-:Y:S01]  /*5040*/  STL [R1+0x4d0], R0 ;  /* 0x0004d00001007387 */ /* 0x0003e20000100800 */
[----:B------:R-:W-:Y:S01]  /*5050*/  IADD3 RZ, P1, R81, R15, RZ ;  /* 0x0000000f51ff7210 */ /* 0x000fe20007f3e0ff */
[----:B--2---:R-:W-:Y:S01]  /*5060*/  IMAD R4, R19, 0x6f, RZ ;  /* 0x0000006f13047824 */ /* 0x004fe200078e02ff */
[----:B------:R-:W-:Y:S01]  /*5070*/  LOP3.LUT R5, R5, 0x7f, R153, 0x78, !PT ;  /* 0x0000007f05057812 */ /* 0x000fe200078e7899 */
[----:B------:R-:W-:Y:S01]  /*5080*/  UIADD3.64 UR12, UR10, 0x200, URZ ;  /* 0x000002000a0c7897 */ /* 0x000fe2000fffe03f */
[-C--:B------:R-:W-:Y:S01]  /*5090*/  LEA.HI.X.SX32 R152, R81, R17.reuse, 0x1, P1 ;  /* 0x0000001151987211 */ /* 0x080fe200008f0eff */
[----:B0-----:R-:W-:Y:S01]  /*50a0*/  IMAD.MOV.U32 R3, RZ, RZ, 0x3f800000 ;  /* 0x3f800000ff037424 */ /* 0x001fe200078e00ff */
[----:B------:R-:W-:-:S02]  /*50b0*/  LEA.HI.X.SX32 R153, R80, R17, 0x1, P5 ;  /* 0x0000001150997211 */ /* 0x000fc400028f0eff */
[----:B------:R-:W-:Y:S02]  /*50c0*/  CS2R R80, SRZ ;  /* 0x0000000000507805 */ /* 0x000fe4000001ff00 */
[-C--:B------:R-:W-:Y:S01]  /*50d0*/  IADD3 RZ, P1, R76, R15.reuse, RZ ;  /* 0x0000000f4cff7210 */ /* 0x080fe20007f3e0ff */
[----:B-1----:R-:W-:Y:S01]  /*50e0*/  IMAD.MOV.U32 R0, RZ, RZ, RZ ;  /* 0x000000ffff007224 */ /* 0x002fe200078e00ff */
[----:B------:R-:W-:Y:S01]  /*50f0*/  STL [R1+0x54], R3 ;  /* 0x0000540301007387 */ /* 0x000fe20000100800 */
[----:B------:R-:W-:Y:S01]  /*5100*/  IADD3 RZ, P5, R75, R15, RZ ;  /* 0x0000000f4bff7210 */ /* 0x000fe20007fbe0ff */
[----:B------:R-:W-:Y:S01]  /*5110*/  UIADD3.64 UR14, UR10, 0x2, URZ ;  /* 0x000000020a0e7897 */ /* 0x000fe2000fffe03f */
[C---:B------:R-:W-:Y:S01]  /*5120*/  LOP3.LUT R12, R6.reuse, 0x10, RZ, 0x3c, !PT ;  /* 0x00000010060c7812 */ /* 0x040fe200078e3cff */
[----:B------:R0:W-:Y:S01]  /*5130*/  STL [R1+0x5c], R2 ;  /* 0x00005c0201007387 */ /* 0x0001e20000100800 */
[C---:B------:R-:W-:Y:S01]  /*5140*/  LOP3.LUT R11, R6.reuse, 0x20, RZ, 0x3c, !PT ;  /* 0x00000020060b7812 */ /* 0x040fe200078e3cff */
[----:B------:R-:W-:Y:S01]  /*5150*/  UIADD3.64 UR18, UR10, 0x4, URZ ;  /* 0x000000040a127897 */ /* 0x000fe2000fffe03f */
[C---:B------:R-:W-:Y:S01]  /*5160*/  LOP3.LUT R10, R6.reuse, 0x30, RZ, 0x3c, !PT ;  /* 0x00000030060a7812 */ /* 0x040fe200078e3cff */
[----:B------:R1:W-:Y:S01]  /*5170*/  STL [R1+0x50], R3 ;  /* 0x0000500301007387 */ /* 0x0003e20000100800 */
[C---:B------:R-:W-:Y:S01]  /*5180*/  LOP3.LUT R9, R6.reuse, 0x40, RZ, 0x3c, !PT ;  /* 0x0000004006097812 */ /* 0x040fe200078e3cff */
[----:B------:R-:W-:Y:S01]  /*5190*/  UIADD3.64 UR22, UR10, 0x3fe, URZ ;  /* 0x000003fe0a167897 */ /* 0x000fe2000fffe03f */
[C---:B------:R-:W-:Y:S01]  /*51a0*/  LOP3.LUT R8, R6.reuse, 0x50, RZ, 0x3c, !PT ;  /* 0x0000005006087812 */ /* 0x040fe200078e3cff */
[----:B------:R-:W-:Y:S01]  /*51b0*/  UIADD3.64 UR26, UR10, 0x400, URZ ;  /* 0x000004000a1a7897 */ /* 0x000fe2000fffe03f */
[C---:B------:R-:W-:Y:S01]  /*51c0*/  LOP3.LUT R7, R6.reuse, 0x60, RZ, 0x3c, !PT ;  /* 0x0000006006077812 */ /* 0x040fe200078e3cff */
[----:B0-----:R-:W-:Y:S01]  /*51d0*/  IMAD.U32 R2, RZ, RZ, UR9 ;  /* 0x00000009ff027e24 */ /* 0x001fe2000f8e00ff */
[----:B------:R-:W-:Y:S01]  /*51e0*/  UIADD3.X UR9, UR6, 0x40000040, URZ, UP0, !UPT ;  /* 0x4000004006097890 */ /* 0x000fe200087fe43f */
[----:B------:R-:W-:Y:S01]  /*51f0*/  LOP3.LUT R6, R6, 0x70, RZ, 0x3c, !PT ;  /* 0x0000007006067812 */ /* 0x000fe200078e3cff */
[----:B------:R-:W-:Y:S01]  /*5200*/  UIADD3.64 UR6, UR10, 0x1fe, URZ ;  /* 0x000001fe0a067897 */ /* 0x000fe2000fffe03f */
[----:B-1----:R-:W-:Y:S01]  /*5210*/  IMAD R3, R19, 0x70, RZ ;  /* 0x0000007013037824 */ /* 0x002fe200078e02ff */
[----:B------:R0:W-:Y:S01]  /*5220*/  STL [R1+0x4d8], R2 ;  /* 0x0004d80201007387 */ /* 0x0001e20000100800 */
[----:B------:R-:W-:-:S02]  /*5230*/  UIADD3.64 UR6, UR10, 0x202, URZ ;  /* 0x000002020a067897 */ /* 0x000fc4000fffe03f */
[----:B------:R-:W-:Y:S01]  /*5240*/  UIADD3.64 UR30, UR10, 0x402, URZ ;  /* 0x000004020a1e7897 */ /* 0x000fe2000fffe03f */
[----:B------:R1:W-:Y:S01]  /*5250*/  STL [R1+0x60], R152 ;  /* 0x0000609801007387 */ /* 0x0003e20000100800 */
[----:B------:R-:W-:Y:S02]  /*5260*/  UIADD3.64 UR34, UR10, 0x404, URZ ;  /* 0x000004040a227897 */ /* 0x000fe4000fffe03f */
[----:B------:R-:W-:Y:S01]  /*5270*/  UIADD3.64 UR38, UR10, 0x204, URZ ;  /* 0x000002040a267897 */ /* 0x000fe2000fffe03f */
[----:B------:R2:W-:Y:S01]  /*5280*/  STL [R1+0x64], R153 ;  /* 0x0000649901007387 */ /* 0x0005e20000100800 */
[----:B------:R-:W-:Y:S01]  /*5290*/  UMOV UR6, URZ ;  /* 0x0000003f00067c82 */ /* 0x000fe20008000000 */
[----:B0-----:R-:W-:Y:S01]  /*52a0*/  IMAD R2, R19, 0x71, RZ ;  /* 0x0000007113027824 */ /* 0x001fe200078e02ff */
[----:B------:R-:W-:Y:S02]  /*52b0*/  UIADD3.64 UR42, UR10, 0x5fe, URZ ;  /* 0x000005fe0a2a7897 */ /* 0x000fe4000fffe03f */
[----:B------:R-:W-:Y:S01]  /*52c0*/  UIADD3.64 UR46, UR10, 0x600, URZ ;  /* 0x000006000a2e7897 */ /* 0x000fe2000fffe03f */
[----:B-1----:R-:W-:Y:S01]  /*52d0*/  LEA.HI.X.SX32 R152, R79, R17, 0x1, P4 ;  /* 0x000000114f987211 */ /* 0x002fe200020f0eff */
[----:B------:R-:W-:Y:S01]  /*52e0*/  UIADD3.64 UR50, UR10, 0x602, URZ ;  /* 0x000006020a327897 */ /* 0x000fe2000fffe03f */
[----:B------:R-:W-:Y:S01]  /*52f0*/  IADD3 RZ, P4, R74, R15, RZ ;  /* 0x0000000f4aff7210 */ /* 0x000fe20007f9e0ff */
[----:B------:R-:W-:Y:S01]  /*5300*/  UIADD3.64 UR54, UR10, 0x604, URZ ;  /* 0x000006040a367897 */ /* 0x000fe2000fffe03f */
[----:B--2---:R-:W-:Y:S01]  /*5310*/  LEA.HI.X.SX32 R153, R78, R17, 0x1, P3 ;  /* 0x000000114e997211 */ /* 0x004fe200018f0eff */
[----:B------:R0:W-:Y:S01]  /*5320*/  STL [R1+0x68], R152 ;  /* 0x0000689801007387 */ /* 0x0001e20000100800 */
[----:B------:R-:W-:-:S02]  /*5330*/  IADD3 RZ, P3, R73, R15, RZ ;  /* 0x0000000f49ff7210 */ /* 0x000fc40007f7e0ff */
[----:B------:R-:W-:Y:S01]  /*5340*/  CS2R R78, SRZ ;  /* 0x00000000004e7805 */ /* 0x000fe2000001ff00 */
[----:B------:R-:W-:Y:S01]  /*5350*/  UIADD3.64 UR12, UR8, 0x2, URZ ;  /* 0x00000002080c7897 */ /* 0x000fe2000fffe03f */
[----:B------:R1:W-:Y:S01]  /*5360*/  STL [R1+0x6c], R153 ;  /* 0x00006c9901007387 */ /* 0x0003e20000100800 */
[----:B------:R-:W-:Y:S02]  /*5370*/  UIADD3.64 UR16, UR8, 0x4, URZ ;  /* 0x0000000408107897 */ /* 0x000fe4000fffe03f */
[----:B------:R-:W-:Y:S02]  /*5380*/  UIADD3.64 UR20, UR8, 0x1fe, URZ ;  /* 0x000001fe08147897 */ /* 0x000fe4000fffe03f */
[----:B------:R-:W-:Y:S01]  /*5390*/  UIADD3.64 UR24, UR8, 0x200, URZ ;  /* 0x0000020008187897 */ /* 0x000fe2000fffe03f */
[----:B0-----:R-:W-:Y:S01]  /*53a0*/  LEA.HI.X.SX32 R152, R77, R17, 0x1, P2 ;  /* 0x000000114d987211 */ /* 0x001fe200010f0eff */
[----:B------:R-:W-:Y:S01]  /*53b0*/  UIADD3.64 UR28, UR8, 0x202, URZ ;  /* 0x00000202081c7897 */ /* 0x000fe2000fffe03f */
[----:B------:R-:W-:Y:S01]  /*53c0*/  IADD3 RZ, P2, R72, R15, RZ ;  /* 0x0000000f48ff7210 */ /* 0x000fe20007f5e0ff */
[----:B------:R-:W-:Y:S01]  /*53d0*/  UIADD3.64 UR32, UR8, 0x204, URZ ;  /* 0x0000020408207897 */ /* 0x000fe2000fffe03f */
[----:B-1----:R-:W-:Y:S01]  /*53e0*/  LEA.HI.X.SX32 R153, R76, R17, 0x1, P1 ;  /* 0x000000114c997211 */ /* 0x002fe200008f0eff */
[----:B------:R0:W-:Y:S01]  /*53f0*/  STL [R1+0x70], R152 ;  /* 0x0000709801007387 */ /* 0x0001e20000100800 */
[----:B------:R-:W-:-:S02]  /*5400*/  IADD3 RZ, P1, R71, R15, RZ ;  /* 0x0000000f47ff7210 */ /* 0x000fc40007f3e0ff */
[----:B------:R-:W-:Y:S01]  /*5410*/  CS2R R76, SRZ ;  /* 0x00000000004c7805 */ /* 0x000fe2000001ff00 */
[----:B------:R1:W-:Y:S01]  /*5420*/  STL [R1+0x74], R153 ;  /* 0x0000749901007387 */ /* 0x0003e20000100800 */
[----:B0-----:R-:W-:Y:S02]  /*5430*/  LEA.HI.X.SX32 R152, R75, R17, 0x1, P5 ;  /* 0x000000114b987211 */ /* 0x001fe400028f0eff */
[----:B------:R-:W-:Y:S02]  /*5440*/  IADD3 RZ, P5, R70, R15, RZ ;  /* 0x0000000f46ff7210 */ /* 0x000fe40007fbe0ff */
[----:B-1----:R-:W-:Y:S01]  /*5450*/  LEA.HI.X.SX32 R153, R74, R17, 0x1, P4 ;  /* 0x000000114a997211 */ /* 0x002fe200020f0eff */
[----:B------:R0:W-:Y:S01]  /*5460*/  STL [R1+0x78], R152 ;  /* 0x0000789801007387 */ /* 0x0001e20000100800 */
[----:B------:R-:W-:Y:S02]  /*5470*/  IADD3 RZ, P4, R69, R15, RZ ;  /* 0x0000000f45ff7210 */ /* 0x000fe40007f9e0ff */
[----:B------:R-:W-:Y:S01]  /*5480*/  CS2R R74, SRZ ;  /* 0x00000000004a7805 */ /* 0x000fe2000001ff00 */
[----:B------:R1:W-:Y:S01]  /*5490*/  STL [R1+0x7c], R153 ;  /* 0x00007c9901007387 */ /* 0x0003e20000100800 */
[----:B0-----:R-:W-:-:S02]  /*54a0*/  LEA.HI.X.SX32 R152, R73, R17, 0x1, P3 ;  /* 0x0000001149987211 */ /* 0x001fc400018f0eff */
[----:B------:R-:W-:Y:S02]  /*54b0*/  IADD3 RZ, P3, R68, R15, RZ ;  /* 0x0000000f44ff7210 */ /* 0x000fe40007f7e0ff */
[----:B-1----:R-:W-:Y:S01]  /*54c0*/  LEA.HI.X.SX32 R153, R72, R17, 0x1, P2 ;  /* 0x0000001148997211 */ /* 0x002fe200010f0eff */
[----:B------:R0:W-:Y:S01]  /*54d0*/  STL [R1+0x80], R152 ;  /* 0x0000809801007387 */ /* 0x0001e20000100800 */
[----:B------:R-:W-:Y:S02]  /*54e0*/  IADD3 RZ, P2, R67, R15, RZ ;  /* 0x0000000f43ff7210 */ /* 0x000fe40007f5e0ff */
[----:B------:R-:W-:Y:S01]  /*54f0*/  CS2R R72, SRZ ;  /* 0x0000000000487805 */ /* 0x000fe2000001ff00 */
[----:B------:R1:W-:Y:S01]  /*5500*/  STL [R1+0x84], R153 ;  /* 0x0000849901007387 */ /* 0x0003e20000100800 */
[----:B0-----:R-:W-:Y:S02]  /*5510*/  LEA.HI.X.SX32 R152, R71, R17, 0x1, P1 ;  /* 0x0000001147987211 */ /* 0x001fe400008f0eff */
[----:B------:R-:W-:-:S02]  /*5520*/  IADD3 RZ, P1, R66, R15, RZ ;  /* 0x0000000f42ff7210 */ /* 0x000fc40007f3e0ff */
[----:B-1----:R-:W-:Y:S01]  /*5530*/  LEA.HI.X.SX32 R153, R70, R17, 0x1, P5 ;  /* 0x0000001146997211 */ /* 0x002fe200028f0eff */
[----:B------:R0:W-:Y:S01]  /*5540*/  STL [R1+0x88], R152 ;  /* 0x0000889801007387 */ /* 0x0001e20000100800 */
[----:B------:R-:W-:Y:S02]  /*5550*/  IADD3 RZ, P5, R65, R15, RZ ;  /* 0x0000000f41ff7210 */ /* 0x000fe40007fbe0ff */
[----:B------:R-:W-:Y:S01]  /*5560*/  CS2R R70, SRZ ;  /* 0x0000000000467805 */ /* 0x000fe2000001ff00 */
[----:B------:R1:W-:Y:S01]  /*5570*/  STL [R1+0x8c], R153 ;  /* 0x00008c9901007387 */ /* 0x0003e20000100800 */
[----:B0-----:R-:W-:Y:S02]  /*5580*/  LEA.HI.X.SX32 R152, R69, R17, 0x1, P4 ;  /* 0x0000001145987211 */ /* 0x001fe400020f0eff */
[----:B------:R-:W-:Y:S02]  /*5590*/  IADD3 RZ, P4, R23, R15, RZ ;  /* 0x0000000f17ff7210 */ /* 0x000fe40007f9e0ff */
[----:B-1----:R-:W-:Y:S01]  /*55a0*/  LEA.HI.X.SX32 R153, R68, R17, 0x1, P3 ;  /* 0x0000001144997211 */ /* 0x002fe200018f0eff */
[----:B------:R0:W-:Y:S01]  /*55b0*/  STL [R1+0x90], R152 ;  /* 0x0000909801007387 */ /* 0x0001e20000100800 */
[----:B------:R-:W-:-:S02]  /*55c0*/  IADD3 RZ, P3, R22, R15, RZ ;  /* 0x0000000f16ff7210 */ /* 0x000fc40007f7e0ff */
[----:B------:R-:W-:Y:S02]  /*55d0*/  CS2R R68, SRZ ;  /* 0x0000000000447805 */ /* 0x000fe4000001ff00 */
[----:B------:R-:W-:Y:S01]  /*55e0*/  LEA.HI.X.SX32 R23, R23, R17, 0x1, P4 ;  /* 0x0000001117177211 */ /* 0x000fe200020f0eff */
[----:B------:R1:W-:Y:S01]  /*55f0*/  STL [R1+0x94], R153 ;  /* 0x0000949901007387 */ /* 0x0003e20000100800 */
[----:B------:R-:W-:Y:S02]  /*5600*/  IADD3 RZ, P4, R4, R15, RZ ;  /* 0x0000000f04ff7210 */ /* 0x000fe40007f9e0ff */
[----:B------:R-:W-:Y:S02]  /*5610*/  LEA.HI.X.SX32 R22, R22, R17, 0x1, P3 ;  /* 0x0000001116167211 */ /* 0x000fe400018f0eff */
[----:B------:R-:W-:Y:S02]  /*5620*/  IADD3 RZ, P3, R3, R15, RZ ;  /* 0x0000000f03ff7210 */ /* 0x000fe40007f7e0ff */
[----:B0-----:R-:W-:-:S02]  /*5630*/  LEA.HI.X.SX32 R152, R67, R17, 0x1, P2 ;  /* 0x0000001143987211 */ /* 0x001fc400010f0eff */
[C---:B------:R-:W-:Y:S02]  /*5640*/  IADD3 RZ, P2, R21.reuse, R15, RZ ;  /* 0x0000000f15ff7210 */ /* 0x040fe40007f5e0ff */
[----:B-1----:R-:W-:Y:S01]  /*5650*/  LEA.HI.X.SX32 R153, R66, R17, 0x1, P1 ;  /* 0x0000001142997211 */ /* 0x002fe200008f0eff */
[----:B------:R0:W-:Y:S01]  /*5660*/  STL [R1+0x98], R152 ;  /* 0x0000989801007387 */ /* 0x0001e20000100800 */
[----:B------:R-:W-:Y:S02]  /*5670*/  IADD3 RZ, P1, R20, R15, RZ ;  /* 0x0000000f14ff7210 */ /* 0x000fe40007f3e0ff */
[----:B------:R-:W-:Y:S02]  /*5680*/  CS2R R66, SRZ ;  /* 0x0000000000427805 */ /* 0x000fe4000001ff00 */
[----:B------:R-:W-:Y:S01]  /*5690*/  LEA.HI.X.SX32 R21, R21, R17, 0x1, P2 ;  /* 0x0000001115157211 */ /* 0x000fe200010f0eff */
[----:B------:R-:W-:Y:S01]  /*56a0*/  STL [R1+0x9c], R153 ;  /* 0x00009c9901007387 */ /* 0x000fe20000100800 */
[----:B------:R-:W-:-:S02]  /*56b0*/  IADD3 RZ, P2, R2, R15, RZ ;  /* 0x0000000f02ff7210 */ /* 0x000fc40007f5e0ff */
[-C--:B------:R-:W-:Y:S02]  /*56c0*/  LEA.HI.X.SX32 R20, R20, R17.reuse, 0x1, P1 ;  /* 0x0000001114147211 */ /* 0x080fe400008f0eff */
[-C--:B------:R-:W-:Y:S02]  /*56d0*/  LEA.HI.X.SX32 R4, R4, R17.reuse, 0x1, P4 ;  /* 0x0000001104047211 */ /* 0x080fe400020f0eff */
[----:B0-----:R-:W-:Y:S02]  /*56e0*/  LEA.HI.X.SX32 R152, R65, R17, 0x1, P5 ;  /* 0x0000001141987211 */ /* 0x001fe400028f0eff */
[----:B------:R-:W-:Y:S02]  /*56f0*/  CS2R R64, SRZ ;  /* 0x0000000000407805 */ /* 0x000fe4000001ff00 */
[C---:B------:R-:W-:Y:S02]  /*5700*/  IADD3 RZ, P5, R18.reuse, R15, RZ ;  /* 0x0000000f12ff7210 */ /* 0x040fe40007fbe0ff */
[-C--:B------:R-:W-:Y:S01]  /*5710*/  LEA.HI.X.SX32 R3, R3, R17.reuse, 0x1, P3 ;  /* 0x0000001103037211 */ /* 0x080fe200018f0eff */
[----:B------:R-:W-:Y:S01]  /*5720*/  STL [R1+0xa0], R152 ;  /* 0x0000a09801007387 */ /* 0x000fe20000100800 */
[----:B------:R-:W-:-:S02]  /*5730*/  LEA.HI.X.SX32 R18, R18, R17, 0x1, P5 ;  /* 0x0000001112127211 */ /* 0x000fc400028f0eff */
[----:B------:R-:W-:Y:S01]  /*5740*/  LEA.HI.X.SX32 R2, R2, R17, 0x1, P2 ;  /* 0x0000001102027211 */ /* 0x000fe200010f0eff */
[----:B------:R-:W-:Y:S01]  /*5750*/  STL [R1+0xa4], R23 ;  /* 0x0000a41701007387 */ /* 0x000fe20000100800 */
[-C--:B------:R-:W-:Y:S02]  /*5760*/  IADD3 RZ, P1, R82, R15.reuse, RZ ;  /* 0x0000000f52ff7210 */ /* 0x080fe40007f3e0ff */
[-C--:B------:R-:W-:Y:S01]  /*5770*/  IADD3 RZ, P5, R83, R15.reuse, RZ ;  /* 0x0000000f53ff7210 */ /* 0x080fe20007fbe0ff */
[----:B------:R-:W-:Y:S01]  /*5780*/  STL [R1+0xa8], R22 ;  /* 0x0000a81601007387 */ /* 0x000fe20000100800 */
[-C--:B------:R-:W-:Y:S02]  /*5790*/  IADD3 RZ, P4, R84, R15.reuse, RZ ;  /* 0x0000000f54ff7210 */ /* 0x080fe40007f9e0ff */
[-C--:B------:R-:W-:Y:S01]  /*57a0*/  IADD3 RZ, P3, R85, R15.reuse, RZ ;  /* 0x0000000f55ff7210 */ /* 0x080fe20007f7e0ff */
[----:B------:R-:W-:Y:S01]  /*57b0*/  STL [R1+0xac], R21 ;  /* 0x0000ac1501007387 */ /* 0x000fe20000100800 */
[----:B------:R-:W-:-:S03]  /*57c0*/  IADD3 RZ, P2, R86, R15, RZ ;  /* 0x0000000f56ff7210 */ /* 0x000fc60007f5e0ff */
[----:B------:R-:W-:Y:S04]  /*57d0*/  STL [R1+0xb0], R20 ;  /* 0x0000b01401007387 */ /* 0x000fe80000100800 */
[----:B------:R0:W-:Y:S04]  /*57e0*/  STL [R1+0xb4], R18 ;  /* 0x0000b41201007387 */ /* 0x0001e80000100800 */
[----:B------:R1:W-:Y:S04]  /*57f0*/  STL [R1+0xb8], R4 ;  /* 0x0000b80401007387 */ /* 0x0003e80000100800 */
[----:B------:R2:W-:Y:S01]  /*5800*/  STL [R1+0xbc], R3 ;  /* 0x0000bc0301007387 */ /* 0x0005e20000100800 */
[----:B0-----:R-:W-:-:S03]  /*5810*/  IMAD.U32 R18, RZ, RZ, UR6 ;  /* 0x00000006ff127e24 */ /* 0x001fc6000f8e00ff */
[----:B------:R0:W-:Y:S01]  /*5820*/  STL [R1+0xc0], R2 ;  /* 0x0000c00201007387 */ /* 0x0001e20000100800 */
[----:B-1----:R-:W-:Y:S02]  /*5830*/  LOP3.LUT R4, R5, 0x20, RZ, 0x3c, !PT ;  /* 0x0000002005047812 */ /* 0x002fe400078e3cff */
[----:B--2---:R-:W-:Y:S02]  /*5840*/  LEA.HI.X.SX32 R3, R82, R17, 0x1, P1 ;  /* 0x0000001152037211 */ /* 0x004fe400008f0eff */
[----:B------:R-:W-:Y:S02]  /*5850*/  IADD3 RZ, P1, R87, R15, RZ ;  /* 0x0000000f57ff7210 */ /* 0x000fe40007f3e0ff */
[----:B0-----:R-:W-:Y:S01]  /*5860*/  LEA.HI.X.SX32 R2, R83, R17, 0x1, P5 ;  /* 0x0000001153027211 */ /* 0x001fe200028f0eff */
[----:B------:R-:W-:Y:S01]  /*5870*/  STL [R1+0xc4], R3 ;  /* 0x0000c40301007387 */ /* 0x000fe20000100800 */
[----:B------:R-:W-:Y:S02]  /*5880*/  IADD3 RZ, P5, R88, R15, RZ ;  /* 0x0000000f58ff7210 */ /* 0x000fe40007fbe0ff */
[----:B------:R-:W-:Y:S01]  /*5890*/  CS2R R82, SRZ ;  /* 0x0000000000527805 */ /* 0x000fe2000001ff00 */
[----:B------:R0:W-:Y:S02]  /*58a0*/  STL [R1+0xc8], R2 ;  /* 0x0000c80201007387 */ /* 0x0001e40000100800 */
[----:B0-----:R-:W-:-:S02]  /*58b0*/  LEA.HI.X.SX32 R2, R84, R17, 0x1, P4 ;  /* 0x0000001154027211 */ /* 0x001fc400020f0eff */
[----:B------:R-:W-:-:S03]  /*58c0*/  IADD3 RZ, P4, R89, R15, RZ ;  /* 0x0000000f59ff7210 */ /* 0x000fc60007f9e0ff */
[----:B------:R0:W-:Y:S02]  /*58d0*/  STL [R1+0xcc], R2 ;  /* 0x0000cc0201007387 */ /* 0x0001e40000100800 */
[----:B0-----:R-:W-:Y:S02]  /*58e0*/  LEA.HI.X.SX32 R2, R85, R17, 0x1, P3 ;  /* 0x0000001155027211 */ /* 0x001fe400018f0eff */
[----:B------:R-:W-:Y:S02]  /*58f0*/  CS2R R84, SRZ ;  /* 0x0000000000547805 */ /* 0x000fe4000001ff00 */
[----:B------:R-:W-:Y:S01]  /*5900*/  IADD3 RZ, P3, R90, R15, RZ ;  /* 0x0000000f5aff7210 */ /* 0x000fe20007f7e0ff */
[----:B------:R0:W-:Y:S02]  /*5910*/  STL [R1+0xd0], R2 ;  /* 0x0000d00201007387 */ /* 0x0001e40000100800 */
[----:B0-----:R-:W-:Y:S02]  /*5920*/  LEA.HI.X.SX32 R2, R86, R17, 0x1, P2 ;  /* 0x0000001156027211 */ /* 0x001fe400010f0eff */
[----:B------:R-:W-:-:S03]  /*5930*/  IADD3 RZ, P2, R91, R15, RZ ;  /* 0x0000000f5bff7210 */ /* 0x000fc60007f5e0ff */
[----:B------:R0:W-:Y:S02]  /*5940*/  STL [R1+0xd4], R2 ;  /* 0x0000d40201007387 */ /* 0x0001e40000100800 */
[----:B0-----:R-:W-:Y:S02]  /*5950*/  LEA.HI.X.SX32 R2, R87, R17, 0x1, P1 ;  /* 0x0000001157027211 */ /* 0x001fe400008f0eff */
[----:B------:R-:W-:Y:S02]  /*5960*/  CS2R R86, SRZ ;  /* 0x0000000000567805 */ /* 0x000fe4000001ff00 */
[C---:B------:R-:W-:Y:S01]  /*5970*/  IADD3 RZ, P1, R92.reuse, R15, RZ ;  /* 0x0000000f5cff7210 */ /* 0x040fe20007f3e0ff */
[----:B------:R0:W-:Y:S03]  /*5980*/  STL [R1+0xd8], R2 ;  /* 0x0000d80201007387 */ /* 0x0001e60000100800 */
[----:B------:R-:W-:-:S02]  /*5990*/  LEA.HI.X.SX32 R3, R92, R17, 0x1, P1 ;  /* 0x000000115c037211 */ /* 0x000fc400008f0eff */
[----:B0-----:R-:W-:Y:S02]  /*59a0*/  LEA.HI.X.SX32 R2, R88, R17, 0x1, P5 ;  /* 0x0000001158027211 */ /* 0x001fe400028f0eff */
[----:B------:R-:W-:-:S03]  /*59b0*/  IADD3 RZ, P5, R93, R15, RZ ;  /* 0x0000000f5dff7210 */ /* 0x000fc60007fbe0ff */
[----:B------:R0:W-:Y:S02]  /*59c0*/  STL [R1+0xdc], R2 ;  /* 0x0000dc0201007387 */ /* 0x0001e40000100800 */
[----:B0-----:R-:W-:Y:S02]  /*59d0*/  LEA.HI.X.SX32 R2, R89, R17, 0x1, P4 ;  /* 0x0000001159027211 */ /* 0x001fe400020f0eff */
[----:B------:R-:W-:-:S03]  /*59e0*/  IADD3 RZ, P4, R94, R15, RZ ;  /* 0x0000000f5eff7210 */ /* 0x000fc60007f9e0ff */
[----:B------:R0:W-:Y:S02]  /*59f0*/  STL [R1+0xe0], R2 ;  /* 0x0000e00201007387 */ /* 0x0001e40000100800 */
[----:B0-----:R-:W-:Y:S02]  /*5a00*/  LEA.HI.X.SX32 R2, R90, R17, 0x1, P3 ;  /* 0x000000115a027211 */ /* 0x001fe400018f0eff */
[----:B------:R-:W-:-:S03]  /*5a10*/  IADD3 RZ, P3, R95, R15, RZ ;  /* 0x0000000f5fff7210 */ /* 0x000fc60007f7e0ff */
[----:B------:R0:W-:Y:S02]  /*5a20*/  STL [R1+0xe4], R2 ;  /* 0x0000e40201007387 */ /* 0x0001e40000100800 */
[----:B0-----:R-:W-:-:S05]  /*5a30*/  LEA.HI.X.SX32 R2, R91, R17, 0x1, P2 ;  /* 0x000000115b027211 */ /* 0x001fca00010f0eff */
[----:B------:R0:W-:Y:S04]  /*5a40*/  STL [R1+0xe8], R2 ;  /* 0x0000e80201007387 */ /* 0x0001e80000100800 */
[----:B------:R1:W-:Y:S01]  /*5a50*/  STL [R1+0xec], R3 ;  /* 0x0000ec0301007387 */ /* 0x0003e20000100800 */
[-C--:B0-----:R-:W-:Y:S02]  /*5a60*/  LEA.HI.X.SX32 R2, R93, R17.reuse, 0x1, P5 ;  /* 0x000000115d027211 */ /* 0x081fe400028f0eff */
[----:B-1----:R-:W-:-:S03]  /*5a70*/  LEA.HI.X.SX32 R3, R94, R17, 0x1, P4 ;  /* 0x000000115e037211 */ /* 0x002fc600020f0eff */
[----:B------:R0:W-:Y:S04]  /*5a80*/  STL [R1+0xf0], R2 ;  /* 0x0000f00201007387 */ /* 0x0001e80000100800 */
[----:B------:R1:W-:Y:S01]  /*5a90*/  STL [R1+0xf4], R3 ;  /* 0x0000f40301007387 */ /* 0x0003e20000100800 */
[----:B0-----:R-:W-:Y:S02]  /*5aa0*/  LEA.HI.X.SX32 R2, R95, R17, 0x1, P3 ;  /* 0x000000115f027211 */ /* 0x001fe400018f0eff */
[----:B-1----:R-:W-:-:S03]  /*5ab0*/  LOP3.LUT R3, R5, 0x40, RZ, 0x3c, !PT ;  /* 0x0000004005037812 */ /* 0x002fc600078e3cff */
[----:B------:R0:W-:Y:S04]  /*5ac0*/  STL [R1+0xf8], R2 ;  /* 0x0000f80201007387 */ /* 0x0001e80000100800 */
[----:B------:R1:W-:Y:S01]  /*5ad0*/  STL [R1+0x58], R18 ;  /* 0x0000581201007387 */ /* 0x0003e20000100800 */
[----:B0-----:R-:W-:-:S07]  /*5ae0*/  LOP3.LUT R2, R5, 0x60, RZ, 0x3c, !PT ;  /* 0x0000006005027812 */ /* 0x001fce00078e3cff */
.L_x_1:
[----:B-1----:R-:W2:Y:S01]  /*5af0*/  LDL R18, [R1+0x4d8] ;  /* 0x0004d80001127983 */ /* 0x002ea20000100800 */
[C---:B------:R-:W-:Y:S01]  /*5b00*/  IMAD R21, R19.reuse, 0x58, RZ ;  /* 0x0000005813157824 */ /* 0x040fe200078e02ff */
[C---:B-----5:R-:W-:Y:S01]  /*5b10*/  IADD3 R22, P1, R0.reuse, R15, RZ ;  /* 0x0000000f00167210 */ /* 0x060fe20007f3e0ff */
[----:B------:R-:W-:Y:S01]  /*5b20*/  IMAD.SHL.U32 R91, R19, 0x2, RZ ;  /* 0x00000002135b7824 */ /* 0x000fe200078e00ff */
[----:B------:R-:W-:Y:S01]  /*5b30*/  IADD3 R88, P4, R15, R19, RZ ;  /* 0x000000130f587210 */ /* 0x000fe20007f9e0ff */
[----:B------:R-:W-:Y:S01]  /*5b40*/  IMAD R92, R19, 0x3, RZ ;  /* 0x00000003135c7824 */ /* 0x000fe200078e02ff */
[----:B------:R-:W-:Y:S01]  /*5b50*/  IADD3 R20, P3, R21, R15, RZ ;  /* 0x0000000f15147210 */ /* 0x000fe20007f7e0ff */
[C---:B------:R-:W-:Y:S01]  /*5b60*/  IMAD R98, R19.reuse, 0xe, RZ ;  /* 0x0000000e13627824 */ /* 0x040fe200078e02ff */
[CC--:B------:R-:W-:Y:S01]  /*5b70*/  LEA.HI.X.SX32 R89, R19.reuse, R17.reuse, 0x1, P4 ;  /* 0x0000001113597211 */ /* 0x0c0fe200020f0eff */
[----:B------:R-:W-:Y:S01]  /*5b80*/  IMAD R99, R19, 0x11, RZ ;  /* 0x0000001113637824 */ /* 0x000fe200078e02ff */
[----:B------:R-:W-:Y:S01]  /*5b90*/  LEA.HI.X.SX32 R21, R21, R17, 0x1, P3 ;  /* 0x0000001115157211 */ /* 0x000fe200018f0eff */
[C---:B------:R-:W-:Y:S01]  /*5ba0*/  IMAD R101, R19.reuse, 0x12, RZ ;  /* 0x0000001213657824 */ /* 0x040fe200078e02ff */
[----:B------:R-:W-:Y:S01]  /*5bb0*/  IADD3 R88, P2, R0, R88, RZ ;  /* 0x0000005800587210 */ /* 0x000fe20007f5e0ff */
[----:B------:R-:W-:Y:S01]  /*5bc0*/  IMAD R103, R19, 0x15, RZ ;  /* 0x0000001513677824 */ /* 0x000fe200078e02ff */
[----:B------:R-:W-:Y:S01]  /*5bd0*/  IADD3 R90, P4, R91, R15, RZ ;  /* 0x0000000f5b5a7210 */ /* 0x000fe20007f9e0ff */
[C---:B------:R-:W-:Y:S01]  /*5be0*/  IMAD R105, R19.reuse, 0x16, RZ ;  /* 0x0000001613697824 */ /* 0x040fe200078e02ff */
[----:B------:R-:W-:Y:S01]  /*5bf0*/  STL [R1+0x550], R5 ;  /* 0x0005500501007387 */ /* 0x000fe20000100800 */
[----:B------:R-:W-:-:S02]  /*5c00*/  IMAD R107, R19, 0x19, RZ ;  /* 0x00000019136b7824 */ /* 0x000fc400078e02ff */
[C---:B------:R-:W-:Y:S01]  /*5c10*/  IMAD R109, R19.reuse, 0x1a, RZ ;  /* 0x0000001a136d7824 */ /* 0x040fe200078e02ff */
[----:B------:R-:W-:Y:S01]  /*5c20*/  STL [R1+0x54c], R16 ;  /* 0x00054c1001007387 */ /* 0x000fe20000100800 */
[C---:B------:R-:W-:Y:S02]  /*5c30*/  IMAD R114, R19.reuse, 0x1e, RZ ;  /* 0x0000001e13727824 */ /* 0x040fe400078e02ff */
[C---:B------:R-:W-:Y:S01]  /*5c40*/  IMAD R115, R19.reuse, 0x21, RZ ;  /* 0x0000002113737824 */ /* 0x040fe200078e02ff */
[----:B------:R0:W-:Y:S01]  /*5c50*/  STL [R1+0x548], R4 ;  /* 0x0005480401007387 */ /* 0x0001e20000100800 */
[C---:B------:R-:W-:Y:S02]  /*5c60*/  IMAD R117, R19.reuse, 0x22, RZ ;  /* 0x0000002213757824 */ /* 0x040fe400078e02ff */
[C---:B------:R-:W-:Y:S01]  /*5c70*/  IMAD R119, R19.reuse, 0x25, RZ ;  /* 0x0000002513777824 */ /* 0x040fe200078e02ff */
[----:B------:R1:W-:Y:S01]  /*5c80*/  STL [R1+0x544], R3 ;  /* 0x0005440301007387 */ /* 0x0003e20000100800 */
        /* <DEDUP_REMOVED lines=11> */
[----:B0-----:R-:W2:Y:S01]  /*5d40*/  LDL R4, [R1+0x60] ;  /* 0x0000600001047983 */ /* 0x001ea20000100800 */
[C---:B------:R-:W-:Y:S02]  /*5d50*/  IMAD R137, R19.reuse, 0x36, RZ ;  /* 0x0000003613897824 */ /* 0x040fe400078e02ff */
[C---:B------:R-:W-:Y:S01]  /*5d60*/  IMAD R139, R19.reuse, 0x39, RZ ;  /* 0x00000039138b7824 */ /* 0x040fe200078e02ff */
[----:B-1----:R-:W2:Y:S01]  /*5d70*/  LDL R3, [R1+0x64] ;  /* 0x0000640001037983 */ /* 0x002ea20000100800 */
[C---:B------:R-:W-:Y:S02]  /*5d80*/  IMAD R141, R19.reuse, 0x3a, RZ ;  /* 0x0000003a138d7824 */ /* 0x040fe400078e02ff */
[C---:B------:R-:W-:Y:S01]  /*5d90*/  IMAD R146, R19.reuse, 0x3e, RZ ;  /* 0x0000003e13927824 */ /* 0x040fe200078e02ff */
[----:B---3--:R-:W3:Y:S01]  /*5da0*/  LDL R14, [R1+0x68] ;  /* 0x00006800010e7983 */ /* 0x008ee20000100800 */
[----:B------:R-:W-:-:S02]  /*5db0*/  IMAD R147, R19, 0x41, RZ ;  /* 0x0000004113937824 */ /* 0x000fc400078e02ff */
[C---:B------:R-:W-:Y:S01]  /*5dc0*/  IMAD R149, R19.reuse, 0x42, RZ ;  /* 0x0000004213957824 */ /* 0x040fe200078e02ff */
[----:B------:R-:W3:Y:S01]  /*5dd0*/  LDL R2, [R1+0x6c] ;  /* 0x00006c0001027983 */ /* 0x000ee20000100800 */
[C---:B------:R-:W-:Y:S02]  /*5de0*/  IMAD R151, R19.reuse, 0x45, RZ ;  /* 0x0000004513977824 */ /* 0x040fe400078e02ff */
[C---:B------:R-:W-:Y:S01]  /*5df0*/  IMAD R153, R19.reuse, 0x46, RZ ;  /* 0x0000004613997824 */ /* 0x040fe200078e02ff */
[----:B----4-:R-:W4:Y:S01]  /*5e00*/  LDL R13, [R1+0x70] ;  /* 0x00007000010d7983 */ /* 0x010f220000100800 */
[C---:B------:R-:W-:Y:S02]  /*5e10*/  IMAD R155, R19.reuse, 0x49, RZ ;  /* 0x00000049139b7824 */ /* 0x040fe400078e02ff */
[C---:B------:R-:W-:Y:S01]  /*5e20*/  IMAD R157, R19.reuse, 0x4a, RZ ;  /* 0x0000004a139d7824 */ /* 0x040fe200078e02ff */
[----:B------:R-:W4:Y:S01]  /*5e30*/  LDL R5, [R1+0x74] ;  /* 0x0000740001057983 */ /* 0x000f220000100800 */
[----:B------:R-:W-:-:S02]  /*5e40*/  IMAD R158, R19, 0x4c, RZ ;  /* 0x0000004c139e7824 */ /* 0x000fc400078e02ff */
[C---:B------:R-:W-:Y:S02]  /*5e50*/  IMAD R159, R19.reuse, 0x4e, RZ ;  /* 0x0000004e139f7824 */ /* 0x040fe400078e02ff */
[C---:B------:R-:W-:Y:S02]  /*5e60*/  IMAD R161, R19.reuse, 0x52, RZ ;  /* 0x0000005213a17824 */ /* 0x040fe400078e02ff */
[----:B------:R-:W-:Y:S01]  /*5e70*/  IMAD R174, R19, 0x55, RZ ;  /* 0x0000005513ae7824 */ /* 0x000fe200078e02ff */
[----:B------:R-:W0:Y:S01]  /*5e80*/  S2R R222, SR_TID.X ;  /* 0x0000000000de7919 */ /* 0x000e220000002100 */
[----:B------:R-:W-:Y:S01]  /*5e90*/  UMOV UR59, 0x40000040 ;  /* 0x40000040003b7882 */ /* 0x000fe20000000000 */
[----:B------:R-:W-:Y:S02]  /*5ea0*/  MOV R189, UR47 ;  /* 0x0000002f00bd7c02 */ /* 0x000fe40008000f00 */
[----:B------:R-:W-:Y:S01]  /*5eb0*/  MOV R187, UR46 ;  /* 0x0000002e00bb7c02 */ /* 0x000fe20008000f00 */
[----:B------:R-:W-:Y:S01]  /*5ec0*/  UMOV UR44, UR56 ;  /* 0x00000038002c7c82 */ /* 0x000fe20008000000 */
[----:B------:R-:W-:Y:S01]  /*5ed0*/  UMOV UR45, UR57 ;  /* 0x00000039002d7c82 */ /* 0x000fe20008000000 */
[----:B------:R-:W-:-:S02]  /*5ee0*/  MOV R185, UR51 ;  /* 0x0000003300b97c02 */ /* 0x000fc40008000f00 */
[----:B------:R-:W-:Y:S01]  /*5ef0*/  MOV R183, UR50 ;  /* 0x0000003200b77c02 */ /* 0x000fe20008000f00 */
[----:B------:R-:W-:Y:S01]  /*5f00*/  UMOV UR48, UR8 ;  /* 0x0000000800307c82 */ /* 0x000fe20008000000 */
[----:B------:R-:W-:Y:S01]  /*5f10*/  UMOV UR49, UR9 ;  /* 0x0000000900317c82 */ /* 0x000fe20008000000 */
[----:B------:R-:W-:Y:S02]  /*5f20*/  MOV R181, UR55 ;  /* 0x0000003700b57c02 */ /* 0x000fe40008000f00 */
[----:B------:R-:W-:Y:S01]  /*5f30*/  MOV R179, UR54 ;  /* 0x0000003600b37c02 */ /* 0x000fe20008000f00 */
[----:B------:R-:W-:Y:S01]  /*5f40*/  UMOV UR52, UR12 ;  /* 0x0000000c00347c82 */ /* 0x000fe20008000000 */
[----:B------:R-:W-:Y:S01]  /*5f50*/  UMOV UR53, UR13 ;  /* 0x0000000d00357c82 */ /* 0x000fe20008000000 */
[----:B------:R-:W-:Y:S01]  /*5f60*/  UMOV UR36, UR16 ;  /* 0x0000001000247c82 */ /* 0x000fe20008000000 */
[----:B------:R-:W-:Y:S01]  /*5f70*/  UMOV UR37, UR17 ;  /* 0x0000001100257c82 */ /* 0x000fe20008000000 */
[----:B------:R-:W-:Y:S01]  /*5f80*/  UMOV UR40, UR20 ;  /* 0x0000001400287c82 */ /* 0x000fe20008000000 */
[----:B------:R-:W-:Y:S01]  /*5f90*/  UMOV UR41, UR21 ;  /* 0x0000001500297c82 */ /* 0x000fe20008000000 */
[----:B------:R-:W-:Y:S01]  /*5fa0*/  ULDC UR7, c[0x0][0x238] ;  /* 0x00008e0000077ab9 */ /* 0x000fe20000000800 */
[----:B--2---:R-:W-:-:S02]  /*5fb0*/  R2UR UR6, R18 ;  /* 0x00000000120672ca */ /* 0x004fc400000e0000 */
[----:B------:R-:W-:-:S05]  /*5fc0*/  SHF.R.S32.HI R18, RZ, 0x1f, R0 ;  /* 0x0000001fff127819 */ /* 0x000fca0000011400 */
[----:B------:R-:W-:Y:S01]  /*5fd0*/  IMAD.X R23, R18, 0x1, R17, P1 ;  /* 0x0000000112177824 */ /* 0x000fe200008e0611 */
[----:B------:R-:W-:Y:S01]  /*5fe0*/  IADD3 R20, P1, R0, R20, RZ ;  /* 0x0000001400147210 */ /* 0x000fe20007f3e0ff */
[----:B------:R-:W-:-:S03]  /*5ff0*/  IMAD.X R89, R18, 0x1, R89, P2 ;  /* 0x0000000112597824 */ /* 0x000fc600010e0659 */
[----:B------:R1:W2:Y:S01]  /*6000*/  LDG.E.U8 R177, desc[UR60][R22.64] ;  /* 0x0000003c16b17981 */ /* 0x0002a2000c1e1100 */
[----:B------:R-:W-:Y:S01]  /*6010*/  IMAD.X R21, R18, 0x1, R21, P1 ;  /* 0x0000000112157824 */ /* 0x000fe200008e0615 */
[----:B------:R-:W-:Y:S02]  /*6020*/  IADD3 R93, P2, R92, R15, RZ ;  /* 0x0000000f5c5d7210 */ /* 0x000fe40007f5e0ff */
[----:B------:R0:W2:Y:S04]  /*6030*/  LDG.E.U8 R175, desc[UR60][R88.64] ;  /* 0x0000003c58af7981 */ /* 0x0000a8000c1e1100 */
[----:B------:R0:W2:Y:S01]  /*6040*/  LDG.E.U8 R20, desc[UR60][R20.64] ;  /* 0x0000003c14147981 */ /* 0x0000a2000c1e1100 */
[----:B-1----:R-:W-:Y:S02]  /*6050*/  LEA.HI.X.SX32 R23, R91, R17, 0x1, P4 ;  /* 0x000000115b177211 */ /* 0x002fe400020f0eff */
[----:B------:R-:W-:Y:S01]  /*6060*/  IADD3 R22, P1, R0, R90, RZ ;  /* 0x0000005a00167210 */ /* 0x000fe20007f3e0ff */
[----:B0-----:R-:W-:-:S04]  /*6070*/  IMAD.SHL.U32 R89, R19, 0x4, RZ ;  /* 0x0000000413597824 */ /* 0x001fc800078e00ff */
[----:B------:R-:W-:Y:S02]  /*6080*/  IMAD.X R23, R18, 0x1, R23, P1 ;  /* 0x0000000112177824 */ /* 0x000fe400008e0617 */
[----:B------:R-:W-:Y:S01]  /*6090*/  IMAD R21, R19, 0x5, RZ ;  /* 0x0000000513157824 */ /* 0x000fe200078e02ff */
[-C--:B------:R-:W-:Y:S02]  /*60a0*/  IADD3 R90, P3, R89, R15.reuse, RZ ;  /* 0x0000000f595a7210 */ /* 0x080fe40007f7e0ff */
[----:B------:R0:W2:Y:S01]  /*60b0*/  LDG.E.U8 R173, desc[UR60][R22.64] ;  /* 0x0000003c16ad7981 */ /* 0x0000a2000c1e1100 */
[----:B------:R-:W-:Y:S01]  /*60c0*/  IMAD R91, R19, 0x6, RZ ;  /* 0x00000006135b7824 */ /* 0x000fe200078e02ff */
[----:B------:R-:W-:Y:S02]  /*60d0*/  IADD3 R88, P4, R21, R15, RZ ;  /* 0x0000000f15587210 */ /* 0x000fe40007f9e0ff */
[-C--:B------:R-:W-:Y:S02]  /*60e0*/  LEA.HI.X.SX32 R89, R89, R17.reuse, 0x1, P3 ;  /* 0x0000001159597211 */ /* 0x080fe400018f0eff */
[----:B0-----:R-:W-:-:S02]  /*60f0*/  LEA.HI.X.SX32 R23, R92, R17, 0x1, P2 ;  /* 0x000000115c177211 */ /* 0x001fc400010f0eff */
[C---:B------:R-:W-:Y:S02]  /*6100*/  IADD3 R92, P2, R0.reuse, R93, RZ ;  /* 0x0000005d005c7210 */ /* 0x040fe40007f5e0ff */
[----:B------:R-:W-:Y:S02]  /*6110*/  IADD3 R22, P1, R91, R15, RZ ;  /* 0x0000000f5b167210 */ /* 0x000fe40007f3e0ff */
[----:B------:R-:W-:Y:S01]  /*6120*/  IADD3 R90, P3, R0, R90, RZ ;  /* 0x0000005a005a7210 */ /* 0x000fe20007f7e0ff */
[----:B------:R-:W-:Y:S01]  /*6130*/  IMAD.X R93, R18, 0x1, R23, P2 ;  /* 0x00000001125d7824 */ /* 0x000fe200010e0617 */
[-C--:B------:R-:W-:Y:S02]  /*6140*/  LEA.HI.X.SX32 R21, R21, R17.reuse, 0x1, P4 ;  /* 0x0000001115157211 */ /* 0x080fe400020f0eff */
[----:B------:R-:W-:Y:S02]  /*6150*/  IADD3 R88, P2, R0, R88, RZ ;  /* 0x0000005800587210 */ /* 0x000fe40007f5e0ff */
[----:B------:R-:W-:Y:S01]  /*6160*/  LEA.HI.X.SX32 R23, R91, R17, 0x1, P1 ;  /* 0x000000115b177211 */ /* 0x000fe200008f0eff */
[----:B------:R-:W-:Y:S01]  /*6170*/  IMAD.X R91, R18, 0x1, R89, P3 ;  /* 0x00000001125b7824 */ /* 0x000fe200018e0659 */
[----:B------:R-:W-:Y:S01]  /*6180*/  IADD3 R22, P1, R0, R22, RZ ;  /* 0x0000001600167210 */ /* 0x000fe20007f3e0ff */
[----:B------:R-:W-:Y:S01]  /*6190*/  IMAD.X R89, R18, 0x1, R21, P2 ;  /* 0x0000000112597824 */ /* 0x000fe200010e0615 */
[----:B------:R-:W2:Y:S01]  /*61a0*/  LDG.E.U8 R171, desc[UR60][R92.64] ;  /* 0x0000003c5cab7981 */ /* 0x000ea2000c1e1100 */
[----:B------:R-:W-:-:S02]  /*61b0*/  IMAD R21, R19, 0x7, RZ ;  /* 0x0000000713157824 */ /* 0x000fc400078e02ff */
[----:B------:R-:W-:Y:S01]  /*61c0*/  IMAD.X R23, R18, 0x1, R23, P1 ;  /* 0x0000000112177824 */ /* 0x000fe200008e0617 */
[----:B------:R0:W2:Y:S04]  /*61d0*/  LDG.E.U8 R167, desc[UR60][R88.64] ;  /* 0x0000003c58a77981 */ /* 0x0000a8000c1e1100 */
[----:B------:R1:W2:Y:S04]  /*61e0*/  LDG.E.U8 R169, desc[UR60][R90.64] ;  /* 0x0000003c5aa97981 */ /* 0x0002a8000c1e1100 */
[----:B------:R3:W2:Y:S01]  /*61f0*/  LDG.E.U8 R165, desc[UR60][R22.64] ;  /* 0x0000003c16a57981 */ /* 0x0006a2000c1e1100 */
[----:B0-----:R-:W-:Y:S01]  /*6200*/  IMAD.SHL.U32 R89, R19, 0x8, RZ ;  /* 0x0000000813597824 */ /* 0x001fe200078e00ff */
[----:B------:R-:W-:Y:S01]  /*6210*/  IADD3 R88, P1, R21, R15, RZ ;  /* 0x0000000f15587210 */ /* 0x000fe20007f3e0ff */
[----:B-1----:R-:W-:-:S03]  /*6220*/  IMAD R91, R19, 0x9, RZ ;  /* 0x00000009135b7824 */ /* 0x002fc600078e02ff */
[----:B---3--:R-:W-:Y:S02]  /*6230*/  LEA.HI.X.SX32 R23, R21, R17, 0x1, P1 ;  /* 0x0000001115177211 */ /* 0x008fe400008f0eff */
[-C--:B------:R-:W-:Y:S02]  /*6240*/  IADD3 R22, P2, R89, R15.reuse, RZ ;  /* 0x0000000f59167210 */ /* 0x080fe40007f5e0ff */
[----:B------:R-:W-:Y:S02]  /*6250*/  IADD3 R88, P1, R0, R88, RZ ;  /* 0x0000005800587210 */ /* 0x000fe40007f3e0ff */
[----:B------:R-:W-:Y:S02]  /*6260*/  IADD3 R90, P3, R91, R15, RZ ;  /* 0x0000000f5b5a7210 */ /* 0x000fe40007f7e0ff */
[----:B------:R-:W-:Y:S01]  /*6270*/  LEA.HI.X.SX32 R21, R89, R17, 0x1, P2 ;  /* 0x0000001159157211 */ /* 0x000fe200010f0eff */
[----:B------:R-:W-:Y:S01]  /*6280*/  IMAD.X R89, R18, 0x1, R23, P1 ;  /* 0x0000000112597824 */ /* 0x000fe200008e0617 */
[----:B------:R-:W-:-:S02]  /*6290*/  IADD3 R22, P2, R0, R22, RZ ;  /* 0x0000001600167210 */ /* 0x000fc40007f5e0ff */
[----:B------:R-:W-:Y:S02]  /*62a0*/  LEA.HI.X.SX32 R91, R91, R17, 0x1, P3 ;  /* 0x000000115b5b7211 */ /* 0x000fe400018f0eff */
[----:B------:R-:W-:Y:S01]  /*62b0*/  IADD3 R90, P1, R0, R90, RZ ;  /* 0x0000005a005a7210 */ /* 0x000fe20007f3e0ff */
[C---:B------:R-:W-:Y:S02]  /*62c0*/  IMAD.X R23, R18.reuse, 0x1, R21, P2 ;  /* 0x0000000112177824 */ /* 0x040fe400010e0615 */
[----:B------:R-:W-:Y:S01]  /*62d0*/  IMAD R93, R19, 0xa, RZ ;  /* 0x0000000a135d7824 */ /* 0x000fe200078e02ff */
[----:B------:R0:W3:Y:S01]  /*62e0*/  LDG.E.U8 R21, desc[UR60][R88.64] ;  /* 0x0000003c58157981 */ /* 0x0000e2000c1e1100 */
[----:B------:R-:W-:-:S03]  /*62f0*/  IMAD.X R91, R18, 0x1, R91, P1 ;  /* 0x00000001125b7824 */ /* 0x000fc600008e065b */
[----:B------:R-:W3:Y:S01]  /*6300*/  LDG.E.U8 R22, desc[UR60][R22.64] ;  /* 0x0000003c16167981 */ /* 0x000ee2000c1e1100 */
[----:B------:R-:W-:-:S03]  /*6310*/  IADD3 R92, P4, R93, R15, RZ ;  /* 0x0000000f5d5c7210 */ /* 0x000fc60007f9e0ff */
[----:B------:R1:W3:Y:S01]  /*6320*/  LDG.E.U8 R23, desc[UR60][R90.64] ;  /* 0x0000003c5a177981 */ /* 0x0002e2000c1e1100 */
[----:B0-----:R-:W-:Y:S02]  /*6330*/  LEA.HI.X.SX32 R89, R93, R17, 0x1, P4 ;  /* 0x000000115d597211 */ /* 0x001fe400020f0eff */
[----:B------:R-:W-:Y:S01]  /*6340*/  IADD3 R88, P1, R0, R92, RZ ;  /* 0x0000005c00587210 */ /* 0x000fe20007f3e0ff */
[C---:B-1----:R-:W-:Y:S02]  /*6350*/  IMAD R91, R19.reuse, 0xb, RZ ;  /* 0x0000000b135b7824 */ /* 0x042fe400078e02ff */
[----:B------:R-:W-:-:S03]  /*6360*/  IMAD R90, R19, 0xc, RZ ;  /* 0x0000000c135a7824 */ /* 0x000fc600078e02ff */
[----:B------:R-:W-:Y:S01]  /*6370*/  IADD3 R96, P2, R91, R15, RZ ;  /* 0x0000000f5b607210 */ /* 0x000fe20007f5e0ff */
[----:B------:R-:W-:Y:S02]  /*6380*/  IMAD R93, R19, 0xd, RZ ;  /* 0x0000000d135d7824 */ /* 0x000fe400078e02ff */
[----:B------:R-:W-:Y:S01]  /*6390*/  IMAD.X R89, R18, 0x1, R89, P1 ;  /* 0x0000000112597824 */ /* 0x000fe200008e0659 */
[----:B------:R-:W-:Y:S02]  /*63a0*/  LEA.HI.X.SX32 R91, R91, R17, 0x1, P2 ;  /* 0x000000115b5b7211 */ /* 0x000fe400010f0eff */
[----:B------:R-:W-:Y:S02]  /*63b0*/  IADD3 R96, P2, R0, R96, RZ ;  /* 0x0000006000607210 */ /* 0x000fe40007f5e0ff */
[-C--:B------:R-:W-:Y:S01]  /*63c0*/  IADD3 R95, P3, R90, R15.reuse, RZ ;  /* 0x0000000f5a5f7210 */ /* 0x080fe20007f7e0ff */
[----:B------:R0:W3:Y:S01]  /*63d0*/  LDG.E.U8 R88, desc[UR60][R88.64] ;  /* 0x0000003c58587981 */ /* 0x0000e2000c1e1100 */
[----:B------:R-:W-:-:S02]  /*63e0*/  IADD3 R94, P4, R93, R15, RZ ;  /* 0x0000000f5d5e7210 */ /* 0x000fc40007f9e0ff */
[----:B------:R-:W-:Y:S01]  /*63f0*/  IADD3 R92, P1, R98, R15, RZ ;  /* 0x0000000f625c7210 */ /* 0x000fe20007f3e0ff */
[----:B------:R-:W-:Y:S01]  /*6400*/  IMAD.X R97, R18, 0x1, R91, P2 ;  /* 0x0000000112617824 */ /* 0x000fe200010e065b */
[-C--:B------:R-:W-:Y:S02]  /*6410*/  LEA.HI.X.SX32 R93, R93, R17.reuse, 0x1, P4 ;  /* 0x000000115d5d7211 */ /* 0x080fe400020f0eff */
[----:B------:R-:W-:Y:S02]  /*6420*/  IADD3 R94, P2, R0, R94, RZ ;  /* 0x0000005e005e7210 */ /* 0x000fe40007f5e0ff */
[-C--:B------:R-:W-:Y:S02]  /*6430*/  LEA.HI.X.SX32 R98, R98, R17.reuse, 0x1, P1 ;  /* 0x0000001162627211 */ /* 0x080fe400008f0eff */
[----:B0-----:R-:W-:Y:S02]  /*6440*/  LEA.HI.X.SX32 R89, R90, R17, 0x1, P3 ;  /* 0x000000115a597211 */ /* 0x001fe400018f0eff */
[----:B------:R-:W-:-:S02]  /*6450*/  IADD3 R90, P3, R0, R95, RZ ;  /* 0x0000005f005a7210 */ /* 0x000fc40007f7e0ff */
[----:B------:R-:W-:Y:S01]  /*6460*/  IADD3 R92, P1, R0, R92, RZ ;  /* 0x0000005c005c7210 */ /* 0x000fe20007f3e0ff */
[C---:B------:R-:W-:Y:S02]  /*6470*/  IMAD.X R95, R18.reuse, 0x1, R93, P2 ;  /* 0x00000001125f7824 */ /* 0x040fe400010e065d */
[C---:B------:R-:W-:Y:S02]  /*6480*/  IMAD.X R91, R18.reuse, 0x1, R89, P3 ;  /* 0x00000001125b7824 */ /* 0x040fe400018e0659 */
[----:B------:R-:W-:Y:S01]  /*6490*/  IMAD.X R93, R18, 0x1, R98, P1 ;  /* 0x00000001125d7824 */ /* 0x000fe200008e0662 */
[----:B------:R0:W3:Y:S04]  /*64a0*/  LDG.E.U8 R89, desc[UR60][R96.64] ;  /* 0x0000003c60597981 */ /* 0x0000e8000c1e1100 */
[----:B------:R1:W3:Y:S04]  /*64b0*/  LDG.E.U8 R92, desc[UR60][R92.64] ;  /* 0x0000003c5c5c7981 */ /* 0x0002e8000c1e1100 */
[----:B------:R-:W3:Y:S01]  /*64c0*/  LDG.E.U8 R90, desc[UR60][R90.64] ;  /* 0x0000003c5a5a7981 */ /* 0x000ee2000c1e1100 */
[----:B0-----:R-:W-:-:S02]  /*64d0*/  IMAD R96, R19, 0xf, RZ ;  /* 0x0000000f13607824 */ /* 0x001fc400078e02ff */
[----:B-1----:R-:W-:-:S03]  /*64e0*/  IMAD.SHL.U32 R93, R19, 0x10, RZ ;  /* 0x00000010135d7824 */ /* 0x002fc600078e00ff */
[CC--:B------:R-:W-:Y:S01]  /*64f0*/  IADD3 R97, P1, R96.reuse, R15.reuse, RZ ;  /* 0x0000000f60617210 */ /* 0x0c0fe20007f3e0ff */
[----:B------:R0:W3:Y:S01]  /*6500*/  LDG.E.U8 R91, desc[UR60][R94.64] ;  /* 0x0000003c5e5b7981 */ /* 0x0000e2000c1e1100 */
[-C--:B------:R-:W-:Y:S02]  /*6510*/  IADD3 R98, P3, R99, R15.reuse, RZ ;  /* 0x0000000f63627210 */ /* 0x080fe40007f7e0ff */
[C---:B0-----:R-:W-:Y:S02]  /*6520*/  IADD3 R94, P2, R93.reuse, R15, RZ ;  /* 0x0000000f5d5e7210 */ /* 0x041fe40007f5e0ff */
[----:B------:R-:W-:Y:S02]  /*6530*/  LEA.HI.X.SX32 R95, R96, R17, 0x1, P1 ;  /* 0x00000011605f7211 */ /* 0x000fe400008f0eff */
[----:B------:R-:W-:Y:S02]  /*6540*/  IADD3 R96, P1, R0, R97, RZ ;  /* 0x0000006100607210 */ /* 0x000fe40007f3e0ff */
[----:B------:R-:W-:-:S02]  /*6550*/  LEA.HI.X.SX32 R93, R93, R17, 0x1, P2 ;  /* 0x000000115d5d7211 */ /* 0x000fc400010f0eff */
[----:B------:R-:W-:Y:S01]  /*6560*/  IADD3 R94, P2, R0, R94, RZ ;  /* 0x0000005e005e7210 */ /* 0x000fe20007f5e0ff */
[C---:B------:R-:W-:Y:S01]  /*6570*/  IMAD.X R97, R18.reuse, 0x1, R95, P1 ;  /* 0x0000000112617824 */ /* 0x040fe200008e065f */
[----:B------:R-:W-:Y:S02]  /*6580*/  IADD3 R100, P4, R101, R15, RZ ;  /* 0x0000000f65647210 */ /* 0x000fe40007f9e0ff */
[-C--:B------:R-:W-:Y:S01]  /*6590*/  LEA.HI.X.SX32 R99, R99, R17.reuse, 0x1, P3 ;  /* 0x0000001163637211 */ /* 0x080fe200018f0eff */
[----:B------:R-:W-:Y:S01]  /*65a0*/  IMAD.X R95, R18, 0x1, R93, P2 ;  /* 0x00000001125f7824 */ /* 0x000fe200010e065d */
[----:B------:R-:W-:Y:S01]  /*65b0*/  IADD3 R98, P1, R0, R98, RZ ;  /* 0x0000006200627210 */ /* 0x000fe20007f3e0ff */
[----:B------:R0:W3:Y:S04]  /*65c0*/  LDG.E.U8 R93, desc[UR60][R96.64] ;  /* 0x0000003c605d7981 */ /* 0x0000e8000c1e1100 */
[----:B------:R-:W-:Y:S01]  /*65d0*/  IMAD.X R99, R18, 0x1, R99, P1 ;  /* 0x0000000112637824 */ /* 0x000fe200008e0663 */
[----:B------:R-:W3:Y:S01]  /*65e0*/  LDG.E.U8 R94, desc[UR60][R94.64] ;  /* 0x0000003c5e5e7981 */ /* 0x000ee2000c1e1100 */
[----:B0-----:R-:W-:-:S02]  /*65f0*/  LEA.HI.X.SX32 R97, R101, R17, 0x1, P4 ;  /* 0x0000001165617211 */ /* 0x001fc400020f0eff */
[----:B------:R-:W-:Y:S01]  /*6600*/  IADD3 R96, P2, R0, R100, RZ ;  /* 0x0000006400607210 */ /* 0x000fe20007f5e0ff */
[----:B------:R-:W-:Y:S01]  /*6610*/  IMAD R100, R19, 0x13, RZ ;  /* 0x0000001313647824 */ /* 0x000fe200078e02ff */
[----:B------:R0:W3:Y:S03]  /*6620*/  LDG.E.U8 R95, desc[UR60][R98.64] ;  /* 0x0000003c625f7981 */ /* 0x0000e6000c1e1100 */
[----:B------:R-:W-:-:S05]  /*6630*/  IMAD.X R97, R18, 0x1, R97, P2 ;  /* 0x0000000112617824 */ /* 0x000fca00010e0661 */
[----:B------:R1:W3:Y:S01]  /*6640*/  LDG.E.U8 R96, desc[UR60][R96.64] ;  /* 0x0000003c60607981 */ /* 0x0002e2000c1e1100 */
[----:B0-----:R-:W-:Y:S01]  /*6650*/  IMAD R98, R19, 0x14, RZ ;  /* 0x0000001413627824 */ /* 0x001fe200078e02ff */
[----:B-1----:R-:W-:-:S04]  /*6660*/  IADD3 R97, P1, R100, R15, RZ ;  /* 0x0000000f64617210 */ /* 0x002fc80007f3e0ff */
[----:B------:R-:W-:Y:S02]  /*6670*/  IADD3 R101, P2, R98, R15, RZ ;  /* 0x0000000f62657210 */ /* 0x000fe40007f5e0ff */
[----:B------:R-:W-:Y:S02]  /*6680*/  LEA.HI.X.SX32 R99, R100, R17, 0x1, P1 ;  /* 0x0000001164637211 */ /* 0x000fe400008f0eff */
[----:B------:R-:W-:Y:S02]  /*6690*/  IADD3 R100, P1, R0, R97, RZ ;  /* 0x0000006100647210 */ /* 0x000fe40007f3e0ff */
[----:B------:R-:W-:Y:S02]  /*66a0*/  LEA.HI.X.SX32 R97, R98, R17, 0x1, P2 ;  /* 0x0000001162617211 */ /* 0x000fe400010f0eff */
[----:B------:R-:W-:Y:S01]  /*66b0*/  IADD3 R98, P2, R0, R101, RZ ;  /* 0x0000006500627210 */ /* 0x000fe20007f5e0ff */
[----:B------:R-:W-:Y:S01]  /*66c0*/  IMAD.X R101, R18, 0x1, R99, P1 ;  /* 0x0000000112657824 */ /* 0x000fe200008e0663 */
[----:B------:R-:W-:-:S02]  /*66d0*/  IADD3 R102, P3, R103, R15, RZ ;  /* 0x0000000f67667210 */ /* 0x000fc40007f7e0ff */
[----:B------:R-:W-:Y:S01]  /*66e0*/  IADD3 R104, P4, R105, R15, RZ ;  /* 0x0000000f69687210 */ /* 0x000fe20007f9e0ff */
[----:B------:R-:W-:Y:S01]  /*66f0*/  IMAD.X R99, R18, 0x1, R97, P2 ;  /* 0x0000000112637824 */ /* 0x000fe200010e0661 */
[----:B------:R-:W-:Y:S01]  /*6700*/  LEA.HI.X.SX32 R103, R103, R17, 0x1, P3 ;  /* 0x0000001167677211 */ /* 0x000fe200018f0eff */
[----:B------:R0:W3:Y:S01]  /*6710*/  LDG.E.U8 R97, desc[UR60][R100.64] ;  /* 0x0000003c64617981 */ /* 0x0000e2000c1e1100 */
[----:B------:R-:W-:-:S03]  /*6720*/  IADD3 R102, P1, R0, R102, RZ ;  /* 0x0000006600667210 */ /* 0x000fc60007f3e0ff */
[----:B------:R-:W3:Y:S02]  /*6730*/  LDG.E.U8 R98, desc[UR60][R98.64] ;  /* 0x0000003c62627981 */ /* 0x000ee4000c1e1100 */
[----:B------:R-:W-:Y:S01]  /*6740*/  IMAD.X R103, R18, 0x1, R103, P1 ;  /* 0x0000000112677824 */ /* 0x000fe200008e0667 */
[----:B0-----:R-:W-:Y:S02]  /*6750*/  LEA.HI.X.SX32 R101, R105, R17, 0x1, P4 ;  /* 0x0000001169657211 */ /* 0x001fe400020f0eff */
[----:B------:R-:W-:Y:S01]  /*6760*/  IADD3 R100, P2, R0, R104, RZ ;  /* 0x0000006800647210 */ /* 0x000fe20007f5e0ff */
[----:B------:R-:W-:Y:S01]  /*6770*/  IMAD R104, R19, 0x17, RZ ;  /* 0x0000001713687824 */ /* 0x000fe200078e02ff */
[----:B------:R0:W3:Y:S03]  /*6780*/  LDG.E.U8 R99, desc[UR60][R102.64] ;  /* 0x0000003c66637981 */ /* 0x0000e6000c1e1100 */
[----:B------:R-:W-:-:S05]  /*6790*/  IMAD.X R101, R18, 0x1, R101, P2 ;  /* 0x0000000112657824 */ /* 0x000fca00010e0665 */
[----:B------:R1:W3:Y:S01]  /*67a0*/  LDG.E.U8 R100, desc[UR60][R100.64] ;  /* 0x0000003c64647981 */ /* 0x0002e2000c1e1100 */
[----:B0-----:R-:W-:Y:S01]  /*67b0*/  IMAD R102, R19, 0x18, RZ ;  /* 0x0000001813667824 */ /* 0x001fe200078e02ff */
[-C--:B------:R-:W-:Y:S02]  /*67c0*/  IADD3 R106, P3, R107, R15.reuse, RZ ;  /* 0x0000000f6b6a7210 */ /* 0x080fe40007f7e0ff */
[-C--:B-1----:R-:W-:Y:S02]  /*67d0*/  IADD3 R101, P1, R104, R15.reuse, RZ ;  /* 0x0000000f68657210 */ /* 0x082fe40007f3e0ff */
[----:B------:R-:W-:Y:S02]  /*67e0*/  IADD3 R105, P2, R102, R15, RZ ;  /* 0x0000000f66697210 */ /* 0x000fe40007f5e0ff */
[----:B------:R-:W-:Y:S02]  /*67f0*/  LEA.HI.X.SX32 R103, R104, R17, 0x1, P1 ;  /* 0x0000001168677211 */ /* 0x000fe400008f0eff */
[----:B------:R-:W-:-:S02]  /*6800*/  IADD3 R104, P1, R0, R101, RZ ;  /* 0x0000006500687210 */ /* 0x000fc40007f3e0ff */
[----:B------:R-:W-:Y:S02]  /*6810*/  LEA.HI.X.SX32 R101, R102, R17, 0x1, P2 ;  /* 0x0000001166657211 */ /* 0x000fe400010f0eff */
[----:B------:R-:W-:Y:S01]  /*6820*/  IADD3 R102, P2, R0, R105, RZ ;  /* 0x0000006900667210 */ /* 0x000fe20007f5e0ff */
[----:B------:R-:W-:Y:S01]  /*6830*/  IMAD.X R105, R18, 0x1, R103, P1 ;  /* 0x0000000112697824 */ /* 0x000fe200008e0667 */
[----:B------:R-:W-:Y:S02]  /*6840*/  LEA.HI.X.SX32 R107, R107, R17, 0x1, P3 ;  /* 0x000000116b6b7211 */ /* 0x000fe400018f0eff */
[----:B------:R-:W-:Y:S01]  /*6850*/  IADD3 R106, P1, R0, R106, RZ ;  /* 0x0000006a006a7210 */ /* 0x000fe20007f3e0ff */
[C---:B------:R-:W-:Y:S01]  /*6860*/  IMAD.X R103, R18.reuse, 0x1, R101, P2 ;  /* 0x0000000112677824 */ /* 0x040fe200010e0665 */
[----:B------:R-:W-:Y:S01]  /*6870*/  IADD3 R108, P4, R109, R15, RZ ;  /* 0x0000000f6d6c7210 */ /* 0x000fe20007f9e0ff */
[----:B------:R0:W3:Y:S02]  /*6880*/  LDG.E.U8 R101, desc[UR60][R104.64] ;  /* 0x0000003c68657981 */ /* 0x0000e4000c1e1100 */
[----:B------:R-:W-:-:S02]  /*6890*/  IMAD.X R107, R18, 0x1, R107, P1 ;  /* 0x00000001126b7824 */ /* 0x000fc400008e066b */
[----:B------:R-:W3:Y:S04]  /*68a0*/  LDG.E.U8 R102, desc[UR60][R102.64] ;  /* 0x0000003c66667981 */ /* 0x000ee8000c1e1100 */
        /* <DEDUP_REMOVED lines=260> */
[----:B------:R-:W-:Y:S02]  /*78f0*/  IADD3 R154, P1, R0, R154, RZ ;  /* 0x0000009a009a7210 */ /* 0x000fe40007f3e0ff */
[----:B------:R-:W-:Y:S01]  /*7900*/  IADD3 R156, P4, R157, R15, RZ ;  /* 0x0000000f9d9c7210 */ /* 0x000fe20007f9e0ff */
[C---:B------:R-:W-:Y:S02]  /*7910*/  IMAD.X R151, R18.reuse, 0x1, R149, P2 ;  /* 0x0000000112977824 */ /* 0x040fe400010e0695 */
[----:B------:R0:W3:Y:S01]  /*7920*/  LDG.E.U8 R149, desc[UR60][R152.64] ;  /* 0x0000003c98957981 */ /* 0x0000e2000c1e1100 */
[----:B------:R-:W-:-:S03]  /*7930*/  IMAD.X R155, R18, 0x1, R155, P1 ;  /* 0x00000001129b7824 */ /* 0x000fc600008e069b */
[----:B------:R-:W3:Y:S01]  /*7940*/  LDG.E.U8 R150, desc[UR60][R150.64] ;  /* 0x0000003c96967981 */ /* 0x000ee2000c1e1100 */
[----:B0-----:R-:W-:Y:S01]  /*7950*/  IADD3 R152, P2, R0, R156, RZ ;  /* 0x0000009c00987210 */ /* 0x001fe20007f5e0ff */
[----:B------:R-:W-:Y:S01]  /*7960*/  IMAD R156, R19, 0x4b, RZ ;  /* 0x0000004b139c7824 */ /* 0x000fe200078e02ff */
[----:B------:R-:W-:Y:S01]  /*7970*/  LEA.HI.X.SX32 R153, R157, R17, 0x1, P4 ;  /* 0x000000119d997211 */ /* 0x000fe200020f0eff */
[----:B------:R0:W3:Y:S04]  /*7980*/  LDG.E.U8 R151, desc[UR60][R154.64] ;  /* 0x0000003c9a977981 */ /* 0x0000e8000c1e1100 */
[----:B------:R-:W-:Y:S01]  /*7990*/  IMAD.X R153, R18, 0x1, R153, P2 ;  /* 0x0000000112997824 */ /* 0x000fe200010e0699 */
[----:B------:R-:W-:Y:S01]  /*79a0*/  IADD3 R162, P2, R158, R15, RZ ;  /* 0x0000000f9ea27210 */ /* 0x000fe20007f5e0ff */
[----:B------:R-:W-:-:S03]  /*79b0*/  IMAD R157, R19, 0x4d, RZ ;  /* 0x0000004d139d7824 */ /* 0x000fc600078e02ff */
[----:B------:R1:W3:Y:S01]  /*79c0*/  LDG.E.U8 R152, desc[UR60][R152.64] ;  /* 0x0000003c98987981 */ /* 0x0002e2000c1e1100 */
[----:B0-----:R-:W-:-:S04]  /*79d0*/  IADD3 R154, P1, R156, R15, RZ ;  /* 0x0000000f9c9a7210 */ /* 0x001fc80007f3e0ff */
[-C--:B------:R-:W-:Y:S02]  /*79e0*/  LEA.HI.X.SX32 R155, R156, R17.reuse, 0x1, P1 ;  /* 0x000000119c9b7211 */ /* 0x080fe400008f0eff */
[----:B------:R-:W-:Y:S02]  /*79f0*/  IADD3 R154, P1, R0, R154, RZ ;  /* 0x0000009a009a7210 */ /* 0x000fe40007f3e0ff */
[----:B-1----:R-:W-:Y:S02]  /*7a00*/  LEA.HI.X.SX32 R153, R158, R17, 0x1, P2 ;  /* 0x000000119e997211 */ /* 0x002fe400010f0eff */
[----:B------:R-:W-:Y:S01]  /*7a10*/  IADD3 R162, P2, R0, R162, RZ ;  /* 0x000000a200a27210 */ /* 0x000fe20007f5e0ff */
[C---:B------:R-:W-:Y:S01]  /*7a20*/  IMAD.X R155, R18.reuse, 0x1, R155, P1 ;  /* 0x00000001129b7824 */ /* 0x040fe200008e069b */
[-C--:B------:R-:W-:Y:S02]  /*7a30*/  IADD3 R158, P4, R159, R15.reuse, RZ ;  /* 0x0000000f9f9e7210 */ /* 0x080fe40007f9e0ff */
[----:B------:R-:W-:Y:S01]  /*7a40*/  IADD3 R156, P3, R157, R15, RZ ;  /* 0x0000000f9d9c7210 */ /* 0x000fe20007f7e0ff */
[----:B------:R-:W-:-:S02]  /*7a50*/  IMAD.X R163, R18, 0x1, R153, P2 ;  /* 0x0000000112a37824 */ /* 0x000fc400010e0699 */
[----:B------:R0:W3:Y:S01]  /*7a60*/  LDG.E.U8 R153, desc[UR60][R154.64] ;  /* 0x0000003c9a997981 */ /* 0x0000e2000c1e1100 */
[-C--:B------:R-:W-:Y:S02]  /*7a70*/  LEA.HI.X.SX32 R157, R157, R17.reuse, 0x1, P3 ;  /* 0x000000119d9d7211 */ /* 0x080fe400018f0eff */
[C---:B------:R-:W-:Y:S01]  /*7a80*/  IADD3 R156, P1, R0.reuse, R156, RZ ;  /* 0x0000009c009c7210 */ /* 0x040fe20007f3e0ff */
[----:B------:R-:W3:Y:S01]  /*7a90*/  LDG.E.U8 R162, desc[UR60][R162.64] ;  /* 0x0000003ca2a27981 */ /* 0x000ee2000c1e1100 */
[----:B0-----:R-:W-:Y:S02]  /*7aa0*/  LEA.HI.X.SX32 R155, R159, R17, 0x1, P4 ;  /* 0x000000119f9b7211 */ /* 0x001fe400020f0eff */
[----:B------:R-:W-:Y:S01]  /*7ab0*/  IADD3 R154, P2, R0, R158, RZ ;  /* 0x0000009e009a7210 */ /* 0x000fe20007f5e0ff */
[----:B------:R-:W-:-:S04]  /*7ac0*/  IMAD R159, R19, 0x4f, RZ ;  /* 0x0000004f139f7824 */ /* 0x000fc800078e02ff */
[C---:B------:R-:W-:Y:S02]  /*7ad0*/  IMAD.X R155, R18.reuse, 0x1, R155, P2 ;  /* 0x00000001129b7824 */ /* 0x040fe400010e069b */
[----:B------:R-:W-:Y:S01]  /*7ae0*/  IMAD.X R157, R18, 0x1, R157, P1 ;  /* 0x00000001129d7824 */ /* 0x000fe200008e069d */
[C---:B------:R-:W-:Y:S02]  /*7af0*/  IADD3 R158, P1, R159.reuse, R15, RZ ;  /* 0x0000000f9f9e7210 */ /* 0x040fe40007f3e0ff */
[----:B------:R0:W3:Y:S02]  /*7b00*/  LDG.E.U8 R164, desc[UR60][R154.64] ;  /* 0x0000003c9aa47981 */ /* 0x0000e4000c1e1100 */
[----:B------:R-:W-:Y:S02]  /*7b10*/  LEA.HI.X.SX32 R159, R159, R17, 0x1, P1 ;  /* 0x000000119f9f7211 */ /* 0x000fe400008f0eff */
[----:B------:R-:W-:Y:S01]  /*7b20*/  IADD3 R158, P1, R0, R158, RZ ;  /* 0x0000009e009e7210 */ /* 0x000fe20007f3e0ff */
[----:B------:R1:W3:Y:S01]  /*7b30*/  LDG.E.U8 R163, desc[UR60][R156.64] ;  /* 0x0000003c9ca37981 */ /* 0x0002e2000c1e1100 */
[----:B0-----:R-:W-:-:S03]  /*7b40*/  IMAD R155, R19, 0x51, RZ ;  /* 0x00000051139b7824 */ /* 0x001fc600078e02ff */
[----:B------:R-:W-:Y:S02]  /*7b50*/  IMAD.X R159, R18, 0x1, R159, P1 ;  /* 0x00000001129f7824 */ /* 0x000fe400008e069f */
[-C--:B------:R-:W-:Y:S01]  /*7b60*/  IADD3 R154, P3, R155, R15.reuse, RZ ;  /* 0x0000000f9b9a7210 */ /* 0x080fe20007f7e0ff */
[----:B-1----:R-:W-:Y:S01]  /*7b70*/  IMAD R157, R19, 0x50, RZ ;  /* 0x00000050139d7824 */ /* 0x002fe200078e02ff */
[----:B------:R-:W-:Y:S01]  /*7b80*/  IADD3 R160, P4, R161, R15, RZ ;  /* 0x0000000fa1a07210 */ /* 0x000fe20007f9e0ff */
[----:B------:R0:W3:Y:S01]  /*7b90*/  LDG.E.U8 R166, desc[UR60][R158.64] ;  /* 0x0000003c9ea67981 */ /* 0x0000e2000c1e1100 */
[----:B------:R-:W-:Y:S02]  /*7ba0*/  LEA.HI.X.SX32 R155, R155, R17, 0x1, P3 ;  /* 0x000000119b9b7211 */ /* 0x000fe400018f0eff */
[----:B------:R-:W-:Y:S02]  /*7bb0*/  IADD3 R154, P1, R0, R154, RZ ;  /* 0x0000009a009a7210 */ /* 0x000fe40007f3e0ff */
[----:B------:R-:W-:-:S03]  /*7bc0*/  IADD3 R156, P2, R157, R15, RZ ;  /* 0x0000000f9d9c7210 */ /* 0x000fc60007f5e0ff */
[----:B------:R-:W-:Y:S01]  /*7bd0*/  IMAD.X R155, R18, 0x1, R155, P1 ;  /* 0x00000001129b7824 */ /* 0x000fe200008e069b */
[-C--:B0-----:R-:W-:Y:S02]  /*7be0*/  LEA.HI.X.SX32 R159, R161, R17.reuse, 0x1, P4 ;  /* 0x00000011a19f7211 */ /* 0x081fe400020f0eff */
[C---:B------:R-:W-:Y:S02]  /*7bf0*/  IADD3 R158, P1, R0.reuse, R160, RZ ;  /* 0x000000a0009e7210 */ /* 0x040fe40007f3e0ff */
[----:B------:R-:W3:Y:S01]  /*7c00*/  LDG.E.U8 R170, desc[UR60][R154.64] ;  /* 0x0000003c9aaa7981 */ /* 0x000ee2000c1e1100 */
[----:B------:R-:W-:Y:S02]  /*7c10*/  LEA.HI.X.SX32 R157, R157, R17, 0x1, P2 ;  /* 0x000000119d9d7211 */ /* 0x000fe400010f0eff */
[----:B------:R-:W-:Y:S01]  /*7c20*/  IADD3 R156, P2, R0, R156, RZ ;  /* 0x0000009c009c7210 */ /* 0x000fe20007f5e0ff */
[----:B------:R-:W-:-:S04]  /*7c30*/  IMAD.X R159, R18, 0x1, R159, P1 ;  /* 0x00000001129f7824 */ /* 0x000fc800008e069f */
[----:B------:R-:W-:Y:S01]  /*7c40*/  IMAD.X R157, R18, 0x1, R157, P2 ;  /* 0x00000001129d7824 */ /* 0x000fe200010e069d */
[----:B------:R0:W3:Y:S04]  /*7c50*/  LDG.E.U8 R172, desc[UR60][R158.64] ;  /* 0x0000003c9eac7981 */ /* 0x0000e8000c1e1100 */
[----:B------:R1:W3:Y:S01]  /*7c60*/  LDG.E.U8 R168, desc[UR60][R156.64] ;  /* 0x0000003c9ca87981 */ /* 0x0002e2000c1e1100 */
[----:B0-----:R-:W-:Y:S01]  /*7c70*/  IADD3 R158, P4, R174, R15, RZ ;  /* 0x0000000fae9e7210 */ /* 0x001fe20007f9e0ff */
[----:B-1----:R-:W-:-:S03]  /*7c80*/  IMAD R157, R19, 0x54, RZ ;  /* 0x00000054139d7824 */ /* 0x002fc600078e02ff */
[----:B------:R-:W-:Y:S02]  /*7c90*/  LEA.HI.X.SX32 R159, R174, R17, 0x1, P4 ;  /* 0x00000011ae9f7211 */ /* 0x000fe400020f0eff */
[----:B------:R-:W-:Y:S01]  /*7ca0*/  IADD3 R158, P4, R0, R158, RZ ;  /* 0x0000009e009e7210 */ /* 0x000fe20007f9e0ff */
[----:B------:R-:W-:Y:S01]  /*7cb0*/  IMAD R155, R19, 0x53, RZ ;  /* 0x00000053139b7824 */ /* 0x000fe200078e02ff */
[----:B------:R-:W-:Y:S01]  /*7cc0*/  IADD3 R156, P3, R157, R15, RZ ;  /* 0x0000000f9d9c7210 */ /* 0x000fe20007f7e0ff */
[----:B------:R-:W-:Y:S02]  /*7cd0*/  IMAD R161, R19, 0x56, RZ ;  /* 0x0000005613a17824 */ /* 0x000fe400078e02ff */
[----:B------:R-:W-:Y:S01]  /*7ce0*/  IMAD.X R159, R18, 0x1, R159, P4 ;  /* 0x00000001129f7824 */ /* 0x000fe200020e069f */
[----:B------:R-:W-:Y:S02]  /*7cf0*/  LEA.HI.X.SX32 R157, R157, R17, 0x1, P3 ;  /* 0x000000119d9d7211 */ /* 0x000fe400018f0eff */
[----:B------:R-:W-:-:S02]  /*7d00*/  IADD3 R154, P2, R155, R15, RZ ;  /* 0x0000000f9b9a7210 */ /* 0x000fc40007f5e0ff */
[----:B------:R-:W-:Y:S01]  /*7d10*/  IADD3 R160, P1, R161, R15, RZ ;  /* 0x0000000fa1a07210 */ /* 0x000fe20007f3e0ff */
[----:B------:R0:W3:Y:S01]  /*7d20*/  LDG.E.U8 R178, desc[UR60][R158.64] ;  /* 0x0000003c9eb27981 */ /* 0x0000e2000c1e1100 */
[----:B------:R-:W-:Y:S02]  /*7d30*/  IADD3 R156, P3, R0, R156, RZ ;  /* 0x0000009c009c7210 */ /* 0x000fe40007f7e0ff */
[-C--:B------:R-:W-:Y:S02]  /*7d40*/  LEA.HI.X.SX32 R155, R155, R17.reuse, 0x1, P2 ;  /* 0x000000119b9b7211 */ /* 0x080fe400010f0eff */
[----:B------:R-:W-:Y:S01]  /*7d50*/  LEA.HI.X.SX32 R161, R161, R17, 0x1, P1 ;  /* 0x00000011a1a17211 */ /* 0x000fe200008f0eff */
[----:B------:R-:W-:Y:S01]  /*7d60*/  IMAD.X R157, R18, 0x1, R157, P3 ;  /* 0x00000001129d7824 */ /* 0x000fe200018e069d */
[C---:B------:R-:W-:Y:S01]  /*7d70*/  IADD3 R154, P2, R0.reuse, R154, RZ ;  /* 0x0000009a009a7210 */ /* 0x040fe20007f5e0ff */
[----:B0-----:R-:W-:Y:S01]  /*7d80*/  IMAD R158, R19, 0x59, RZ ;  /* 0x00000059139e7824 */ /* 0x001fe200078e02ff */
[----:B------:R-:W-:-:S02]  /*7d90*/  IADD3 R160, P1, R0, R160, RZ ;  /* 0x000000a000a07210 */ /* 0x000fc40007f3e0ff */
[----:B------:R0:W3:Y:S01]  /*7da0*/  LDG.E.U8 R176, desc[UR60][R156.64] ;  /* 0x0000003c9cb07981 */ /* 0x0000e2000c1e1100 */
[----:B------:R-:W-:Y:S02]  /*7db0*/  IMAD.IADD R158, R158, 0x1, R15 ;  /* 0x000000019e9e7824 */ /* 0x000fe400078e020f */
[C---:B------:R-:W-:Y:S02]  /*7dc0*/  IMAD.X R155, R18.reuse, 0x1, R155, P2 ;  /* 0x00000001129b7824 */ /* 0x040fe400010e069b */
[----:B------:R-:W-:Y:S01]  /*7dd0*/  IMAD.X R161, R18, 0x1, R161, P1 ;  /* 0x0000000112a17824 */ /* 0x000fe200008e06a1 */
[----:B------:R-:W-:Y:S01]  /*7de0*/  IADD3 R158, P2, R0, R158, RZ ;  /* 0x0000009e009e7210 */ /* 0x000fe20007f5e0ff */
[----:B------:R-:W-:Y:S01]  /*7df0*/  STL [R1+0x508], R17 ;  /* 0x0005081101007387 */ /* 0x000fe20000100800 */
[----:B0-----:R-:W-:-:S03]  /*7e00*/  IMAD R157, R19, 0x57, RZ ;  /* 0x00000057139d7824 */ /* 0x001fc600078e02ff */
[----:B------:R0:W3:Y:S01]  /*7e10*/  LDG.E.U8 R180, desc[UR60][R160.64] ;  /* 0x0000003ca0b47981 */ /* 0x0000e2000c1e1100 */
[----:B------:R-:W-:Y:S02]  /*7e20*/  IMAD.X R159, R18, 0x1, R4, P2 ;  /* 0x00000001129f7824 */ /* 0x000fe400010e0604 */
[----:B------:R-:W-:Y:S01]  /*7e30*/  IMAD R156, R19, 0x5a, RZ ;  /* 0x0000005a139c7824 */ /* 0x000fe200078e02ff */
[----:B------:R-:W2:Y:S04]  /*7e40*/  LDL R4, [R1+0x7c] ;  /* 0x00007c0001047983 */ /* 0x000ea80000100800 */
[----:B------:R1:W3:Y:S01]  /*7e50*/  LDG.E.U8 R174, desc[UR60][R154.64] ;  /* 0x0000003c9aae7981 */ /* 0x0002e2000c1e1100 */
[----:B0-----:R-:W-:Y:S01]  /*7e60*/  IADD3 R160, P1, R157, R15, RZ ;  /* 0x0000000f9da07210 */ /* 0x001fe20007f3e0ff */
[----:B------:R-:W-:-:S02]  /*7e70*/  IMAD.IADD R156, R156, 0x1, R15 ;  /* 0x000000019c9c7824 */ /* 0x000fc400078e020f */
[----:B------:R-:W3:Y:S01]  /*7e80*/  LDG.E.U8 R184, desc[UR60][R158.64] ;  /* 0x0000003c9eb87981 */ /* 0x000ee2000c1e1100 */
[----:B------:R-:W-:Y:S02]  /*7e90*/  LEA.HI.X.SX32 R157, R157, R17, 0x1, P1 ;  /* 0x000000119d9d7211 */ /* 0x000fe400008f0eff */
[----:B------:R-:W-:Y:S01]  /*7ea0*/  IADD3 R160, P1, R0, R160, RZ ;  /* 0x000000a000a07210 */ /* 0x000fe20007f3e0ff */
[----:B------:R-:W3:Y:S04]  /*7eb0*/  LDL R16, [R1+0xe8] ;  /* 0x0000e80001107983 */ /* 0x000ee80000100800 */
[----:B------:R-:W-:Y:S01]  /*7ec0*/  IMAD.X R161, R18, 0x1, R157, P1 ;  /* 0x0000000112a17824 */ /* 0x000fe200008e069d */
[----:B------:R-:W-:Y:S01]  /*7ed0*/  IADD3 R156, P1, R0, R156, RZ ;  /* 0x0000009c009c7210 */ /* 0x000fe20007f3e0ff */
[----:B-1----:R-:W-:-:S02]  /*7ee0*/  IMAD R154, R19, 0x5b, RZ ;  /* 0x0000005b139a7824 */ /* 0x002fc400078e02ff */
[----:B------:R-:W-:Y:S01]  /*7ef0*/  IMAD R155, R19, 0x5c, RZ ;  /* 0x0000005c139b7824 */ /* 0x000fe200078e02ff */
[----:B------:R0:W3:Y:S01]  /*7f00*/  LDG.E.U8 R182, desc[UR60][R160.64] ;  /* 0x0000003ca0b67981 */ /* 0x0000e2000c1e1100 */
[----:B------:R-:W-:-:S03]  /*7f10*/  IMAD.X R157, R18, 0x1, R3, P1 ;  /* 0x00000001129d7824 */ /* 0x000fc600008e0603 */
[----:B------:R-:W3:Y:S01]  /*7f20*/  LDL R3, [R1+0x80] ;  /* 0x0000800001037983 */ /* 0x000ee20000100800 */
[--C-:B------:R-:W-:Y:S02]  /*7f30*/  IMAD.IADD R154, R154, 0x1, R15.reuse ;  /* 0x000000019a9a7824 */ /* 0x100fe400078e020f */
[----:B------:R-:W-:Y:S01]  /*7f40*/  IMAD.IADD R155, R155, 0x1, R15 ;  /* 0x000000019b9b7824 */ /* 0x000fe200078e020f */
[----:B------:R1:W3:Y:S02]  /*7f50*/  LDG.E.U8 R186, desc[UR60][R156.64] ;  /* 0x0000003c9cba7981 */ /* 0x0002e4000c1e1100 */
[C---:B------:R-:W-:Y:S02]  /*7f60*/  IADD3 R154, P3, R0.reuse, R154, RZ ;  /* 0x0000009a009a7210 */ /* 0x040fe40007f7e0ff */
[----:B0-----:R-:W-:-:S03]  /*7f70*/  IADD3 R160, P2, R0, R155, RZ ;  /* 0x0000009b00a07210 */ /* 0x001fc60007f5e0ff */
[C---:B------:R-:W-:Y:S02]  /*7f80*/  IMAD.X R155, R18.reuse, 0x1, R14, P3 ;  /* 0x00000001129b7824 */ /* 0x040fe400018e060e */
[----:B------:R-:W3:Y:S01]  /*7f90*/  LDL R14, [R1+0x84] ;  /* 0x00008400010e7983 */ /* 0x000ee20000100800 */
[----:B------:R-:W-:-:S03]  /*7fa0*/  IMAD.X R161, R18, 0x1, R2, P2 ;  /* 0x0000000112a17824 */ /* 0x000fc600010e0602 */
[----:B------:R0:W3:Y:S01]  /*7fb0*/  LDG.E.U8 R188, desc[UR60][R154.64] ;  /* 0x0000003c9abc7981 */ /* 0x0000e2000c1e1100 */
[----:B------:R-:W-:-:S03]  /*7fc0*/  IMAD R158, R19, 0x5e, RZ ;  /* 0x0000005e139e7824 */ /* 0x000fc600078e02ff */
[----:B------:R4:W3:Y:S01]  /*7fd0*/  LDG.E.U8 R190, desc[UR60][R160.64] ;  /* 0x0000003ca0be7981 */ /* 0x0008e2000c1e1100 */
[----:B-1----:R-:W-:-:S03]  /*7fe0*/  IMAD R156, R19, 0x60, RZ ;  /* 0x00000060139c7824 */ /* 0x002fc600078e02ff */
[----:B------:R-:W3:Y:S01]  /*7ff0*/  LDL R2, [R1+0x88] ;  /* 0x0000880001027983 */ /* 0x000ee20000100800 */
[----:B0-----:R-:W-:Y:S02]  /*8000*/  IMAD R154, R19, 0x5d, RZ ;  /* 0x0000005d139a7824 */ /* 0x001fe400078e02ff */
[--C-:B------:R-:W-:Y:S02]  /*8010*/  IMAD.IADD R158, R158, 0x1, R15.reuse ;  /* 0x000000019e9e7824 */ /* 0x100fe400078e020f */
[--C-:B----4-:R-:W-:Y:S02]  /*8020*/  IMAD.IADD R160, R154, 0x1, R15.reuse ;  /* 0x000000019aa07824 */ /* 0x110fe400078e020f */
[----:B------:R-:W-:Y:S01]  /*8030*/  IMAD.IADD R156, R156, 0x1, R15 ;  /* 0x000000019c9c7824 */ /* 0x000fe200078e020f */
[C---:B------:R-:W-:Y:S02]  /*8040*/  IADD3 R158, P2, R0.reuse, R158, RZ ;  /* 0x0000009e009e7210 */ /* 0x040fe40007f5e0ff */
[----:B------:R-:W-:-:S03]  /*8050*/  IADD3 R160, P1, R0, R160, RZ ;  /* 0x000000a000a07210 */ /* 0x000fc60007f3e0ff */
[C---:B------:R-:W-:Y:S02]  /*8060*/  IMAD.X R159, R18.reuse, 0x1, R5, P2 ;  /* 0x00000001129f7824 */ /* 0x040fe400010e0605 */
[----:B------:R-:W-:Y:S01]  /*8070*/  IMAD.X R161, R18, 0x1, R13, P1 ;  /* 0x0000000112a17824 */ /* 0x000fe200008e060d */
[----:B------:R-:W-:Y:S01]  /*8080*/  IADD3 R156, P1, R0, R156, RZ ;  /* 0x0000009c009c7210 */ /* 0x000fe20007f3e0ff */
[----:B------:R-:W4:Y:S04]  /*8090*/  LDL R13, [R1+0x8c] ;  /* 0x00008c00010d7983 */ /* 0x000f280000100800 */
[----:B------:R-:W4:Y:S01]  /*80a0*/  LDL R5, [R1+0x90] ;  /* 0x0000900001057983 */ /* 0x000f220000100800 */
[C---:B------:R-:W-:Y:S02]  /*80b0*/  IMAD R154, R19.reuse, 0x61, RZ ;  /* 0x00000061139a7824 */ /* 0x040fe400078e02ff */
[----:B------:R-:W-:Y:S01]  /*80c0*/  IMAD R155, R19, 0x62, RZ ;  /* 0x00000062139b7824 */ /* 0x000fe200078e02ff */
[----:B------:R0:W4:Y:S01]  /*80d0*/  LDG.E.U8 R191, desc[UR60][R160.64] ;  /* 0x0000003ca0bf7981 */ /* 0x000122000c1e1100 */
[----:B------:R-:W-:-:S02]  /*80e0*/  IMAD.IADD R154, R154, 0x1, R15 ;  /* 0x000000019a9a7824 */ /* 0x000fc400078e020f */
[----:B------:R-:W-:Y:S01]  /*80f0*/  IMAD.IADD R155, R155, 0x1, R15 ;  /* 0x000000019b9b7824 */ /* 0x000fe200078e020f */
[----:B------:R1:W4:Y:S02]  /*8100*/  LDG.E.U8 R192, desc[UR60][R158.64] ;  /* 0x0000003c9ec07981 */ /* 0x000324000c1e1100 */
[C---:B------:R-:W-:Y:S02]  /*8110*/  IADD3 R154, P3, R0.reuse, R154, RZ ;  /* 0x0000009a009a7210 */ /* 0x040fe40007f7e0ff */
[----:B0-----:R-:W-:Y:S01]  /*8120*/  IADD3 R160, P2, R0, R155, RZ ;  /* 0x0000009b00a07210 */ /* 0x001fe20007f5e0ff */
[----:B--2---:R-:W-:Y:S02]  /*8130*/  IMAD.X R157, R18, 0x1, R4, P1 ;  /* 0x00000001129d7824 */ /* 0x004fe400008e0604 */
[----:B------:R-:W2:Y:S01]  /*8140*/  LDL R4, [R1+0x94] ;  /* 0x0000940001047983 */ /* 0x000ea20000100800 */
[----:B-1----:R-:W-:-:S03]  /*8150*/  IMAD R158, R19, 0x64, RZ ;  /* 0x00000064139e7824 */ /* 0x002fc600078e02ff */
[----:B------:R0:W2:Y:S01]  /*8160*/  LDG.E.U8 R193, desc[UR60][R156.64] ;  /* 0x0000003c9cc17981 */ /* 0x0000a2000c1e1100 */
[----:B---3--:R-:W-:-:S03]  /*8170*/  IMAD.X R155, R18, 0x1, R3, P3 ;  /* 0x00000001129b7824 */ /* 0x008fc600018e0603 */
[----:B------:R-:W3:Y:S04]  /*8180*/  LDL R3, [R1+0x9c] ;  /* 0x00009c0001037983 */ /* 0x000ee80000100800 */
[----:B------:R1:W3:Y:S01]  /*8190*/  LDG.E.U8 R194, desc[UR60][R154.64] ;  /* 0x0000003c9ac27981 */ /* 0x0002e2000c1e1100 */
[----:B------:R-:W-:Y:S02]  /*81a0*/  IMAD.X R161, R18, 0x1, R14, P2 ;  /* 0x0000000112a17824 */ /* 0x000fe400010e060e */
[C---:B0-----:R-:W-:Y:S01]  /*81b0*/  IMAD R156, R19.reuse, 0x65, RZ ;  /* 0x00000065139c7824 */ /* 0x041fe200078e02ff */
[----:B------:R-:W3:Y:S01]  /*81c0*/  LDL R14, [R1+0xa0] ;  /* 0x0000a000010e7983 */ /* 0x000ee20000100800 */
[----:B-1----:R-:W-:-:S03]  /*81d0*/  IMAD R154, R19, 0x63, RZ ;  /* 0x00000063139a7824 */ /* 0x002fc600078e02ff */
[----:B------:R0:W3:Y:S01]  /*81e0*/  LDG.E.U8 R195, desc[UR60][R160.64] ;  /* 0x0000003ca0c37981 */ /* 0x0000e2000c1e1100 */
[--C-:B------:R-:W-:Y:S02]  /*81f0*/  IMAD.IADD R158, R158, 0x1, R15.reuse ;  /* 0x000000019e9e7824 */ /* 0x100fe400078e020f */
[--C-:B------:R-:W-:Y:S02]  /*8200*/  IMAD.IADD R156, R156, 0x1, R15.reuse ;  /* 0x000000019c9c7824 */ /* 0x100fe400078e020f */
[----:B0-----:R-:W-:Y:S02]  /*8210*/  IMAD.IADD R160, R154, 0x1, R15 ;  /* 0x000000019aa07824 */ /* 0x001fe400078e020f */
[----:B------:R-:W-:-:S03]  /*8220*/  IMAD R154, R19, 0x66, RZ ;  /* 0x00000066139a7824 */ /* 0x000fc600078e02ff */
[C---:B------:R-:W-:Y:S01]  /*8230*/  IADD3 R160, P1, R0.reuse, R160, RZ ;  /* 0x000000a000a07210 */ /* 0x040fe20007f3e0ff */
[----:B------:R-:W-:Y:S01]  /*8240*/  IMAD R155, R19, 0x68, RZ ;  /* 0x00000068139b7824 */ /* 0x000fe200078e02ff */
[----:B------:R-:W-:Y:S01]  /*8250*/  IADD3 R158, P2, R0, R158, RZ ;  /* 0x0000009e009e7210 */ /* 0x000fe20007f5e0ff */
[--C-:B------:R-:W-:Y:S02]  /*8260*/  IMAD.IADD R154, R154, 0x1, R15.reuse ;  /* 0x000000019a9a7824 */ /* 0x100fe400078e020f */
[----:B------:R-:W-:Y:S01]  /*8270*/  IMAD.X R161, R18, 0x1, R2, P1 ;  /* 0x0000000112a17824 */ /* 0x000fe200008e0602 */
[C---:B------:R-:W-:Y:S01]  /*8280*/  IADD3 R156, P1, R0.reuse, R156, RZ ;  /* 0x0000009c009c7210 */ /* 0x040fe20007f3e0ff */
[----:B------:R-:W3:Y:S01]  /*8290*/  LDL R2, [R1+0xa4] ;  /* 0x0000a40001027983 */ /* 0x000ee20000100800 */
[----:B------:R-:W-:Y:S01]  /*82a0*/  IMAD.IADD R155, R155, 0x1, R15 ;  /* 0x000000019b9b7824 */ /* 0x000fe200078e020f */
[----:B------:R-:W-:Y:S01]  /*82b0*/  IADD3 R154, P3, R0, R154, RZ ;  /* 0x0000009a009a7210 */ /* 0x000fe20007f7e0ff */
[C---:B----4-:R-:W-:Y:S01]  /*82c0*/  IMAD.X R159, R18.reuse, 0x1, R13, P2 ;  /* 0x00000001129f7824 */ /* 0x050fe200010e060d */
[----:B------:R0:W4:Y:S01]  /*82d0*/  LDG.E.U8 R196, desc[UR60][R160.64] ;  /* 0x0000003ca0c47981 */ /* 0x000122000c1e1100 */
[----:B------:R-:W-:-:S03]  /*82e0*/  IMAD.X R157, R18, 0x1, R5, P1 ;  /* 0x00000001129d7824 */ /* 0x000fc600008e0605 */
[----:B------:R-:W4:Y:S04]  /*82f0*/  LDL R13, [R1+0xa8] ;  /* 0x0000a800010d7983 */ /* 0x000f280000100800 */
[----:B------:R-:W4:Y:S01]  /*8300*/  LDL R5, [R1+0xbc] ;  /* 0x0000bc0001057983 */ /* 0x000f220000100800 */
[----:B0-----:R-:W-:-:S03]  /*8310*/  IADD3 R160, P2, R0, R155, RZ ;  /* 0x0000009b00a07210 */ /* 0x001fc60007f5e0ff */
[----:B------:R0:W4:Y:S04]  /*8320*/  LDG.E.U8 R197, desc[UR60][R158.64] ;  /* 0x0000003c9ec57981 */ /* 0x000128000c1e1100 */
[----:B------:R-:W4:Y:S01]  /*8330*/  LDG.E.U8 R198, desc[UR60][R156.64] ;  /* 0x0000003c9cc67981 */ /* 0x000f22000c1e1100 */
[----:B--2---:R-:W-:-:S03]  /*8340*/  IMAD.X R155, R18, 0x1, R4, P3 ;  /* 0x00000001129b7824 */ /* 0x004fc600018e0604 */
[----:B------:R-:W2:Y:S01]  /*8350*/  LDL R4, [R1+0xdc] ;  /* 0x0000dc0001047983 */ /* 0x000ea20000100800 */
[----:B---3--:R-:W-:-:S03]  /*8360*/  IMAD.X R161, R18, 0x1, R3, P2 ;  /* 0x0000000112a17824 */ /* 0x008fc600010e0603 */
[----:B------:R1:W3:Y:S04]  /*8370*/  LDG.E.U8 R199, desc[UR60][R154.64] ;  /* 0x0000003c9ac77981 */ /* 0x0002e8000c1e1100 */
[----:B------:R-:W3:Y:S01]  /*8380*/  LDL R3, [R1+0xc0] ;  /* 0x0000c00001037983 */ /* 0x000ee20000100800 */
[----:B0-----:R-:W-:-:S03]  /*8390*/  IMAD R158, R19, 0x6a, RZ ;  /* 0x0000006a139e7824 */ /* 0x001fc600078e02ff */
[----:B------:R0:W3:Y:S01]  /*83a0*/  LDG.E.U8 R200, desc[UR60][R160.64] ;  /* 0x0000003ca0c87981 */ /* 0x0000e2000c1e1100 */
[C---:B-1----:R-:W-:Y:S02]  /*83b0*/  IMAD R154, R19.reuse, 0x69, RZ ;  /* 0x00000069139a7824 */ /* 0x042fe400078e02ff */
[--C-:B------:R-:W-:Y:S02]  /*83c0*/  IMAD.IADD R158, R158, 0x1, R15.reuse ;  /* 0x000000019e9e7824 */ /* 0x100fe400078e020f */
[C---:B------:R-:W-:Y:S02]  /*83d0*/  IMAD R156, R19.reuse, 0x6b, RZ ;  /* 0x0000006b139c7824 */ /* 0x040fe400078e02ff */
[----:B0-----:R-:W-:Y:S02]  /*83e0*/  IMAD.IADD R160, R154, 0x1, R15 ;  /* 0x000000019aa07824 */ /* 0x001fe400078e020f */
[----:B------:R-:W-:Y:S01]  /*83f0*/  IMAD R154, R19, 0x70, RZ ;  /* 0x00000070139a7824 */ /* 0x000fe200078e02ff */
[----:B------:R-:W-:-:S02]  /*8400*/  IADD3 R158, P2, R0, R158, RZ ;  /* 0x0000009e009e7210 */ /* 0x000fc40007f5e0ff */
[----:B------:R-:W-:Y:S01]  /*8410*/  IADD3 R160, P1, R0, R160, RZ ;  /* 0x000000a000a07210 */ /* 0x000fe20007f3e0ff */
[----:B------:R-:W-:Y:S02]  /*8420*/  IMAD R155, R19, 0x78, RZ ;  /* 0x00000078139b7824 */ /* 0x000fe400078e02ff */
[--C-:B------:R-:W-:Y:S02]  /*8430*/  IMAD.IADD R156, R156, 0x1, R15.reuse ;  /* 0x000000019c9c7824 */ /* 0x100fe400078e020f */
[--C-:B------:R-:W-:Y:S02]  /*8440*/  IMAD.IADD R154, R154, 0x1, R15.reuse ;  /* 0x000000019a9a7824 */ /* 0x100fe400078e020f */
[----:B------:R-:W-:Y:S01]  /*8450*/  IMAD.X R161, R18, 0x1, R14, P1 ;  /* 0x0000000112a17824 */ /* 0x000fe200008e060e */
[C---:B------:R-:W-:Y:S01]  /*8460*/  IADD3 R156, P1, R0.reuse, R156, RZ ;  /* 0x0000009c009c7210 */ /* 0x040fe20007f3e0ff */
[----:B------:R-:W-:Y:S01]  /*8470*/  IMAD.IADD R155, R155, 0x1, R15 ;  /* 0x000000019b9b7824 */ /* 0x000fe200078e020f */
[----:B------:R-:W-:Y:S01]  /*8480*/  IADD3 R154, P3, R0, R154, RZ ;  /* 0x0000009a009a7210 */ /* 0x000fe20007f7e0ff */
[----:B------:R-:W3:Y:S04]  /*8490*/  LDL R14, [R1+0xe0] ;  /* 0x0000e000010e7983 */ /* 0x000ee80000100800 */
[----:B------:R0:W3:Y:S01]  /*84a0*/  LDG.E.U8 R201, desc[UR60][R160.64] ;  /* 0x0000003ca0c97981 */ /* 0x0000e2000c1e1100 */
[----:B------:R-:W-:-:S03]  /*84b0*/  IMAD.X R159, R18, 0x1, R2, P2 ;  /* 0x00000001129f7824 */ /* 0x000fc600010e0602 */
[----:B------:R-:W3:Y:S04]  /*84c0*/  LDL R2, [R1+0xac] ;  /* 0x0000ac0001027983 */ /* 0x000ee80000100800 */
[----:B------:R-:W3:Y:S01]  /*84d0*/  LDG.E.U8 R202, desc[UR60][R158.64] ;  /* 0x0000003c9eca7981 */ /* 0x000ee2000c1e1100 */
[----:B----4-:R-:W-:Y:S01]  /*84e0*/  IMAD.X R157, R18, 0x1, R13, P1 ;  /* 0x00000001129d7824 */ /* 0x010fe200008e060d */
[----:B0-----:R-:W-:Y:S02]  /*84f0*/  IADD3 R160, P2, R0, R155, RZ ;  /* 0x0000009b00a07210 */ /* 0x001fe40007f5e0ff */
[----:B------:R-:W4:Y:S01]  /*8500*/  LDL R13, [R1+0xc4] ;  /* 0x0000c400010d7983 */ /* 0x000f220000100800 */
[----:B------:R-:W-:-:S03]  /*8510*/  IMAD.X R155, R18, 0x1, R5, P3 ;  /* 0x00000001129b7824 */ /* 0x000fc600018e0605 */
[----:B------:R-:W4:Y:S04]  /*8520*/  LDL R5, [R1+0xe4] ;  /* 0x0000e40001057983 */ /* 0x000f280000100800 */
[----:B------:R0:W4:Y:S04]  /*8530*/  LDG.E.U8 R204, desc[UR60][R154.64] ;  /* 0x0000003c9acc7981 */ /* 0x000128000c1e1100 */
[----:B------:R-:W4:Y:S01]  /*8540*/  LDG.E.U8 R203, desc[UR60][R156.64] ;  /* 0x0000003c9ccb7981 */ /* 0x000f22000c1e1100 */
[----:B0-----:R-:W-:Y:S02]  /*8550*/  IMAD R154, R19, 0x71, RZ ;  /* 0x00000071139a7824 */ /* 0x001fe400078e02ff */
[----:B--2---:R-:W-:-:S02]  /*8560*/  IMAD.X R161, R18, 0x1, R4, P2 ;  /* 0x0000000112a17824 */ /* 0x004fc400010e0604 */
[----:B------:R-:W2:Y:S04]  /*8570*/  LDL R4, [R1+0xb0] ;  /* 0x0000b00001047983 */ /* 0x000ea80000100800 */
[----:B------:R0:W2:Y:S02]  /*8580*/  LDG.E.U8 R205, desc[UR60][R160.64] ;  /* 0x0000003ca0cd7981 */ /* 0x0000a4000c1e1100 */
[----:B0-----:R-:W-:-:S05]  /*8590*/  IMAD.IADD R160, R154, 0x1, R15 ;  /* 0x000000019aa07824 */ /* 0x001fca00078e020f */
[----:B------:R-:W-:-:S05]  /*85a0*/  IADD3 R160, P1, R0, R160, RZ ;  /* 0x000000a000a07210 */ /* 0x000fca0007f3e0ff */
[----:B---3--:R-:W-:Y:S02]  /*85b0*/  IMAD.X R161, R18, 0x1, R3, P1 ;  /* 0x0000000112a17824 */ /* 0x008fe400008e0603 */
[----:B------:R-:W3:Y:S01]  /*85c0*/  LDL R3, [R1+0xc8] ;  /* 0x0000c80001037983 */ /* 0x000ee20000100800 */
[C---:B------:R-:W-:Y:S02]  /*85d0*/  IMAD R156, R19.reuse, 0x6c, RZ ;  /* 0x0000006c139c7824 */ /* 0x040fe400078e02ff */
[C---:B------:R-:W-:Y:S01]  /*85e0*/  IMAD R158, R19.reuse, 0x79, RZ ;  /* 0x00000079139e7824 */ /* 0x040fe200078e02ff */
[----:B------:R0:W3:Y:S01]  /*85f0*/  LDG.E.U8 R206, desc[UR60][R160.64] ;  /* 0x0000003ca0ce7981 */ /* 0x0000e2000c1e1100 */
[--C-:B------:R-:W-:Y:S02]  /*8600*/  IMAD.IADD R156, R156, 0x1, R15.reuse ;  /* 0x000000019c9c7824 */ /* 0x100fe400078e020f */
[C---:B------:R-:W-:Y:S02]  /*8610*/  IMAD R154, R19.reuse, 0x72, RZ ;  /* 0x00000072139a7824 */ /* 0x040fe400078e02ff */
[----:B------:R-:W-:Y:S01]  /*8620*/  IMAD.IADD R158, R158, 0x1, R15 ;  /* 0x000000019e9e7824 */ /* 0x000fe200078e020f */
[----:B------:R-:W-:Y:S01]  /*8630*/  IADD3 R156, P1, R0, R156, RZ ;  /* 0x0000009c009c7210 */ /* 0x000fe20007f3e0ff */
[----:B------:R-:W-:-:S02]  /*8640*/  IMAD R155, R19, 0x7a, RZ ;  /* 0x0000007a139b7824 */ /* 0x000fc400078e02ff */
[--C-:B------:R-:W-:Y:S01]  /*8650*/  IMAD.IADD R154, R154, 0x1, R15.reuse ;  /* 0x000000019a9a7824 */ /* 0x100fe200078e020f */
[----:B------:R-:W-:Y:S01]  /*8660*/  IADD3 R158, P3, R0, R158, RZ ;  /* 0x0000009e009e7210 */ /* 0x000fe20007f7e0ff */
[----:B------:R-:W-:-:S03]  /*8670*/  IMAD.IADD R155, R155, 0x1, R15 ;  /* 0x000000019b9b7824 */ /* 0x000fc600078e020f */
[----:B------:R-:W-:Y:S01]  /*8680*/  IADD3 R154, P2, R0, R154, RZ ;  /* 0x0000009a009a7210 */ /* 0x000fe20007f5e0ff */
[----:B------:R-:W-:Y:S01]  /*8690*/  IMAD.X R159, R18, 0x1, R14, P3 ;  /* 0x00000001129f7824 */ /* 0x000fe200018e060e */
[----:B0-----:R-:W-:Y:S01]  /*86a0*/  IADD3 R160, P3, R0, R155, RZ ;  /* 0x0000009b00a07210 */ /* 0x001fe20007f7e0ff */
[----:B------:R-:W3:Y:S04]  /*86b0*/  LDL R14, [R1+0xec] ;  /* 0x0000ec00010e7983 */ /* 0x000ee80000100800 */
[----:B------:R0:W3:Y:S01]  /*86c0*/  LDG.E.U8 R207, desc[UR60][R158.64] ;  /* 0x0000003c9ecf7981 */ /* 0x0000e2000c1e1100 */
[----:B------:R-:W-:-:S03]  /*86d0*/  IMAD.X R157, R18, 0x1, R2, P1 ;  /* 0x00000001129d7824 */ /* 0x000fc600008e0602 */
[----:B------:R-:W3:Y:S04]  /*86e0*/  LDL R2, [R1+0xcc] ;  /* 0x0000cc0001027983 */ /* 0x000ee80000100800 */
[----:B------:R-:W3:Y:S01]  /*86f0*/  LDG.E.U8 R208, desc[UR60][R156.64] ;  /* 0x0000003c9cd07981 */ /* 0x000ee2000c1e1100 */
[C---:B----4-:R-:W-:Y:S02]  /*8700*/  IMAD.X R155, R18.reuse, 0x1, R13, P2 ;  /* 0x00000001129b7824 */ /* 0x050fe400010e060d */
[----:B0-----:R-:W-:Y:S01]  /*8710*/  IMAD R158, R19, 0x73, RZ ;  /* 0x00000073139e7824 */ /* 0x001fe200078e02ff */
[----:B------:R-:W4:Y:S01]  /*8720*/  LDL R13, [R1+0xb4] ;  /* 0x0000b400010d7983 */ /* 0x000f220000100800 */
[----:B------:R-:W-:-:S03]  /*8730*/  IMAD.X R161, R18, 0x1, R5, P3 ;  /* 0x0000000112a17824 */ /* 0x000fc600018e0605 */
[----:B------:R0:W4:Y:S01]  /*8740*/  LDG.E.U8 R209, desc[UR60][R154.64] ;  /* 0x0000003c9ad17981 */ /* 0x000122000c1e1100 */
[----:B------:R-:W-:-:S03]  /*8750*/  IMAD.IADD R158, R158, 0x1, R15 ;  /* 0x000000019e9e7824 */ /* 0x000fc600078e020f */
[----:B------:R1:W4:Y:S04]  /*8760*/  LDG.E.U8 R210, desc[UR60][R160.64] ;  /* 0x0000003ca0d27981 */ /* 0x000328000c1e1100 */
[----:B------:R-:W4:Y:S01]  /*8770*/  LDL R5, [R1+0xd0] ;  /* 0x0000d00001057983 */ /* 0x000f220000100800 */
[----:B0-----:R-:W-:-:S04]  /*8780*/  IMAD R155, R19, 0x6d, RZ ;  /* 0x0000006d139b7824 */ /* 0x001fc800078e02ff */
[----:B-1----:R-:W-:Y:S01]  /*8790*/  IMAD.IADD R160, R155, 0x1, R15 ;  /* 0x000000019ba07824 */ /* 0x002fe200078e020f */
[----:B------:R-:W-:-:S04]  /*87a0*/  IADD3 R158, P2, R0, R158, RZ ;  /* 0x0000009e009e7210 */ /* 0x000fc80007f5e0ff */
[----:B------:R-:W-:-:S05]  /*87b0*/  IADD3 R160, P1, R0, R160, RZ ;  /* 0x000000a000a07210 */ /* 0x000fca0007f3e0ff */
[C---:B--2---:R-:W-:Y:S02]  /*87c0*/  IMAD.X R161, R18.reuse, 0x1, R4, P1 ;  /* 0x0000000112a17824 */ /* 0x044fe400008e0604 */
[----:B------:R-:W2:Y:S01]  /*87d0*/  LDL R4, [R1+0xd4] ;  /* 0x0000d40001047983 */ /* 0x000ea20000100800 */
[C---:B------:R-:W-:Y:S02]  /*87e0*/  IMAD R154, R19.reuse, 0x74, RZ ;  /* 0x00000074139a7824 */ /* 0x040fe400078e02ff */
[----:B------:R-:W-:Y:S01]  /*87f0*/  IMAD R155, R19, 0x7c, RZ ;  /* 0x0000007c139b7824 */ /* 0x000fe200078e02ff */
[----:B------:R0:W2:Y:S01]  /*8800*/  LDG.E.U8 R211, desc[UR60][R160.64] ;  /* 0x0000003ca0d37981 */ /* 0x0000a2000c1e1100 */
[----:B---3--:R-:W-:-:S03]  /*8810*/  IMAD.X R159, R18, 0x1, R3, P2 ;  /* 0x00000001129f7824 */ /* 0x008fc600010e0603 */
[----:B------:R-:W3:Y:S01]  /*8820*/  LDL R3, [R1+0xf0] ;  /* 0x0000f00001037983 */ /* 0x000ee20000100800 */
[--C-:B------:R-:W-:Y:S02]  /*8830*/  IMAD.IADD R154, R154, 0x1, R15.reuse ;  /* 0x000000019a9a7824 */ /* 0x100fe400078e020f */
[----:B------:R-:W-:Y:S01]  /*8840*/  IMAD R156, R19, 0x7b, RZ ;  /* 0x0000007b139c7824 */ /* 0x000fe200078e02ff */
[----:B------:R1:W3:Y:S01]  /*8850*/  LDG.E.U8 R212, desc[UR60][R158.64] ;  /* 0x0000003c9ed47981 */ /* 0x0002e2000c1e1100 */
[--C-:B------:R-:W-:Y:S01]  /*8860*/  IMAD.IADD R155, R155, 0x1, R15.reuse ;  /* 0x000000019b9b7824 */ /* 0x100fe200078e020f */
[----:B------:R-:W-:Y:S01]  /*8870*/  IADD3 R154, P1, R0, R154, RZ ;  /* 0x0000009a009a7210 */ /* 0x000fe20007f3e0ff */
[----:B------:R-:W-:-:S03]  /*8880*/  IMAD.IADD R156, R156, 0x1, R15 ;  /* 0x000000019c9c7824 */ /* 0x000fc600078e020f */
[C---:B0-----:R-:W-:Y:S02]  /*8890*/  IADD3 R160, P2, R0.reuse, R155, RZ ;  /* 0x0000009b00a07210 */ /* 0x041fe40007f5e0ff */
[----:B------:R-:W-:-:S05]  /*88a0*/  IADD3 R156, P3, R0, R156, RZ ;  /* 0x0000009c009c7210 */ /* 0x000fca0007f7e0ff */
[----:B------:R-:W-:Y:S02]  /*88b0*/  IMAD.X R157, R18, 0x1, R16, P3 ;  /* 0x00000001129d7824 */ /* 0x000fe400018e0610 */
[----:B-1----:R-:W-:-:S03]  /*88c0*/  IMAD R158, R19, 0x75, RZ ;  /* 0x00000075139e7824 */ /* 0x002fc600078e02ff */
[----:B------:R0:W3:Y:S01]  /*88d0*/  LDG.E.U8 R213, desc[UR60][R156.64] ;  /* 0x0000003c9cd57981 */ /* 0x0000e2000c1e1100 */
[C---:B------:R-:W-:Y:S02]  /*88e0*/  IMAD.X R161, R18.reuse, 0x1, R14, P2 ;  /* 0x0000000112a17824 */ /* 0x040fe400010e060e */
[----:B------:R-:W-:-:S03]  /*88f0*/  IMAD.X R155, R18, 0x1, R2, P1 ;  /* 0x00000001129b7824 */ /* 0x000fc600008e0602 */
[----:B------:R-:W3:Y:S04]  /*8900*/  LDG.E.U8 R215, desc[UR60][R160.64] ;  /* 0x0000003ca0d77981 */ /* 0x000ee8000c1e1100 */
[----:B------:R-:W3:Y:S04]  /*8910*/  LDL R2, [R1+0xf4] ;  /* 0x0000f40001027983 */ /* 0x000ee80000100800 */
[----:B------:R1:W3:Y:S01]  /*8920*/  LDG.E.U8 R214, desc[UR60][R154.64] ;  /* 0x0000003c9ad67981 */ /* 0x0002e2000c1e1100 */
[C---:B0-----:R-:W-:Y:S02]  /*8930*/  IMAD R156, R19.reuse, 0x76, RZ ;  /* 0x00000076139c7824 */ /* 0x041fe400078e02ff */
[----:B------:R-:W-:Y:S01]  /*8940*/  IMAD.IADD R158, R158, 0x1, R15 ;  /* 0x000000019e9e7824 */ /* 0x000fe200078e020f */
[----:B------:R-:W3:Y:S01]  /*8950*/  LDL R14, [R1+0x78] ;  /* 0x00007800010e7983 */ /* 0x000ee20000100800 */
[----:B-1----:R-:W-:-:S04]  /*8960*/  IMAD R154, R19, 0x6e, RZ ;  /* 0x0000006e139a7824 */ /* 0x002fc800078e02ff */
[----:B------:R-:W-:Y:S02]  /*8970*/  IMAD.IADD R160, R154, 0x1, R15 ;  /* 0x000000019aa07824 */ /* 0x000fe400078e020f */
[----:B------:R-:W-:-:S03]  /*8980*/  IMAD R154, R19, 0x7d, RZ ;  /* 0x0000007d139a7824 */ /* 0x000fc600078e02ff */
[----:B------:R-:W-:Y:S01]  /*8990*/  IADD3 R160, P1, R0, R160, RZ ;  /* 0x000000a000a07210 */ /* 0x000fe20007f3e0ff */
[----:B------:R-:W-:Y:S02]  /*89a0*/  IMAD R155, R19, 0x7e, RZ ;  /* 0x0000007e139b7824 */ /* 0x000fe400078e02ff */
[--C-:B------:R-:W-:Y:S02]  /*89b0*/  IMAD.IADD R156, R156, 0x1, R15.reuse ;  /* 0x000000019c9c7824 */ /* 0x100fe400078e020f */
[----:B------:R-:W-:Y:S01]  /*89c0*/  IMAD.IADD R154, R154, 0x1, R15 ;  /* 0x000000019a9a7824 */ /* 0x000fe200078e020f */
[----:B------:R-:W-:Y:S01]  /*89d0*/  IADD3 R158, P2, R0, R158, RZ ;  /* 0x0000009e009e7210 */ /* 0x000fe20007f5e0ff */
[----:B----4-:R-:W-:Y:S01]  /*89e0*/  IMAD.X R161, R18, 0x1, R13, P1 ;  /* 0x0000000112a17824 */ /* 0x010fe200008e060d */
[C---:B------:R-:W-:Y:S01]  /*89f0*/  IADD3 R156, P1, R0.reuse, R156, RZ ;  /* 0x0000009c009c7210 */ /* 0x040fe20007f3e0ff */
[----:B------:R-:W-:Y:S01]  /*8a00*/  IMAD.IADD R155, R155, 0x1, R15 ;  /* 0x000000019b9b7824 */ /* 0x000fe200078e020f */
[----:B------:R-:W-:Y:S01]  /*8a10*/  IADD3 R154, P3, R0, R154, RZ ;  /* 0x0000009a009a7210 */ /* 0x000fe20007f7e0ff */
[----:B------:R-:W4:Y:S01]  /*8a20*/  LDL R13, [R1+0x98] ;  /* 0x00009800010d7983 */ /* 0x000f220000100800 */
[----:B------:R-:W-:-:S03]  /*8a30*/  IMAD.X R159, R18, 0x1, R5, P2 ;  /* 0x00000001129f7824 */ /* 0x000fc600010e0605 */
[----:B------:R0:W4:Y:S04]  /*8a40*/  LDG.E.U8 R216, desc[UR60][R160.64] ;  /* 0x0000003ca0d87981 */ /* 0x000128000c1e1100 */
[----:B------:R-:W4:Y:S04]  /*8a50*/  LDL R5, [R1+0xb8] ;  /* 0x0000b80001057983 */ /* 0x000f280000100800 */
[----:B------:R1:W4:Y:S01]  /*8a60*/  LDG.E.U8 R217, desc[UR60][R158.64] ;  /* 0x0000003c9ed97981 */ /* 0x000322000c1e1100 */
[----:B0-----:R-:W-:Y:S01]  /*8a70*/  IADD3 R160, P2, R0, R155, RZ ;  /* 0x0000009b00a07210 */ /* 0x001fe20007f5e0ff */
[----:B--2---:R-:W-:-:S02]  /*8a80*/  IMAD.X R157, R18, 0x1, R4, P1 ;  /* 0x00000001129d7824 */ /* 0x004fc400008e0604 */
[----:B------:R-:W2:Y:S01]  /*8a90*/  LDL R4, [R1+0xd8] ;  /* 0x0000d80001047983 */ /* 0x000ea20000100800 */
[----:B-1----:R-:W-:-:S03]  /*8aa0*/  IMAD R158, R19, 0x67, RZ ;  /* 0x00000067139e7824 */ /* 0x002fc600078e02ff */
[----:B------:R-:W2:Y:S01]  /*8ab0*/  LDG.E.U8 R218, desc[UR60][R156.64] ;  /* 0x0000003c9cda7981 */ /* 0x000ea2000c1e1100 */
[----:B---3--:R-:W-:-:S03]  /*8ac0*/  IMAD.X R155, R18, 0x1, R3, P3 ;  /* 0x00000001129b7824 */ /* 0x008fc600018e0603 */
[----:B------:R-:W3:Y:S04]  /*8ad0*/  LDL R3, [R1+0xf8] ;  /* 0x0000f80001037983 */ /* 0x000ee80000100800 */
[----:B------:R0:W3:Y:S01]  /*8ae0*/  LDG.E.U8 R219, desc[UR60][R154.64] ;  /* 0x0000003c9adb7981 */ /* 0x0000e2000c1e1100 */
[----:B------:R-:W-:Y:S02]  /*8af0*/  IMAD.IADD R158, R158, 0x1, R15 ;  /* 0x000000019e9e7824 */ /* 0x000fe400078e020f */
[C---:B0-----:R-:W-:Y:S02]  /*8b00*/  IMAD R154, R19.reuse, 0x5f, RZ ;  /* 0x0000005f139a7824 */ /* 0x041fe400078e02ff */
[C---:B------:R-:W-:Y:S02]  /*8b10*/  IMAD R156, R19.reuse, 0x6f, RZ ;  /* 0x0000006f139c7824 */ /* 0x040fe400078e02ff */
[----:B------:R-:W-:-:S02]  /*8b20*/  IMAD R155, R19, 0x7f, RZ ;  /* 0x0000007f139b7824 */ /* 0x000fc400078e02ff */
[--C-:B------:R-:W-:Y:S02]  /*8b30*/  IMAD.IADD R156, R156, 0x1, R15.reuse ;  /* 0x000000019c9c7824 */ /* 0x100fe400078e020f */
[--C-:B------:R-:W-:Y:S02]  /*8b40*/  IMAD.IADD R155, R155, 0x1, R15.reuse ;  /* 0x000000019b9b7824 */ /* 0x100fe400078e020f */
[----:B------:R-:W-:Y:S02]  /*8b50*/  IMAD.X R161, R18, 0x1, R2, P2 ;  /* 0x0000000112a17824 */ /* 0x000fe400010e0602 */
[----:B------:R-:W3:Y:S04]  /*8b60*/  LDL R2, [R1+0x5c] ;  /* 0x00005c0001027983 */ /* 0x000ee80000100800 */
[----:B------:R0:W3:Y:S02]  /*8b70*/  LDG.E.U8 R220, desc[UR60][R160.64] ;  /* 0x0000003ca0dc7981 */ /* 0x0000e4000c1e1100 */
[----:B0-----:R-:W-:-:S02]  /*8b80*/  IMAD.IADD R160, R154, 0x1, R15 ;  /* 0x000000019aa07824 */ /* 0x001fc400078e020f */
[----:B------:R-:W-:-:S03]  /*8b90*/  IMAD R154, R19, 0x77, RZ ;  /* 0x00000077139a7824 */ /* 0x000fc600078e02ff */
[----:B------:R-:W-:Y:S01]  /*8ba0*/  IADD3 R160, P1, R0, R160, RZ ;  /* 0x000000a000a07210 */ /* 0x000fe20007f3e0ff */
[----:B------:R-:W-:Y:S01]  /*8bb0*/  IMAD.IADD R154, R154, 0x1, R15 ;  /* 0x000000019a9a7824 */ /* 0x000fe200078e020f */
[----:B------:R-:W-:-:S03]  /*8bc0*/  IADD3 R158, P2, R0, R158, RZ ;  /* 0x0000009e009e7210 */ /* 0x000fc60007f5e0ff */
[----:B------:R-:W-:Y:S01]  /*8bd0*/  IMAD.X R161, R18, 0x1, R14, P1 ;  /* 0x0000000112a17824 */ /* 0x000fe200008e060e */
[C---:B------:R-:W-:Y:S02]  /*8be0*/  IADD3 R156, P1, R0.reuse, R156, RZ ;  /* 0x0000009c009c7210 */ /* 0x040fe40007f3e0ff */
[----:B------:R-:W-:Y:S02]  /*8bf0*/  IADD3 R154, P3, R0, R154, RZ ;  /* 0x0000009a009a7210 */ /* 0x000fe40007f7e0ff */
[----:B------:R0:W3:Y:S01]  /*8c00*/  LDG.E.U8 R221, desc[UR60][R160.64] ;  /* 0x0000003ca0dd7981 */ /* 0x0000e2000c1e1100 */
[----:B----4-:R-:W-:-:S05]  /*8c10*/  IMAD.X R159, R18, 0x1, R13, P2 ;  /* 0x00000001129f7824 */ /* 0x010fca00010e060d */
[----:B------:R-:W4:Y:S01]  /*8c20*/  LDG.E.U8 R158, desc[UR60][R158.64] ;  /* 0x0000003c9e9e7981 */ /* 0x000f22000c1e1100 */
[----:B0-----:R-:W-:Y:S01]  /*8c30*/  IADD3 R160, P2, R0, R155, RZ ;  /* 0x0000009b00a07210 */ /* 0x001fe20007f5e0ff */
[----:B------:R-:W-:-:S05]  /*8c40*/  IMAD.X R157, R18, 0x1, R5, P1 ;  /* 0x00000001129d7824 */ /* 0x000fca00008e0605 */
[----:B------:R-:W4:Y:S04]  /*8c50*/  LDG.E.U8 R156, desc[UR60][R156.64] ;  /* 0x0000003c9c9c7981 */ /* 0x000f28000c1e1100 */
[----:B------:R0:W-:Y:S04]  /*8c60*/  STL [R1+0x50c], R19 ;  /* 0x00050c1301007387 */ /* 0x0001e80000100800 */
[----:B------:R1:W-:Y:S04]  /*8c70*/  STL [R1+0x510], R15 ;  /* 0x0005100f01007387 */ /* 0x0003e80000100800 */
[----:B------:R1:W-:Y:S04]  /*8c80*/  STL [R1+0x514], R0 ;  /* 0x0005140001007387 */ /* 0x0003e80000100800 */
[----:B------:R-:W4:Y:S04]  /*8c90*/  LDL R157, [R1+0x100] ;  /* 0x00010000019d7983 */ /* 0x000f280000100800 */
[----:B0-----:R-:W4:Y:S04]  /*8ca0*/  LDL R19, [R1+0xfc] ;  /* 0x0000fc0001137983 */ /* 0x001f280000100800 */
[----:B------:R-:W4:Y:S04]  /*8cb0*/  LDL R13, [R1+0x110] ;  /* 0x00011000010d7983 */ /* 0x000f280000100800 */
[----:B------:R-:W4:Y:S01]  /*8cc0*/  LDL R5, [R1+0x10c] ;  /* 0x00010c0001057983 */ /* 0x000f220000100800 */
[----:B------:R-:W-:Y:S01]  /*8cd0*/  UMOV UR58, UR6 ;  /* 0x00000006003a7c82 */ /* 0x000fe20008000000 */
[----:B--2---:R-:W-:-:S02]  /*8ce0*/  IMAD.X R155, R18, 0x1, R4, P3 ;  /* 0x00000001129b7824 */ /* 0x004fc400018e0604 */
[----:B---3--:R-:W-:-:S03]  /*8cf0*/  IMAD.X R161, R18, 0x1, R3, P2 ;  /* 0x0000000112a17824 */ /* 0x008fc600010e0603 */
[----:B------:R-:W2:Y:S04]  /*8d00*/  LDG.E.U8 R154, desc[UR60][R154.64] ;  /* 0x0000003c9a9a7981 */ /* 0x000ea8000c1e1100 */
[----:B------:R-:W3:Y:S01]  /*8d10*/  LDG.E.U8 R160, desc[UR60][R160.64] ;  /* 0x0000003ca0a07981 */ /* 0x000ee2000c1e1100 */
[----:B------:R-:W-:Y:S01]  /*8d20*/  LOP3.LUT R3, R222, 0x7f, RZ, 0xc0, !PT ;  /* 0x0000007fde037812 */ /* 0x000fe200078ec0ff */
[----:B------:R-:W-:Y:S02]  /*8d30*/  USHF.R.S32.HI UR6, URZ, 0x1f, UR4 ;  /* 0x0000001f3f067899 */ /* 0x000fe40008011404 */
[----:B------:R-:W3:Y:S04]  /*8d40*/  LDL R4, [R1+0x11c] ;  /* 0x00011c0001047983 */ /* 0x000ee80000100800 */
[----:B------:R-:W3:Y:S04]  /*8d50*/  LDL R155, [R1+0x108] ;  /* 0x00010800019b7983 */ /* 0x000ee80000100800 */
[----:B------:R-:W3:Y:S04]  /*8d60*/  LDL R17, [R1+0x118] ;  /* 0x0001180001117983 */ /* 0x000ee80000100800 */
[----:B------:R-:W3:Y:S04]  /*8d70*/  LDL R16, [R1+0x114] ;  /* 0x0001140001107983 */ /* 0x000ee80000100800 */
[----:B-1----:R-:W3:Y:S04]  /*8d80*/  LDL R15, [R1+0x128] ;  /* 0x00012800010f7983 */ /* 0x002ee80000100800 */
[----:B------:R-:W3:Y:S04]  /*8d90*/  LDL R14, [R1+0x130] ;  /* 0x00013000010e7983 */ /* 0x000ee80000100800 */
[----:B------:R-:W3:Y:S01]  /*8da0*/  LDL R0, [R1+0x124] ;  /* 0x0001240001007983 */ /* 0x000ee20000100800 */
[----:B------:R-:W-:Y:S01]  /*8db0*/  IMAD R18, R2, 0x80, R3 ;  /* 0x0000008002127824 */ /* 0x000fe200078e0203 */
[----:B------:R-:W-:Y:S06]  /*8dc0*/  BAR.SYNC.DEFER_BLOCKING 0x0 ;  /* 0x0000000000007b1d */ /* 0x000fec0000010000 */
[----:B------:R-:W3:Y:S04]  /*8dd0*/  LDL R3, [R1+0x104] ;  /* 0x0001040001037983 */ /* 0x000ee80000100800 */
[----:B------:R-:W3:Y:S04]  /*8de0*/  LDL R2, [R1+0x120] ;  /* 0x0001200001027983 */ /* 0x000ee80000100800 */
[----:B------:R-:W-:Y:S04]  /*8df0*/  STS.U8 [R18+UR5], R177 ;  /* 0x000000b112007988 */ /* 0x000fe80008000005 */
        /* <DEDUP_REMOVED lines=123> */
[----:B----4-:R-:W-:Y:S04]  /*95b0*/  STS.U8 [R6+UR5+0x3380], R158 ;  /* 0x0033809e06007988 */ /* 0x010fe80008000005 */
[----:B------:R-:W-:Y:S04]  /*95c0*/  STS.U8 [R6+UR5+0x3780], R156 ;  /* 0x0037809c06007988 */ /* 0x000fe80008000005 */
[----:B--2---:R2:W-:Y:S04]  /*95d0*/  STS.U8 [R6+UR5+0x3b80], R154 ;  /* 0x003b809a06007988 */ /* 0x0045e80008000005 */
[----:B---3--:R-:W-:Y:S01]  /*95e0*/  STS.U8 [R6+UR5+0x3f80], R160 ;  /* 0x003f80a006007988 */ /* 0x008fe20008000005 */
[----:B------:R3:W-:Y:S06]  /*95f0*/  MEMBAR.ALL.CTA ;  /* 0x0000000000007992 */ /* 0x0007ec0000008000 */
[----:B---3--:R-:W3:Y:S02]  /*9600*/  FENCE.VIEW.ASYNC.S ;  /* 0x00000000000073c6 */ /* 0x008ee40000000000 */
[----:B---3--:R-:W-:Y:S01]  /*9610*/  BAR.SYNC.DEFER_BLOCKING 0x0 ;  /* 0x0000000000007b1d */ /* 0x008fe20000010000 */
[----:B0-----:R-:W-:-:S04]  /*9620*/  IADD3 R20, P1, R157, UR4, RZ ;  /* 0x000000049d147c10 */ /* 0x001fc8000ff3e0ff */
[----:B-1----:R-:W-:-:S05]  /*9630*/  IADD3.X R21, R19, UR6, RZ, P1, !PT ;  /* 0x0000000613157c10 */ /* 0x002fca0008ffe4ff */
[----:B------:R-:W3:Y:S01]  /*9640*/  LDG.E.U8 R247, desc[UR60][R20.64] ;  /* 0x0000003c14f77981 */ /* 0x000ee2000c1e1100 */
[----:B------:R-:W-:-:S03]  /*9650*/  IADD3 R152, P2, R155, UR4, RZ ;  /* 0x000000049b987c10 */ /* 0x000fc6000ff5e0ff */
[----:B------:R-:W-:Y:S01]  /*9660*/  STL [R1+0x518], R12 ;  /* 0x0005180c01007387 */ /* 0x000fe20000100800 */
[----:B------:R-:W-:-:S03]  /*9670*/  IADD3.X R153, R3, UR6, RZ, P2, !PT ;  /* 0x0000000603997c10 */ /* 0x000fc600097fe4ff */
[----:B------:R-:W-:Y:S01]  /*9680*/  STL [R1+0x51c], R11 ;  /* 0x00051c0b01007387 */ /* 0x000fe20000100800 */
[----:B------:R-:W-:-:S03]  /*9690*/  IADD3 R22, P1, R13, UR4, RZ ;  /* 0x000000040d167c10 */ /* 0x000fc6000ff3e0ff */
[----:B------:R-:W-:Y:S04]  /*96a0*/  STL [R1+0x520], R10 ;  /* 0x0005200a01007387 */ /* 0x000fe80000100800 */
[----:B------:R-:W-:Y:S01]  /*96b0*/  STL [R1+0x524], R9 ;  /* 0x0005240901007387 */ /* 0x000fe20000100800 */
[----:B------:R-:W-:-:S03]  /*96c0*/  IADD3.X R23, R5, UR6, RZ, P1, !PT ;  /* 0x0000000605177c10 */ /* 0x000fc60008ffe4ff */
[----:B------:R-:W-:Y:S04]  /*96d0*/  STL [R1+0x528], R8 ;  /* 0x0005280801007387 */ /* 0x000fe80000100800 */
[----:B------:R-:W-:Y:S04]  /*96e0*/  STL [R1+0x52c], R7 ;  /* 0x00052c0701007387 */ /* 0x000fe80000100800 */
[----:B------:R0:W-:Y:S04]  /*96f0*/  STL [R1+0x530], R6 ;  /* 0x0005300601007387 */ /* 0x0001e80000100800 */
[----:B--2---:R1:W2:Y:S04]  /*9700*/  LDG.E.U8 R154, desc[UR60][R152.64] ;  /* 0x0000003c989a7981 */ /* 0x0042a8000c1e1100 */
[----:B------:R-:W4:Y:S04]  /*9710*/  LDL R13, [R1+0x140] ;  /* 0x00014000010d7983 */ /* 0x000f280000100800 */
[----:B0-----:R-:W2:Y:S01]  /*9720*/  LDL R6, [R1+0x12c] ;  /* 0x00012c0001067983 */ /* 0x001ea20000100800 */
[----:B-1----:R-:W-:-:S03]  /*9730*/  IADD3 R152, P1, R2, UR4, RZ ;  /* 0x0000000402987c10 */ /* 0x002fc6000ff3e0ff */
[----:B------:R-:W4:Y:S01]  /*9740*/  LDL R11, [R1+0x13c] ;  /* 0x00013c00010b7983 */ /* 0x000f220000100800 */
[----:B------:R-:W-:-:S03]  /*9750*/  IADD3.X R153, R4, UR6, RZ, P1, !PT ;  /* 0x0000000604997c10 */ /* 0x000fc60008ffe4ff */
[----:B------:R-:W4:Y:S04]  /*9760*/  LDL R7, [R1+0x138] ;  /* 0x0001380001077983 */ /* 0x000f280000100800 */
[----:B------:R-:W4:Y:S04]  /*9770*/  LDG.E.U8 R246, desc[UR60][R152.64] ;  /* 0x0000003c98f67981 */ /* 0x000f28000c1e1100 */
[----:B------:R-:W4:Y:S04]  /*9780*/  LDL R3, [R1+0x134] ;  /* 0x0001340001037983 */ /* 0x000f280000100800 */
[----:B------:R-:W4:Y:S04]  /*9790*/  LDL R12, [R1+0x148] ;  /* 0x00014800010c7983 */ /* 0x000f280000100800 */
[----:B------:R0:W4:Y:S04]  /*97a0*/  LDG.E.U8 R19, desc[UR60][R22.64] ;  /* 0x0000003c16137981 */ /* 0x000128000c1e1100 */
[----:B---3--:R-:W-:Y:S04]  /*97b0*/  STL [R1+0x554], R247 ;  /* 0x000554f701007387 */ /* 0x008fe80000100800 */
[----:B------:R-:W3:Y:S04]  /*97c0*/  LDL R5, [R1+0x150] ;  /* 0x0001500001057983 */ /* 0x000ee80000100800 */
[----:B------:R-:W3:Y:S01]  /*97d0*/  LDL R2, [R1+0x144] ;  /* 0x0001440001027983 */ /* 0x000ee20000100800 */
[----:B------:R-:W-:-:S03]  /*97e0*/  IADD3 R20, P2, R17, UR4, RZ ;  /* 0x0000000411147c10 */ /* 0x000fc6000ff5e0ff */
[----:B------:R-:W3:Y:S01]  /*97f0*/  LDL R4, [R1+0x14c] ;  /* 0x00014c0001047983 */ /* 0x000ee20000100800 */
[----:B------:R-:W-:Y:S02]  /*9800*/  IADD3.X R21, R16, UR6, RZ, P2, !PT ;  /* 0x0000000610157c10 */ /* 0x000fe400097fe4ff */
[----:B0-----:R-:W-:Y:S01]  /*9810*/  IADD3 R22, P2, R15, UR4, RZ ;  /* 0x000000040f167c10 */ /* 0x001fe2000ff5e0ff */
[----:B------:R-:W3:Y:S03]  /*9820*/  LDL R10, [R1+0x158] ;  /* 0x00015800010a7983 */ /* 0x000ee60000100800 */
[----:B------:R-:W-:Y:S01]  /*9830*/  IADD3.X R23, R0, UR6, RZ, P2, !PT ;  /* 0x0000000600177c10 */ /* 0x000fe200097fe4ff */
[----:B------:R0:W3:Y:S04]  /*9840*/  LDG.E.U8 R18, desc[UR60][R20.64] ;  /* 0x0000003c14127981 */ /* 0x0000e8000c1e1100 */
[----:B------:R4:W3:Y:S04]  /*9850*/  LDG.E.U8 R17, desc[UR60][R22.64] ;  /* 0x0000003c16117981 */ /* 0x0008e8000c1e1100 */
[----:B------:R-:W3:Y:S01]  /*9860*/  LDL R9, [R1+0x160] ;  /* 0x0001600001097983 */ /* 0x000ee20000100800 */
[----:B0-----:R-:W-:-:S03]  /*9870*/  IADD3 R20, P1, R14, UR4, RZ ;  /* 0x000000040e147c10 */ /* 0x001fc6000ff3e0ff */
[----:B------:R-:W3:Y:S04]  /*9880*/  LDL R8, [R1+0x154] ;  /* 0x0001540001087983 */ /* 0x000ee80000100800 */
[----:B------:R-:W3:Y:S01]  /*9890*/  LDL R0, [R1+0x168] ;  /* 0x0001680001007983 */ /* 0x000ee20000100800 */
[----:B--2---:R-:W-:Y:S02]  /*98a0*/  IADD3.X R21, R6, UR6, RZ, P1, !PT ;  /* 0x0000000606157c10 */ /* 0x004fe40008ffe4ff */
[----:B----4-:R-:W-:-:S03]  /*98b0*/  IADD3 R22, P1, R13, UR4, RZ ;  /* 0x000000040d167c10 */ /* 0x010fc6000ff3e0ff */
[----:B------:R0:W2:Y:S01]  /*98c0*/  LDG.E.U8 R16, desc[UR60][R20.64] ;  /* 0x0000003c14107981 */ /* 0x0000a2000c1e1100 */
[----:B------:R-:W-:Y:S02]  /*98d0*/  IADD3.X R23, R11, UR6, RZ, P1, !PT ;  /* 0x000000060b177c10 */ /* 0x000fe40008ffe4ff */
[----:B------:R-:W-:-:S03]  /*98e0*/  IADD3 R152, P2, R7, UR4, RZ ;  /* 0x0000000407987c10 */ /* 0x000fc6000ff5e0ff */
[----:B------:R-:W4:Y:S04]  /*98f0*/  LDG.E.U8 R245, desc[UR60][R22.64] ;  /* 0x0000003c16f57981 */ /* 0x000f28000c1e1100 */
[----:B------:R-:W-:Y:S01]  /*9900*/  STL [R1+0x558], R246 ;  /* 0x000558f601007387 */ /* 0x000fe20000100800 */
[----:B------:R-:W-:-:S03]  /*9910*/  IADD3.X R153, R3, UR6, RZ, P2, !PT ;  /* 0x0000000603997c10 */ /* 0x000fc600097fe4ff */
[----:B------:R-:W2:Y:S01]  /*9920*/  LDL R7, [R1+0x15c] ;  /* 0x00015c0001077983 */ /* 0x000ea20000100800 */
[----:B0-----:R-:W-:-:S03]  /*9930*/  IADD3 R20, P2, R12, UR4, RZ ;  /* 0x000000040c147c10 */ /* 0x001fc6000ff5e0ff */
[----:B------:R-:W2:Y:S04]  /*9940*/  LDL R3, [R1+0x164] ;  /* 0x0001640001037983 */ /* 0x000ea80000100800 */
[----:B------:R-:W2:Y:S04]  /*9950*/  LDL R6, [R1+0x170] ;  /* 0x0001700001067983 */ /* 0x000ea80000100800 */
[----:B------:R-:W2:Y:S04]  /*9960*/  LDL R14, [R1+0x178] ;  /* 0x00017800010e7983 */ /* 0x000ea80000100800 */
[----:B------:R3:W2:Y:S04]  /*9970*/  LDG.E.U8 R15, desc[UR60][R152.64] ;  /* 0x0000003c980f7981 */ /* 0x0006a8000c1e1100 */
[----:B------:R-:W-:Y:S04]  /*9980*/  STL [R1+0x3c], R154 ;  /* 0x00003c9a01007387 */ /* 0x000fe80000100800 */
[----:B------:R-:W2:Y:S01]  /*9990*/  LDL R13, [R1+0x16c] ;  /* 0x00016c00010d7983 */ /* 0x000ea20000100800 */
[----:B---3--:R-:W-:-:S03]  /*99a0*/  IADD3 R152, P1, R5, UR4, RZ ;  /* 0x0000000405987c10 */ /* 0x008fc6000ff3e0ff */
[----:B------:R-:W3:Y:S01]  /*99b0*/  LDL R5, [R1+0x180] ;  /* 0x0001800001057983 */ /* 0x000ee20000100800 */
[----:B------:R-:W-:-:S03]  /*99c0*/  IADD3.X R21, R2, UR6, RZ, P2, !PT ;  /* 0x0000000602157c10 */ /* 0x000fc600097fe4ff */
[----:B------:R-:W3:Y:S04]  /*99d0*/  LDL R2, [R1+0x174] ;  /* 0x0001740001027983 */ /* 0x000ee80000100800 */
[----:B------:R0:W-:Y:S04]  /*99e0*/  STL [R1+0x38], R19 ;  /* 0x0000381301007387 */ /* 0x0001e80000100800 */
[----:B------:R-:W3:Y:S01]  /*99f0*/  LDL R11, [R1+0x17c] ;  /* 0x00017c00010b7983 */ /* 0x000ee20000100800 */
[----:B------:R-:W-:Y:S02]  /*9a00*/  IADD3.X R153, R4, UR6, RZ, P1, !PT ;  /* 0x0000000604997c10 */ /* 0x000fe40008ffe4ff */
[----:B------:R-:W-:Y:S01]  /*9a10*/  IADD3 R22, P2, R10, UR4, RZ ;  /* 0x000000040a167c10 */ /* 0x000fe2000ff5e0ff */
[----:B------:R-:W3:Y:S04]  /*9a20*/  LDL R12, [R1+0x188] ;  /* 0x00018800010c7983 */ /* 0x000ee80000100800 */
[----:B0-----:R0:W3:Y:S04]  /*9a30*/  LDG.E.U8 R19, desc[UR60][R20.64] ;  /* 0x0000003c14137981 */ /* 0x0010e8000c1e1100 */
[----:B------:R1:W-:Y:S01]  /*9a40*/  STL [R1+0x34], R18 ;  /* 0x0000341201007387 */ /* 0x0003e20000100800 */
[----:B------:R-:W-:-:S02]  /*9a50*/  IADD3.X R23, R8, UR6, RZ, P2, !PT ;  /* 0x0000000608177c10 */ /* 0x000fc400097fe4ff */
[----:B0-----:R-:W-:Y:S01]  /*9a60*/  IADD3 R20, P1, R9, UR4, RZ ;  /* 0x0000000409147c10 */ /* 0x001fe2000ff3e0ff */
[----:B-1----:R0:W3:Y:S02]  /*9a70*/  LDG.E.U8 R18, desc[UR60][R152.64] ;  /* 0x0000003c98127981 */ /* 0x0020e4000c1e1100 */
[----:B0-----:R-:W-:Y:S02]  /*9a80*/  IADD3 R152, P2, R0, UR4, RZ ;  /* 0x0000000400987c10 */ /* 0x001fe4000ff5e0ff */
[----:B----4-:R-:W-:Y:S04]  /*9a90*/  STL [R1+0x55c], R245 ;  /* 0x00055cf501007387 */ /* 0x010fe80000100800 */
[----:B------:R-:W4:Y:S04]  /*9aa0*/  LDL R4, [R1+0x190] ;  /* 0x0001900001047983 */ /* 0x000f280000100800 */
[----:B------:R-:W4:Y:S01]  /*9ab0*/  LDL R10, [R1+0x184] ;  /* 0x00018400010a7983 */ /* 0x000f220000100800 */
[----:B--2---:R-:W-:-:S03]  /*9ac0*/  IADD3.X R21, R7, UR6, RZ, P1, !PT ;  /* 0x0000000607157c10 */ /* 0x004fc60008ffe4ff */
[----:B------:R-:W2:Y:S01]  /*9ad0*/  LDL R9, [R1+0x198] ;  /* 0x0001980001097983 */ /* 0x000ea20000100800 */
[----:B------:R-:W-:-:S03]  /*9ae0*/  IADD3.X R153, R3, UR6, RZ, P2, !PT ;  /* 0x0000000603997c10 */ /* 0x000fc600097fe4ff */
[----:B------:R-:W2:Y:S04]  /*9af0*/  LDL R0, [R1+0x18c] ;  /* 0x00018c0001007983 */ /* 0x000ea80000100800 */
[----:B------:R0:W-:Y:S04]  /*9b00*/  STL [R1+0x30], R17 ;  /* 0x0000301101007387 */ /* 0x0001e80000100800 */
[----:B------:R1:W2:Y:S04]  /*9b10*/  LDG.E.U8 R244, desc[UR60][R20.64] ;  /* 0x0000003c14f47981 */ /* 0x0002a8000c1e1100 */
[----:B------:R-:W2:Y:S04]  /*9b20*/  LDL R8, [R1+0x1a0] ;  /* 0x0001a00001087983 */ /* 0x000ea80000100800 */
[----:B0-----:R0:W2:Y:S01]  /*9b30*/  LDG.E.U8 R17, desc[UR60][R22.64] ;  /* 0x0000003c16117981 */ /* 0x0010a2000c1e1100 */
[----:B-1----:R-:W-:-:S03]  /*9b40*/  IADD3 R20, P2, R14, UR4, RZ ;  /* 0x000000040e147c10 */ /* 0x002fc6000ff5e0ff */
[----:B------:R3:W2:Y:S04]  /*9b50*/  LDG.E.U8 R14, desc[UR60][R152.64] ;  /* 0x0000003c980e7981 */ /* 0x0006a8000c1e1100 */
[----:B------:R-:W2:Y:S01]  /*9b60*/  LDL R7, [R1+0x194] ;  /* 0x0001940001077983 */ /* 0x000ea20000100800 */
[----:B0-----:R-:W-:-:S04]  /*9b70*/  IADD3 R22, P1, R6, UR4, RZ ;  /* 0x0000000406167c10 */ /* 0x001fc8000ff3e0ff */
[----:B------:R-:W-:Y:S01]  /*9b80*/  IADD3.X R23, R13, UR6, RZ, P1, !PT ;  /* 0x000000060d177c10 */ /* 0x000fe20008ffe4ff */
[----:B------:R0:W-:Y:S04]  /*9b90*/  STL [R1+0x28], R16 ;  /* 0x0000281001007387 */ /* 0x0001e80000100800 */
[----:B------:R-:W2:Y:S04]  /*9ba0*/  LDL R3, [R1+0x19c] ;  /* 0x00019c0001037983 */ /* 0x000ea80000100800 */
[----:B------:R-:W2:Y:S04]  /*9bb0*/  LDL R6, [R1+0x1a8] ;  /* 0x0001a80001067983 */ /* 0x000ea80000100800 */
[----:B0-----:R0:W2:Y:S01]  /*9bc0*/  LDG.E.U8 R16, desc[UR60][R22.64] ;  /* 0x0000003c16107981 */ /* 0x0010a2000c1e1100 */
[----:B---3--:R-:W-:-:S04]  /*9bd0*/  IADD3 R152, P1, R5, UR4, RZ ;  /* 0x0000000405987c10 */ /* 0x008fc8000ff3e0ff */
[----:B------:R-:W-:-:S05]  /*9be0*/  IADD3.X R153, R11, UR6, RZ, P1, !PT ;  /* 0x000000060b997c10 */ /* 0x000fca0008ffe4ff */
[----:B------:R-:W3:Y:S01]  /*9bf0*/  LDG.E.U8 R243, desc[UR60][R152.64] ;  /* 0x0000003c98f37981 */ /* 0x000ee2000c1e1100 */
[----:B------:R-:W-:Y:S02]  /*9c00*/  IADD3.X R21, R2, UR6, RZ, P2, !PT ;  /* 0x0000000602157c10 */ /* 0x000fe400097fe4ff */
[----:B0-----:R-:W-:Y:S01]  /*9c10*/  IADD3 R22, P2, R12, UR4, RZ ;  /* 0x000000040c167c10 */ /* 0x001fe2000ff5e0ff */
[----:B------:R0:W-:Y:S04]  /*9c20*/  STL [R1+0x24], R15 ;  /* 0x0000240f01007387 */ /* 0x0001e80000100800 */
[----:B0-----:R4:W3:Y:S02]  /*9c30*/  LDG.E.U8 R15, desc[UR60][R20.64] ;  /* 0x0000003c140f7981 */ /* 0x0018e4000c1e1100 */
[----:B----4-:R-:W-:-:S02]  /*9c40*/  IADD3 R20, P1, R4, UR4, RZ ;  /* 0x0000000404147c10 */ /* 0x010fc4000ff3e0ff */
[----:B------:R-:W-:Y:S02]  /*9c50*/  IADD3.X R23, R10, UR6, RZ, P2, !PT ;  /* 0x000000060a177c10 */ /* 0x000fe400097fe4ff */
[----:B--2---:R-:W-:Y:S02]  /*9c60*/  IADD3 R152, P2, R9, UR4, RZ ;  /* 0x0000000409987c10 */ /* 0x004fe4000ff5e0ff */
[----:B------:R-:W-:Y:S01]  /*9c70*/  IADD3.X R21, R0, UR6, RZ, P1, !PT ;  /* 0x0000000600157c10 */ /* 0x000fe20008ffe4ff */
[----:B------:R-:W-:Y:S04]  /*9c80*/  STL [R1+0x560], R244 ;  /* 0x000560f401007387 */ /* 0x000fe80000100800 */
[----:B------:R-:W2:Y:S04]  /*9c90*/  LDL R5, [R1+0x1b0] ;  /* 0x0001b00001057983 */ /* 0x000ea80000100800 */
[----:B------:R-:W4:Y:S04]  /*9ca0*/  LDL R2, [R1+0x1a4] ;  /* 0x0001a40001027983 */ /* 0x000f280000100800 */
[----:B------:R-:W4:Y:S04]  /*9cb0*/  LDL R13, [R1+0x1b8] ;  /* 0x0001b800010d7983 */ /* 0x000f280000100800 */
[----:B------:R0:W-:Y:S01]  /*9cc0*/  STL [R1+0x20], R19 ;  /* 0x0000201301007387 */ /* 0x0001e20000100800 */
[----:B------:R-:W-:-:S03]  /*9cd0*/  IADD3.X R153, R7, UR6, RZ, P2, !PT ;  /* 0x0000000607997c10 */ /* 0x000fc600097fe4ff */
[----:B------:R-:W4:Y:S04]  /*9ce0*/  LDL R4, [R1+0x1ac] ;  /* 0x0001ac0001047983 */ /* 0x000f280000100800 */
[----:B------:R-:W4:Y:S04]  /*9cf0*/  LDL R10, [R1+0x1c0] ;  /* 0x0001c000010a7983 */ /* 0x000f280000100800 */
[----:B0-----:R0:W4:Y:S04]  /*9d00*/  LDG.E.U8 R19, desc[UR60][R22.64] ;  /* 0x0000003c16137981 */ /* 0x001128000c1e1100 */
[----:B------:R-:W4:Y:S04]  /*9d10*/  LDL R12, [R1+0x1b4] ;  /* 0x0001b400010c7983 */ /* 0x000f280000100800 */
[----:B------:R-:W-:Y:S01]  /*9d20*/  STL [R1+0x1c], R18 ;  /* 0x00001c1201007387 */ /* 0x000fe20000100800 */
[----:B0-----:R-:W-:-:S04]  /*9d30*/  IADD3 R22, P1, R8, UR4, RZ ;  /* 0x0000000408167c10 */ /* 0x001fc8000ff3e0ff */
[----:B------:R-:W-:-:S05]  /*9d40*/  IADD3.X R23, R3, UR6, RZ, P1, !PT ;  /* 0x0000000603177c10 */ /* 0x000fca0008ffe4ff */
[----:B------:R-:W4:Y:S04]  /*9d50*/  LDG.E.U8 R242, desc[UR60][R22.64] ;  /* 0x0000003c16f27981 */ /* 0x000f28000c1e1100 */
[----:B---3--:R-:W-:Y:S04]  /*9d60*/  STL [R1+0x564], R243 ;  /* 0x000564f301007387 */ /* 0x008fe80000100800 */
[----:B------:R-:W3:Y:S04]  /*9d70*/  LDL R0, [R1+0x1c8] ;  /* 0x0001c80001007983 */ /* 0x000ee80000100800 */
[----:B------:R0:W-:Y:S04]  /*9d80*/  STL [R1+0x18], R17 ;  /* 0x0000181101007387 */ /* 0x0001e80000100800 */
[----:B------:R-:W3:Y:S04]  /*9d90*/  LDL R9, [R1+0x1bc] ;  /* 0x0001bc0001097983 */ /* 0x000ee80000100800 */
[----:B------:R-:W3:Y:S04]  /*9da0*/  LDL R8, [R1+0x1d0] ;  /* 0x0001d00001087983 */ /* 0x000ee80000100800 */
[----:B------:R-:W3:Y:S04]  /*9db0*/  LDL R11, [R1+0x1c4] ;  /* 0x0001c400010b7983 */ /* 0x000ee80000100800 */
[----:B------:R-:W3:Y:S04]  /*9dc0*/  LDL R7, [R1+0x1d8] ;  /* 0x0001d80001077983 */ /* 0x000ee80000100800 */
[----:B------:R-:W3:Y:S04]  /*9dd0*/  LDL R3, [R1+0x1cc] ;  /* 0x0001cc0001037983 */ /* 0x000ee80000100800 */
[----:B------:R1:W-:Y:S04]  /*9de0*/  STL [R1+0x14], R14 ;  /* 0x0000140e01007387 */ /* 0x0003e80000100800 */
[----:B0-----:R0:W3:Y:S04]  /*9df0*/  LDG.E.U8 R17, desc[UR60][R20.64] ;  /* 0x0000003c14117981 */ /* 0x0010e8000c1e1100 */
[----:B-1----:R2:W3:Y:S01]  /*9e00*/  LDG.E.U8 R14, desc[UR60][R152.64] ;  /* 0x0000003c980e7981 */ /* 0x0024e2000c1e1100 */
[----:B0-----:R-:W-:-:S02]  /*9e10*/  IADD3 R20, P2, R6, UR4, RZ ;  /* 0x0000000406147c10 */ /* 0x001fc4000ff5e0ff */
[----:B--2---:R-:W-:Y:S02]  /*9e20*/  IADD3 R152, P1, R5, UR4, RZ ;  /* 0x0000000405987c10 */ /* 0x004fe4000ff3e0ff */
[----:B----4-:R-:W-:-:S05]  /*9e30*/  IADD3.X R21, R2, UR6, RZ, P2, !PT ;  /* 0x0000000602157c10 */ /* 0x010fca00097fe4ff */
[----:B------:R0:W2:Y:S01]  /*9e40*/  LDG.E.U8 R18, desc[UR60][R20.64] ;  /* 0x0000003c14127981 */ /* 0x0000a2000c1e1100 */
[----:B------:R-:W-:Y:S02]  /*9e50*/  IADD3.X R153, R4, UR6, RZ, P1, !PT ;  /* 0x0000000604997c10 */ /* 0x000fe40008ffe4ff */
[----:B------:R-:W-:Y:S02]  /*9e60*/  IADD3 R22, P2, R13, UR4, RZ ;  /* 0x000000040d167c10 */ /* 0x000fe4000ff5e0ff */
[----:B0-----:R-:W-:Y:S02]  /*9e70*/  IADD3 R20, P1, R10, UR4, RZ ;  /* 0x000000040a147c10 */ /* 0x001fe4000ff3e0ff */
[----:B------:R-:W-:-:S05]  /*9e80*/  IADD3.X R23, R12, UR6, RZ, P2, !PT ;  /* 0x000000060c177c10 */ /* 0x000fca00097fe4ff */
[----:B------:R-:W4:Y:S04]  /*9e90*/  LDG.E.U8 R13, desc[UR60][R22.64] ;  /* 0x0000003c160d7981 */ /* 0x000f28000c1e1100 */
[----:B---3--:R-:W-:Y:S04]  /*9ea0*/  STL [R1+0x540], R14 ;  /* 0x0005400e01007387 */ /* 0x008fe80000100800 */
[----:B------:R-:W3:Y:S04]  /*9eb0*/  LDL R6, [R1+0x1e0] ;  /* 0x0001e00001067983 */ /* 0x000ee80000100800 */
[----:B------:R0:W-:Y:S04]  /*9ec0*/  STL [R1+0x10], R16 ;  /* 0x0000101001007387 */ /* 0x0001e80000100800 */
[----:B------:R-:W2:Y:S04]  /*9ed0*/  LDL R2, [R1+0x1d4] ;  /* 0x0001d40001027983 */ /* 0x000ea80000100800 */
[----:B------:R-:W4:Y:S04]  /*9ee0*/  LDL R5, [R1+0x1e8] ;  /* 0x0001e80001057983 */ /* 0x000f280000100800 */
[----:B------:R1:W-:Y:S04]  /*9ef0*/  STL [R1+0xc], R15 ;  /* 0x00000c0f01007387 */ /* 0x0003e80000100800 */
[----:B------:R-:W-:Y:S04]  /*9f00*/  STL [R1+0x568], R242 ;  /* 0x000568f201007387 */ /* 0x000fe80000100800 */
[----:B0-----:R-:W4:Y:S04]  /*9f10*/  LDL R16, [R1+0x1dc] ;  /* 0x0001dc0001107983 */ /* 0x001f280000100800 */
[----:B------:R-:W4:Y:S04]  /*9f20*/  LDL R4, [R1+0x1f0] ;  /* 0x0001f00001047983 */ /* 0x000f280000100800 */
[----:B------:R-:W4:Y:S04]  /*9f30*/  LDL R10, [R1+0x1e4] ;  /* 0x0001e400010a7983 */ /* 0x000f280000100800 */
[----:B-1----:R-:W4:Y:S04]  /*9f40*/  LDL R15, [R1+0x1f8] ;  /* 0x0001f800010f7983 */ /* 0x002f280000100800 */
[----:B------:R0:W4:Y:S04]  /*9f50*/  LDG.E.U8 R14, desc[UR60][R152.64] ;  /* 0x0000003c980e7981 */ /* 0x000128000c1e1100 */
[----:B------:R-:W-:Y:S01]  /*9f60*/  STL [R1+0x8], R19 ;  /* 0x0000081301007387 */ /* 0x000fe20000100800 */
[----:B0-----:R-:W-:-:S03]  /*9f70*/  IADD3 R152, P2, R0, UR4, RZ ;  /* 0x0000000400987c10 */ /* 0x001fc6000ff5e0ff */
[----:B------:R-:W4:Y:S01]  /*9f80*/  LDL R0, [R1+0x1ec] ;  /* 0x0001ec0001007983 */ /* 0x000f220000100800 */
[----:B------:R-:W-:-:S03]  /*9f90*/  IADD3.X R21, R9, UR6, RZ, P1, !PT ;  /* 0x0000000609157c10 */ /* 0x000fc60008ffe4ff */
[----:B------:R-:W4:Y:S01]  /*9fa0*/  LDL R9, [R1+0x200] ;  /* 0x0002000001097983 */ /* 0x000f220000100800 */
[----:B------:R-:W-:-:S03]  /*9fb0*/  IADD3 R22, P1, R8, UR4, RZ ;  /* 0x0000000408167c10 */ /* 0x000fc6000ff3e0ff */
[----:B------:R0:W-:Y:S04]  /*9fc0*/  STL [R1+0x4], R17 ;  /* 0x0000041101007387 */ /* 0x0001e80000100800 */
[----:B------:R-:W4:Y:S01]  /*9fd0*/  LDL R8, [R1+0x1f4] ;  /* 0x0001f40001087983 */ /* 0x000f220000100800 */
[----:B------:R-:W-:-:S03]  /*9fe0*/  IADD3.X R153, R11, UR6, RZ, P2, !PT ;  /* 0x000000060b997c10 */ /* 0x000fc600097fe4ff */
[----:B------:R-:W4:Y:S04]  /*9ff0*/  LDL R12, [R1+0x208] ;  /* 0x00020800010c7983 */ /* 0x000f280000100800 */
[----:B------:R1:W4:Y:S04]  /*a000*/  LDG.E.U8 R241, desc[UR60][R20.64] ;  /* 0x0000003c14f17981 */ /* 0x000328000c1e1100 */
[----:B------:R-:W4:Y:S01]  /*a010*/  LDL R11, [R1+0x1fc] ;  /* 0x0001fc00010b7983 */ /* 0x000f220000100800 */
[----:B------:R-:W-:-:S03]  /*a020*/  IADD3.X R23, R3, UR6, RZ, P1, !PT ;  /* 0x0000000603177c10 */ /* 0x000fc60008ffe4ff */
[----:B------:R3:W4:Y:S01]  /*a030*/  LDG.E.U8 R3, desc[UR60][R152.64] ;  /* 0x0000003c98037981 */ /* 0x000722000c1e1100 */
[----:B-1----:R-:W-:-:S03]  /*a040*/  IADD3 R20, P2, R7, UR4, RZ ;  /* 0x0000000407147c10 */ /* 0x002fc6000ff5e0ff */
[----:B------:R-:W4:Y:S04]  /*a050*/  LDL R7, [R1+0x210] ;  /* 0x0002100001077983 */ /* 0x000f280000100800 */
[----:B0-----:R-:W4:Y:S01]  /*a060*/  LDL R17, [R1+0x218] ;  /* 0x0002180001117983 */ /* 0x001f220000100800 */
[----:B---3--:R-:W-:-:S03]  /*a070*/  IADD3 R152, P1, R6, UR4, RZ ;  /* 0x0000000406987c10 */ /* 0x008fc6000ff3e0ff */
[----:B------:R-:W3:Y:S01]  /*a080*/  LDL R6, [R1+0x204] ;  /* 0x0002040001067983 */ /* 0x000ee20000100800 */
[----:B--2---:R-:W-:-:S03]  /*a090*/  IADD3.X R21, R2, UR6, RZ, P2, !PT ;  /* 0x0000000602157c10 */ /* 0x004fc600097fe4ff */
[----:B------:R4:W2:Y:S04]  /*a0a0*/  LDG.E.U8 R2, desc[UR60][R22.64] ;  /* 0x0000003c16027981 */ /* 0x0008a8000c1e1100 */
[----:B------:R0:W2:Y:S01]  /*a0b0*/  LDG.E.U8 R240, desc[UR60][R20.64] ;  /* 0x0000003c14f07981 */ /* 0x0000a2000c1e1100 */
[----:B----4-:R-:W-:-:S03]  /*a0c0*/  IADD3 R22, P2, R5, UR4, RZ ;  /* 0x0000000405167c10 */ /* 0x010fc6000ff5e0ff */
[----:B------:R-:W4:Y:S01]  /*a0d0*/  LDL R5, [R1+0x20c] ;  /* 0x00020c0001057983 */ /* 0x000f220000100800 */
[----:B------:R-:W-:-:S03]  /*a0e0*/  IADD3.X R153, R16, UR6, RZ, P1, !PT ;  /* 0x0000000610997c10 */ /* 0x000fc60008ffe4ff */
[----:B------:R-:W2:Y:S01]  /*a0f0*/  LDL R16, [R1+0x220] ;  /* 0x0002200001107983 */ /* 0x000ea20000100800 */
[----:B0-----:R-:W-:-:S03]  /*a100*/  IADD3 R20, P1, R4, UR4, RZ ;  /* 0x0000000404147c10 */ /* 0x001fc6000ff3e0ff */
[----:B------:R0:W-:Y:S04]  /*a110*/  STL [R1], R18 ;  /* 0x0000001201007387 */ /* 0x0001e80000100800 */
[----:B------:R-:W2:Y:S01]  /*a120*/  LDL R4, [R1+0x214] ;  /* 0x0002140001047983 */ /* 0x000ea20000100800 */
[----:B------:R-:W-:-:S03]  /*a130*/  IADD3.X R23, R10, UR6, RZ, P2, !PT ;  /* 0x000000060a177c10 */ /* 0x000fc600097fe4ff */
[----:B------:R1:W2:Y:S04]  /*a140*/  LDG.E.U8 R239, desc[UR60][R152.64] ;  /* 0x0000003c98ef7981 */ /* 0x0002a8000c1e1100 */
[----:B------:R-:W2:Y:S04]  /*a150*/  LDL R10, [R1+0x228] ;  /* 0x00022800010a7983 */ /* 0x000ea80000100800 */
[----:B------:R0:W2:Y:S01]  /*a160*/  LDG.E.U8 R238, desc[UR60][R22.64] ;  /* 0x0000003c16ee7981 */ /* 0x0000a2000c1e1100 */
[----:B-1----:R-:W-:-:S03]  /*a170*/  IADD3 R152, P2, R15, UR4, RZ ;  /* 0x000000040f987c10 */ /* 0x002fc6000ff5e0ff */
[----:B------:R-:W2:Y:S01]  /*a180*/  LDL R15, [R1+0x21c] ;  /* 0x00021c00010f7983 */ /* 0x000ea20000100800 */
[----:B------:R-:W-:-:S03]  /*a190*/  IADD3.X R21, R0, UR6, RZ, P1, !PT ;  /* 0x0000000600157c10 */ /* 0x000fc60008ffe4ff */
[----:B------:R-:W2:Y:S01]  /*a1a0*/  LDL R0, [R1+0x230] ;  /* 0x0002300001007983 */ /* 0x000ea20000100800 */
[----:B0-----:R-:W-:-:S03]  /*a1b0*/  IADD3 R22, P1, R9, UR4, RZ ;  /* 0x0000000409167c10 */ /* 0x001fc6000ff3e0ff */
[----:B------:R-:W2:Y:S04]  /*a1c0*/  LDL R9, [R1+0x224] ;  /* 0x0002240001097983 */ /* 0x000ea80000100800 */
[----:B------:R0:W2:Y:S01]  /*a1d0*/  LDG.E.U8 R237, desc[UR60][R20.64] ;  /* 0x0000003c14ed7981 */ /* 0x0000a2000c1e1100 */
[----:B------:R-:W-:-:S03]  /*a1e0*/  IADD3.X R153, R8, UR6, RZ, P2, !PT ;  /* 0x0000000608997c10 */ /* 0x000fc600097fe4ff */
[----:B------:R-:W2:Y:S04]  /*a1f0*/  LDL R8, [R1+0x238] ;  /* 0x0002380001087983 */ /* 0x000ea80000100800 */
[----:B------:R1:W2:Y:S01]  /*a200*/  LDG.E.U8 R235, desc[UR60][R152.64] ;  /* 0x0000003c98eb7981 */ /* 0x0002a2000c1e1100 */
[----:B0-----:R-:W-:-:S03]  /*a210*/  IADD3 R20, P2, R12, UR4, RZ ;  /* 0x000000040c147c10 */ /* 0x001fc6000ff5e0ff */
[----:B------:R-:W2:Y:S01]  /*a220*/  LDL R12, [R1+0x22c] ;  /* 0x00022c00010c7983 */ /* 0x000ea20000100800 */
[----:B------:R-:W-:-:S03]  /*a230*/  IADD3.X R23, R11, UR6, RZ, P1, !PT ;  /* 0x000000060b177c10 */ /* 0x000fc60008ffe4ff */
[----:B------:R-:W2:Y:S04]  /*a240*/  LDL R11, [R1+0x240] ;  /* 0x00024000010b7983 */ /* 0x000ea80000100800 */
[----:B------:R0:W2:Y:S01]  /*a250*/  LDG.E.U8 R233, desc[UR60][R22.64] ;  /* 0x0000003c16e97981 */ /* 0x0000a2000c1e1100 */
[----:B-1----:R-:W-:-:S03]  /*a260*/  IADD3 R152, P1, R7, UR4, RZ ;  /* 0x0000000407987c10 */ /* 0x002fc6000ff3e0ff */
[----:B------:R-:W2:Y:S01]  /*a270*/  LDL R7, [R1+0x234] ;  /* 0x0002340001077983 */ /* 0x000ea20000100800 */
[----:B------:R-:W-:Y:S01]  /*a280*/  WARPGROUP.ARRIVE ;  /* 0x00000000000079c5 */ /* 0x000fe20000000000 */
[----:B------:R-:W-:Y:S02]  /*a290*/  UIADD3.64 UR46, UR10, 0x1fe, URZ ;  /* 0x000001fe0a2e7897 */ /* 0x000fe4000fffe03f */
[----:B------:R-:W-:Y:S01]  /*a2a0*/  UIADD3.64 UR50, UR10, 0x200, URZ ;  /* 0x000002000a327897 */ /* 0x000fe2000fffe03f */
[----:B------:R-:W2:Y:S02]  /*a2b0*/  LDL R19, [R1+0x350] ;  /* 0x0003500001137983 */ /* 0x000ea40000100800 */
[----:B------:R-:W-:Y:S01]  /*a2c0*/  QGMMA.64x64x32.F32.E4M3.E4M3 R120, gdesc[UR56], RZ, !UPT ;  /* 0x00e00000387879f3 */ /* 0x000fe2000c7008ff */
[----:B------:R-:W-:Y:S01]  /*a2d0*/  UIADD3.64 UR54, UR10, 0x202, URZ ;  /* 0x000002020a367897 */ /* 0x000fe2000fffe03f */
[----:B------:R-:W2:Y:S04]  /*a2e0*/  LDL R206, [R1+0x408] ;  /* 0x0004080001ce7983 */ /* 0x000ea80000100800 */
        /* <DEDUP_REMOVED lines=11> */
[----:B------:R-:W2:Y:S01]  /*a3a0*/  LDL R242, [R1+0x4c4] ;  /* 0x0004c40001f27983 */ /* 0x000ea20000100800 */
[----:B------:R-:W-:Y:S04]  /*a3b0*/  QGMMA.64x64x32.F32.E4M3.E4M3 R120, gdesc[UR8], R120 ;  /* 0x00e00000087879f3 */ /* 0x000fe80008700878 */
[----:B------:R-:W-:Y:S01]  /*a3c0*/  QGMMA.64x64x32.F32.E4M3.E4M3 R120, gdesc[UR12], R120 ;  /* 0x00e000000c7879f3 */ /* 0x000fe20008700878 */
[----:B---3--:R-:W-:-:S02]  /*a3d0*/  IADD3.X R21, R6, UR6, RZ, P2, !PT ;  /* 0x0000000606157c10 */ /* 0x008fc400097fe4ff */
[----:B------:R-:W3:Y:S01]  /*a3e0*/  LDL R6, [R1+0x248] ;  /* 0x0002480001067983 */ /* 0x000ee20000100800 */
[----:B0-----:R-:W-:-:S03]  /*a3f0*/  IADD3 R22, P2, R17, UR4, RZ ;  /* 0x0000000411167c10 */ /* 0x001fc6000ff5e0ff */
[----:B------:R-:W3:Y:S04]  /*a400*/  LDL R17, [R1+0x23c] ;  /* 0x00023c0001117983 */ /* 0x000ee80000100800 */
[----:B------:R2:W3:Y:S01]  /*a410*/  LDG.E.U8 R231, desc[UR60][R20.64] ;  /* 0x0000003c14e77981 */ /* 0x0004e2000c1e1100 */
[----:B------:R-:W-:Y:S01]  /*a420*/  QGMMA.64x64x32.F32.E4M3.E4M3 R120, gdesc[UR16], R120 ;  /* 0x00e00000107879f3 */ /* 0x000fe20008700878 */
[----:B----4-:R-:W-:Y:S02]  /*a430*/  IADD3.X R153, R5, UR6, RZ, P1, !PT ;  /* 0x0000000605997c10 */ /* 0x010fe40008ffe4ff */
[----:B------:R-:W4:Y:S01]  /*a440*/  LDL R5, [R1+0x250] ;  /* 0x0002500001057983 */ /* 0x000f220000100800 */
[----:B--2---:R-:W-:-:S03]  /*a450*/  IADD3 R20, P1, R16, UR4, RZ ;  /* 0x0000000410147c10 */ /* 0x004fc6000ff3e0ff */
        /* <DEDUP_REMOVED lines=8> */
[----:B------:R-:W2:Y:S01]  /*a4e0*/  LDL R15, [R1+0x260] ;  /* 0x00026000010f7983 */ /* 0x000ea20000100800 */
[----:B-1----:R-:W-:-:S03]  /*a4f0*/  IADD3 R22, P1, R0, UR4, RZ ;  /* 0x0000000400167c10 */ /* 0x002fc6000ff3e0ff */
[----:B------:R-:W2:Y:S01]  /*a500*/  LDL R0, [R1+0x254] ;  /* 0x0002540001007983 */ /* 0x000ea20000100800 */
[----:B------:R-:W-:-:S03]  /*a510*/  IADD3.X R153, R9, UR6, RZ, P2, !PT ;  /* 0x0000000609997c10 */ /* 0x000fc600097fe4ff */
[----:B------:R-:W2:Y:S04]  /*a520*/  LDL R9, [R1+0x268] ;  /* 0x0002680001097983 */ /* 0x000ea80000100800 */
[----:B------:R0:W2:Y:S04]  /*a530*/  LDG.E.U8 R225, desc[UR60][R20.64] ;  /* 0x0000003c14e17981 */ /* 0x0000a8000c1e1100 */
[----:B------:R1:W2:Y:S01]  /*a540*/  LDG.E.U8 R223, desc[UR60][R152.64] ;  /* 0x0000003c98df7981 */ /* 0x0002a2000c1e1100 */
[----:B0-----:R-:W-:-:S03]  /*a550*/  IADD3 R20, P2, R8, UR4, RZ ;  /* 0x0000000408147c10 */ /* 0x001fc6000ff5e0ff */
[----:B------:R-:W2:Y:S01]  /*a560*/  LDL R8, [R1+0x25c] ;  /* 0x00025c0001087983 */ /* 0x000ea20000100800 */
[----:B------:R-:W-:Y:S02]  /*a570*/  IADD3.X R23, R12, UR6, RZ, P1, !PT ;  /* 0x000000060c177c10 */ /* 0x000fe40008ffe4ff */
[----:B-1----:R-:W-:Y:S01]  /*a580*/  IADD3 R152, P1, R11, UR4, RZ ;  /* 0x000000040b987c10 */ /* 0x002fe2000ff3e0ff */
[----:B------:R-:W2:Y:S04]  /*a590*/  LDL R12, [R1+0x270] ;  /* 0x00027000010c7983 */ /* 0x000ea80000100800 */
[----:B------:R-:W2:Y:S01]  /*a5a0*/  LDL R11, [R1+0x264] ;  /* 0x00026400010b7983 */ /* 0x000ea20000100800 */
[----:B------:R-:W-:-:S03]  /*a5b0*/  IADD3.X R21, R7, UR6, RZ, P2, !PT ;  /* 0x0000000607157c10 */ /* 0x000fc600097fe4ff */
[----:B------:R-:W2:Y:S04]  /*a5c0*/  LDL R7, [R1+0x278] ;  /* 0x0002780001077983 */ /* 0x000ea80000100800 */
[----:B------:R3:W2:Y:S04]  /*a5d0*/  LDG.E.U8 R221, desc[UR60][R22.64] ;  /* 0x0000003c16dd7981 */ /* 0x0006a8000c1e1100 */
[----:B------:R4:W2:Y:S01]  /*a5e0*/  LDG.E.U8 R219, desc[UR60][R20.64] ;  /* 0x0000003c14db7981 */ /* 0x0008a2000c1e1100 */
[----:B------:R-:W-:Y:S04]  /*a5f0*/  QGMMA.64x64x32.F32.E4M3.E4M3 R120, gdesc[UR20], R120 ;  /* 0x00e00000147879f3 */ /* 0x000fe80008700878 */
[----:B------:R-:W-:Y:S04]  /*a600*/  QGMMA.64x64x32.F32.E4M3.E4M3 R120, gdesc[UR24], R120 ;  /* 0x00e00000187879f3 */ /* 0x000fe80008700878 */
[----:B------:R-:W-:Y:S01]  /*a610*/  QGMMA.64x64x32.F32.E4M3.E4M3 R120, gdesc[UR28], R120 ;  /* 0x00e000001c7879f3 */ /* 0x000fe20008700878 */
[----:B---3--:R-:W-:-:S02]  /*a620*/  IADD3 R22, P2, R6, UR4, RZ ;  /* 0x0000000406167c10 */ /* 0x008fc4000ff5e0ff */
[----:B------:R-:W3:Y:S01]  /*a630*/  LDL R6, [R1+0x26c] ;  /* 0x00026c0001067983 */ /* 0x000ee20000100800 */
[----:B------:R-:W-:-:S03]  /*a640*/  IADD3.X R153, R17, UR6, RZ, P1, !PT ;  /* 0x0000000611997c10 */ /* 0x000fc60008ffe4ff */
[----:B------:R-:W3:Y:S04]  /*a650*/  LDL R17, [R1+0x280] ;  /* 0x0002800001117983 */ /* 0x000ee80000100800 */
[----:B------:R0:W3:Y:S01]  /*a660*/  LDG.E.U8 R217, desc[UR60][R152.64] ;  /* 0x0000003c98d97981 */ /* 0x0000e2000c1e1100 */
[----:B----4-:R-:W-:Y:S01]  /*a670*/  IADD3 R20, P1, R5, UR4, RZ ;  /* 0x0000000405147c10 */ /* 0x010fe2000ff3e0ff */
[----:B------:R-:W-:Y:S02]  /*a680*/  QGMMA.64x64x32.F32.E4M3.E4M3 R120, gdesc[UR32], R120 ;  /* 0x00e00000207879f3 */ /* 0x000fe40008700878 */
[----:B------:R-:W4:Y:S01]  /*a690*/  LDL R5, [R1+0x274] ;  /* 0x0002740001057983 */ /* 0x000f220000100800 */
[----:B--2---:R-:W-:Y:S01]  /*a6a0*/  IADD3.X R23, R16, UR6, RZ, P2, !PT ;  /* 0x0000000610177c10 */ /* 0x004fe200097fe4ff */
[----:B------:R-:W-:Y:S02]  /*a6b0*/  QGMMA.64x64x32.F32.E4M3.E4M3 R88, gdesc[UR44], RZ, !UPT ;  /* 0x00e000002c5879f3 */ /* 0x000fe4000c7008ff */
        /* <DEDUP_REMOVED lines=9> */
[----:B------:R-:W-:-:S03]  /*a750*/  IADD3.X R153, R0, UR6, RZ, P2, !PT ;  /* 0x0000000600997c10 */ /* 0x000fc600097fe4ff */
[----:B------:R-:W2:Y:S01]  /*a760*/  LDL R0, [R1+0x298] ;  /* 0x0002980001007983 */ /* 0x000ea20000100800 */
[----:B0-----:R-:W-:-:S03]  /*a770*/  IADD3 R20, P2, R9, UR4, RZ ;  /* 0x0000000409147c10 */ /* 0x001fc6000ff5e0ff */
[----:B------:R-:W2:Y:S01]  /*a780*/  LDL R9, [R1+0x28c] ;  /* 0x00028c0001097983 */ /* 0x000ea20000100800 */
[----:B------:R-:W-:-:S03]  /*a790*/  R2UR UR46, R187 ;  /* 0x00000000bb2e72ca */ /* 0x000fc600000e0000 */
[----:B------:R-:W2:Y:S01]  /*a7a0*/  LDG.E.U8 R199, desc[UR60][R152.64] ;  /* 0x0000003c98c77981 */ /* 0x000ea2000c1e1100 */
[----:B------:R-:W-:-:S03]  /*a7b0*/  IADD3.X R23, R8, UR6, RZ, P1, !PT ;  /* 0x0000000608177c10 */ /* 0x000fc60008ffe4ff */
[----:B------:R-:W2:Y:S01]  /*a7c0*/  LDL R8, [R1+0x2a0] ;  /* 0x0002a00001087983 */ /* 0x000ea20000100800 */
[----:B------:R-:W-:-:S03]  /*a7d0*/  IADD3 R176, P1, R12, UR4, RZ ;  /* 0x000000040cb07c10 */ /* 0x000fc6000ff3e0ff */
[----:B------:R-:W2:Y:S01]  /*a7e0*/  LDL R12, [R1+0x294] ;  /* 0x00029400010c7983 */ /* 0x000ea20000100800 */
[----:B------:R-:W-:-:S03]  /*a7f0*/  IADD3.X R21, R11, UR6, RZ, P2, !PT ;  /* 0x000000060b157c10 */ /* 0x000fc600097fe4ff */
[----:B------:R-:W2:Y:S01]  /*a800*/  LDL R11, [R1+0x2a8] ;  /* 0x0002a800010b7983 */ /* 0x000ea20000100800 */
[----:B------:R-:W-:-:S03]  /*a810*/  IADD3 R166, P2, R7, UR4, RZ ;  /* 0x0000000407a67c10 */ /* 0x000fc6000ff5e0ff */
[----:B------:R-:W2:Y:S04]  /*a820*/  LDL R7, [R1+0x29c] ;  /* 0x00029c0001077983 */ /* 0x000ea80000100800 */
[----:B------:R0:W2:Y:S04]  /*a830*/  LDG.E.U8 R195, desc[UR60][R20.64] ;  /* 0x0000003c14c37981 */ /* 0x0000a8000c1e1100 */
[----:B------:R1:W2:Y:S01]  /*a840*/  LDG.E.U8 R197, desc[UR60][R22.64] ;  /* 0x0000003c16c57981 */ /* 0x0002a2000c1e1100 */
[----:B------:R-:W-:Y:S01]  /*a850*/  QGMMA.64x64x32.F32.E4M3.E4M3 R88, gdesc[UR48], R88 ;  /* 0x00e00000305879f3 */ /* 0x000fe20008700858 */
[----:B---3--:R-:W-:-:S03]  /*a860*/  IADD3.X R177, R6, UR6, RZ, P1, !PT ;  /* 0x0000000606b17c10 */ /* 0x008fc60008ffe4ff */
[----:B------:R-:W-:Y:S01]  /*a870*/  QGMMA.64x64x32.F32.E4M3.E4M3 R88, gdesc[UR52], R88 ;  /* 0x00e00000345879f3 */ /* 0x000fe20008700858 */
[----:B------:R-:W3:Y:S01]  /*a880*/  LDL R6, [R1+0x2b0] ;  /* 0x0002b00001067983 */ /* 0x000ee20000100800 */
[----:B0-----:R-:W-:-:S03]  /*a890*/  IADD3 R20, P1, R17, UR4, RZ ;  /* 0x0000000411147c10 */ /* 0x001fc6000ff3e0ff */
[----:B------:R-:W3:Y:S01]  /*a8a0*/  LDL R17, [R1+0x2a4] ;  /* 0x0002a40001117983 */ /* 0x000ee20000100800 */
[----:B----4-:R-:W-:-:S03]  /*a8b0*/  IADD3.X R167, R5, UR6, RZ, P2, !PT ;  /* 0x0000000605a77c10 */ /* 0x010fc600097fe4ff */
[----:B------:R-:W4:Y:S04]  /*a8c0*/  LDG.E.U8 R176, desc[UR60][R176.64] ;  /* 0x0000003cb0b07981 */ /* 0x000f28000c1e1100 */
[----:B------:R-:W4:Y:S01]  /*a8d0*/  LDL R5, [R1+0x2b8] ;  /* 0x0002b80001057983 */ /* 0x000f220000100800 */
[----:B--2---:R-:W-:-:S03]  /*a8e0*/  IADD3 R186, P2, R16, UR4, RZ ;  /* 0x0000000410ba7c10 */ /* 0x004fc6000ff5e0ff */
[----:B------:R-:W2:Y:S01]  /*a8f0*/  LDL R16, [R1+0x2ac] ;  /* 0x0002ac0001107983 */ /* 0x000ea20000100800 */
[----:B------:R-:W-:-:S03]  /*a900*/  IADD3.X R21, R4, UR6, RZ, P1, !PT ;  /* 0x0000000604157c10 */ /* 0x000fc60008ffe4ff */
[----:B------:R-:W2:Y:S04]  /*a910*/  LDG.E.U8 R166, desc[UR60][R166.64] ;  /* 0x0000003ca6a67981 */ /* 0x000ea8000c1e1100 */
[----:B------:R-:W2:Y:S01]  /*a920*/  LDL R4, [R1+0x2c0] ;  /* 0x0002c00001047983 */ /* 0x000ea20000100800 */
[----:B------:R-:W-:-:S03]  /*a930*/  IADD3 R152, P1, R10, UR4, RZ ;  /* 0x000000040a987c10 */ /* 0x000fc6000ff3e0ff */
[----:B------:R0:W2:Y:S04]  /*a940*/  LDG.E.U8 R18, desc[UR60][R20.64] ;  /* 0x0000003c14127981 */ /* 0x0000a8000c1e1100 */
[----:B------:R-:W2:Y:S01]  /*a950*/  LDL R10, [R1+0x2b4] ;  /* 0x0002b400010a7983 */ /* 0x000ea20000100800 */
[----:B------:R-:W-:-:S03]  /*a960*/  IADD3.X R187, R15, UR6, RZ, P2, !PT ;  /* 0x000000060fbb7c10 */ /* 0x000fc600097fe4ff */
[----:B------:R-:W2:Y:S01]  /*a970*/  LDL R15, [R1+0x2c8] ;  /* 0x0002c800010f7983 */ /* 0x000ea20000100800 */
[----:B-1----:R-:W-:-:S03]  /*a980*/  IADD3 R22, P2, R0, UR4, RZ ;  /* 0x0000000400167c10 */ /* 0x002fc6000ff5e0ff */
[----:B------:R-:W2:Y:S01]  /*a990*/  LDL R0, [R1+0x2bc] ;  /* 0x0002bc0001007983 */ /* 0x000ea20000100800 */
[----:B------:R-:W-:-:S03]  /*a9a0*/  IADD3.X R153, R9, UR6, RZ, P1, !PT ;  /* 0x0000000609997c10 */ /* 0x000fc60008ffe4ff */
[----:B------:R-:W2:Y:S04]  /*a9b0*/  LDL R9, [R1+0x2d0] ;  /* 0x0002d00001097983 */ /* 0x000ea80000100800 */
[----:B------:R-:W2:Y:S01]  /*a9c0*/  LDG.E.U8 R175, desc[UR60][R152.64] ;  /* 0x0000003c98af7981 */ /* 0x000ea2000c1e1100 */
[----:B------:R-:W-:Y:S02]  /*a9d0*/  R2UR UR51, R185 ;  /* 0x00000000b93372ca */ /* 0x000fe400000e0000 */
[----:B------:R-:W-:Y:S01]  /*a9e0*/  R2UR UR50, R183 ;  /* 0x00000000b73272ca */ /* 0x000fe200000e0000 */
[----:B------:R-:W2:Y:S01]  /*a9f0*/  LDG.E.U8 R186, desc[UR60][R186.64] ;  /* 0x0000003cbaba7981 */ /* 0x000ea2000c1e1100 */
[----:B0-----:R-:W-:-:S03]  /*aa00*/  IADD3 R20, P1, R8, UR4, RZ ;  /* 0x0000000408147c10 */ /* 0x001fc6000ff3e0ff */
[----:B------:R-:W2:Y:S01]  /*aa10*/  LDL R8, [R1+0x2c4] ;  /* 0x0002c40001087983 */ /* 0x000ea20000100800 */
[----:B------:R-:W-:Y:S01]  /*aa20*/  IADD3.X R23, R12, UR6, RZ, P2, !PT ;  /* 0x000000060c177c10 */ /* 0x000fe200097fe4ff */
[----:B------:R-:W-:Y:S02]  /*aa30*/  QGMMA.64x64x32.F32.E4M3.E4M3 R88, gdesc[UR36], R88 ;  /* 0x00e00000245879f3 */ /* 0x000fe40008700858 */
[----:B------:R-:W2:Y:S01]  /*aa40*/  LDL R12, [R1+0x2d8] ;  /* 0x0002d800010c7983 */ /* 0x000ea20000100800 */
[----:B------:R-:W-:-:S03]  /*aa50*/  IADD3 R154, P2, R11, UR4, RZ ;  /* 0x000000040b9a7c10 */ /* 0x000fc6000ff5e0ff */
[----:B------:R-:W2:Y:S01]  /*aa60*/  LDL R11, [R1+0x2cc] ;  /* 0x0002cc00010b7983 */ /* 0x000ea20000100800 */
[----:B------:R-:W-:-:S03]  /*aa70*/  IADD3.X R21, R7, UR6, RZ, P1, !PT ;  /* 0x0000000607157c10 */ /* 0x000fc60008ffe4ff */
[----:B------:R-:W2:Y:S04]  /*aa80*/  LDL R7, [R1+0x2e0] ;  /* 0x0002e00001077983 */ /* 0x000ea80000100800 */
[----:B------:R3:W2:Y:S01]  /*aa90*/  LDG.E.U8 R165, desc[UR60][R22.64] ;  /* 0x0000003c16a57981 */ /* 0x0006a2000c1e1100 */
[----:B------:R-:W-:Y:S02]  /*aaa0*/  R2UR UR55, R181 ;  /* 0x00000000b53772ca */ /* 0x000fe400000e0000 */
[----:B------:R-:W-:Y:S01]  /*aab0*/  R2UR UR54, R179 ;  /* 0x00000000b33672ca */ /* 0x000fe200000e0000 */
[----:B------:R-:W2:Y:S01]  /*aac0*/  LDG.E.U8 R20, desc[UR60][R20.64] ;  /* 0x0000003c14147981 */ /* 0x000ea2000c1e1100 */
[----:B------:R-:W-:Y:S01]  /*aad0*/  R2UR UR47, R189 ;  /* 0x00000000bd2f72ca */ /* 0x000fe200000e0000 */
[----:B------:R-:W-:Y:S01]  /*aae0*/  QGMMA.64x64x32.F32.E4M3.E4M3 R88, gdesc[UR40], R88 ;  /* 0x00e00000285879f3 */ /* 0x000fe20008700858 */
[----:B---3--:R-:W-:-:S02]  /*aaf0*/  IADD3 R22, P1, R6, UR4, RZ ;  /* 0x0000000406167c10 */ /* 0x008fc4000ff3e0ff */
[----:B------:R-:W3:Y:S01]  /*ab00*/  LDL R6, [R1+0x2d4] ;  /* 0x0002d40001067983 */ /* 0x000ee20000100800 */
[----:B------:R-:W-:-:S03]  /*ab10*/  IADD3.X R155, R17, UR6, RZ, P2, !PT ;  /* 0x00000006119b7c10 */ /* 0x000fc600097fe4ff */
[----:B------:R-:W3:Y:S04]  /*ab20*/  LDL R17, [R1+0x2e8] ;  /* 0x0002e80001117983 */ /* 0x000ee80000100800 */
[----:B------:R-:W3:Y:S01]  /*ab30*/  LDG.E.U8 R185, desc[UR60][R154.64] ;  /* 0x0000003c9ab97981 */ /* 0x000ee2000c1e1100 */
[----:B----4-:R-:W-:-:S03]  /*ab40*/  IADD3 R152, P2, R5, UR4, RZ ;  /* 0x0000000405987c10 */ /* 0x010fc6000ff5e0ff */
[----:B------:R-:W4:Y:S01]  /*ab50*/  LDL R5, [R1+0x2dc] ;  /* 0x0002dc0001057983 */ /* 0x000f220000100800 */
[----:B--2---:R-:W-:-:S03]  /*ab60*/  IADD3.X R23, R16, UR6, RZ, P1, !PT ;  /* 0x0000000610177c10 */ /* 0x004fc60008ffe4ff */
[----:B------:R-:W2:Y:S04]  /*ab70*/  LDL R16, [R1+0x2f0] ;  /* 0x0002f00001107983 */ /* 0x000ea80000100800 */
[----:B------:R0:W2:Y:S01]  /*ab80*/  LDG.E.U8 R174, desc[UR60][R22.64] ;  /* 0x0000003c16ae7981 */ /* 0x0000a2000c1e1100 */
[----:B------:R-:W-:-:S03]  /*ab90*/  IADD3 R158, P1, R4, UR4, RZ ;  /* 0x00000004049e7c10 */ /* 0x000fc6000ff3e0ff */
[----:B------:R-:W2:Y:S01]  /*aba0*/  LDL R4, [R1+0x2e4] ;  /* 0x0002e40001047983 */ /* 0x000ea20000100800 */
[----:B------:R-:W-:-:S03]  /*abb0*/  IADD3.X R153, R10, UR6, RZ, P2, !PT ;  /* 0x000000060a997c10 */ /* 0x000fc600097fe4ff */
[----:B------:R-:W2:Y:S01]  /*abc0*/  LDL R10, [R1+0x2f8] ;  /* 0x0002f800010a7983 */ /* 0x000ea20000100800 */
[----:B0-----:R-:W-:-:S03]  /*abd0*/  IADD3 R22, P2, R15, UR4, RZ ;  /* 0x000000040f167c10 */ /* 0x001fc6000ff5e0ff */
[----:B------:R0:W2:Y:S01]  /*abe0*/  LDG.E.U8 R164, desc[UR60][R152.64] ;  /* 0x0000003c98a47981 */ /* 0x0000a2000c1e1100 */
[----:B------:R-:W-:-:S03]  /*abf0*/  IADD3.X R159, R0, UR6, RZ, P1, !PT ;  /* 0x00000006009f7c10 */ /* 0x000fc60008ffe4ff */
[----:B------:R-:W2:Y:S04]  /*ac00*/  LDL R15, [R1+0x2ec] ;  /* 0x0002ec00010f7983 */ /* 0x000ea80000100800 */
[----:B------:R-:W2:Y:S01]  /*ac10*/  LDL R0, [R1+0x300] ;  /* 0x0003000001007983 */ /* 0x000ea20000100800 */
[----:B------:R-:W-:-:S03]  /*ac20*/  IADD3 R154, P1, R9, UR4, RZ ;  /* 0x00000004099a7c10 */ /* 0x000fc6000ff3e0ff */
[----:B------:R-:W2:Y:S04]  /*ac30*/  LDL R9, [R1+0x2f4] ;  /* 0x0002f40001097983 */ /* 0x000ea80000100800 */
[----:B------:R-:W2:Y:S01]  /*ac40*/  LDG.E.U8 R158, desc[UR60][R158.64] ;  /* 0x0000003c9e9e7981 */ /* 0x000ea2000c1e1100 */
[----:B------:R-:W-:-:S03]  /*ac50*/  IADD3.X R23, R8, UR6, RZ, P2, !PT ;  /* 0x0000000608177c10 */ /* 0x000fc600097fe4ff */
[----:B------:R-:W2:Y:S01]  /*ac60*/  LDL R8, [R1+0x308] ;  /* 0x0003080001087983 */ /* 0x000ea20000100800 */
[----:B0-----:R-:W-:-:S03]  /*ac70*/  IADD3 R152, P2, R12, UR4, RZ ;  /* 0x000000040c987c10 */ /* 0x001fc6000ff5e0ff */
[----:B------:R-:W2:Y:S01]  /*ac80*/  LDL R12, [R1+0x2fc] ;  /* 0x0002fc00010c7983 */ /* 0x000ea20000100800 */
[----:B------:R-:W-:-:S03]  /*ac90*/  IADD3.X R155, R11, UR6, RZ, P1, !PT ;  /* 0x000000060b9b7c10 */ /* 0x000fc60008ffe4ff */
[----:B------:R0:W2:Y:S04]  /*aca0*/  LDG.E.U8 R184, desc[UR60][R22.64] ;  /* 0x0000003c16b87981 */ /* 0x0000a8000c1e1100 */
[----:B------:R-:W2:Y:S04]  /*acb0*/  LDL R11, [R1+0x310] ;  /* 0x00031000010b7983 */ /* 0x000ea80000100800 */
[----:B------:R1:W2:Y:S01]  /*acc0*/  LDG.E.U8 R173, desc[UR60][R154.64] ;  /* 0x0000003c9aad7981 */ /* 0x0002a2000c1e1100 */
[----:B0-----:R-:W-:-:S03]  /*acd0*/  IADD3 R22, P1, R7, UR4, RZ ;  /* 0x0000000407167c10 */ /* 0x001fc6000ff3e0ff */
[----:B------:R-:W2:Y:S01]  /*ace0*/  LDL R7, [R1+0x304] ;  /* 0x0003040001077983 */ /* 0x000ea20000100800 */
[----:B---3--:R-:W-:-:S03]  /*acf0*/  IADD3.X R153, R6, UR6, RZ, P2, !PT ;  /* 0x0000000606997c10 */ /* 0x008fc600097fe4ff */
[----:B------:R-:W3:Y:S01]  /*ad00*/  LDL R6, [R1+0x318] ;  /* 0x0003180001067983 */ /* 0x000ee20000100800 */
[----:B-1----:R-:W-:-:S03]  /*ad10*/  IADD3 R154, P2, R17, UR4, RZ ;  /* 0x00000004119a7c10 */ /* 0x002fc6000ff5e0ff */
[----:B------:R-:W3:Y:S04]  /*ad20*/  LDL R17, [R1+0x30c] ;  /* 0x00030c0001117983 */ /* 0x000ee80000100800 */
[----:B------:R2:W3:Y:S01]  /*ad30*/  LDG.E.U8 R163, desc[UR60][R152.64] ;  /* 0x0000003c98a37981 */ /* 0x0004e2000c1e1100 */
[----:B----4-:R-:W-:-:S03]  /*ad40*/  IADD3.X R23, R5, UR6, RZ, P1, !PT ;  /* 0x0000000605177c10 */ /* 0x010fc60008ffe4ff */
        /* <DEDUP_REMOVED lines=11> */
[----:B------:R-:W-:-:S03]  /*ae00*/  IADD3 R156, P1, R0, UR4, RZ ;  /* 0x00000004009c7c10 */ /* 0x000fc6000ff3e0ff */
[----:B------:R-:W2:Y:S01]  /*ae10*/  LDL R0, [R1+0x324] ;  /* 0x0003240001007983 */ /* 0x000ea20000100800 */
[----:B------:R-:W-:-:S03]  /*ae20*/  IADD3.X R23, R9, UR6, RZ, P2, !PT ;  /* 0x0000000609177c10 */ /* 0x000fc600097fe4ff */
[----:B------:R-:W2:Y:S04]  /*ae30*/  LDL R9, [R1+0x338] ;  /* 0x0003380001097983 */ /* 0x000ea80000100800 */
[----:B------:R0:W2:Y:S04]  /*ae40*/  LDG.E.U8 R172, desc[UR60][R152.64] ;  /* 0x0000003c98ac7981 */ /* 0x0000a8000c1e1100 */
[----:B------:R3:W2:Y:S01]  /*ae50*/  LDG.E.U8 R162, desc[UR60][R22.64] ;  /* 0x0000003c16a27981 */ /* 0x0006a2000c1e1100 */
[----:B-1----:R-:W-:-:S03]  /*ae60*/  IADD3 R154, P2, R8, UR4, RZ ;  /* 0x00000004089a7c10 */ /* 0x002fc6000ff5e0ff */
[----:B------:R-:W2:Y:S01]  /*ae70*/  LDL R8, [R1+0x32c] ;  /* 0x00032c0001087983 */ /* 0x000ea20000100800 */
[----:B------:R-:W-:-:S03]  /*ae80*/  IADD3.X R157, R12, UR6, RZ, P1, !PT ;  /* 0x000000060c9d7c10 */ /* 0x000fc60008ffe4ff */
[----:B------:R-:W2:Y:S04]  /*ae90*/  LDL R12, [R1+0x340] ;  /* 0x00034000010c7983 */ /* 0x000ea80000100800 */
[----:B------:R-:W2:Y:S01]  /*aea0*/  LDG.E.U8 R156, desc[UR60][R156.64] ;  /* 0x0000003c9c9c7981 */ /* 0x000ea2000c1e1100 */
[----:B0-----:R-:W-:-:S03]  /*aeb0*/  IADD3 R152, P1, R11, UR4, RZ ;  /* 0x000000040b987c10 */ /* 0x001fc6000ff3e0ff */
[----:B------:R-:W2:Y:S01]  /*aec0*/  LDL R11, [R1+0x334] ;  /* 0x00033400010b7983 */ /* 0x000ea20000100800 */
[----:B------:R-:W-:-:S03]  /*aed0*/  IADD3.X R155, R7, UR6, RZ, P2, !PT ;  /* 0x00000006079b7c10 */ /* 0x000fc600097fe4ff */
[----:B------:R-:W2:Y:S04]  /*aee0*/  LDL R7, [R1+0x348] ;  /* 0x0003480001077983 */ /* 0x000ea80000100800 */
[----:B------:R4:W2:Y:S01]  /*aef0*/  LDG.E.U8 R182, desc[UR60][R154.64] ;  /* 0x0000003c9ab67981 */ /* 0x0008a2000c1e1100 */
[----:B---3--:R-:W-:-:S03]  /*af00*/  IADD3 R22, P2, R6, UR4, RZ ;  /* 0x0000000406167c10 */ /* 0x008fc6000ff5e0ff */
[----:B------:R-:W3:Y:S01]  /*af10*/  LDL R6, [R1+0x33c] ;  /* 0x00033c0001067983 */ /* 0x000ee20000100800 */
[----:B------:R-:W-:-:S03]  /*af20*/  IADD3.X R153, R17, UR6, RZ, P1, !PT ;  /* 0x0000000611997c10 */ /* 0x000fc60008ffe4ff */
[----:B------:R-:W3:Y:S04]  /*af30*/  LDL R17, [R1+0x35c] ;  /* 0x00035c0001117983 */ /* 0x000ee80000100800 */
[----:B------:R0:W3:Y:S01]  /*af40*/  LDG.E.U8 R171, desc[UR60][R152.64] ;  /* 0x0000003c98ab7981 */ /* 0x0000e2000c1e1100 */
[----:B----4-:R-:W-:-:S03]  /*af50*/  IADD3 R154, P1, R5, UR4, RZ ;  /* 0x00000004059a7c10 */ /* 0x010fc6000ff3e0ff */
[----:B------:R-:W4:Y:S01]  /*af60*/  LDL R5, [R1+0x344] ;  /* 0x0003440001057983 */ /* 0x000f220000100800 */
[----:B--2---:R-:W-:-:S03]  /*af70*/  IADD3.X R23, R16, UR6, RZ, P2, !PT ;  /* 0x0000000610177c10 */ /* 0x004fc600097fe4ff */
[----:B------:R-:W2:Y:S04]  /*af80*/  LDL R16, [R1+0x358] ;  /* 0x0003580001107983 */ /* 0x000ea80000100800 */
[----:B------:R1:W2:Y:S01]  /*af90*/  LDG.E.U8 R157, desc[UR60][R22.64] ;  /* 0x0000003c169d7981 */ /* 0x0002a2000c1e1100 */
[----:B0-----:R-:W-:-:S03]  /*afa0*/  IADD3 R152, P2, R4, UR4, RZ ;  /* 0x0000000404987c10 */ /* 0x001fc6000ff5e0ff */
[----:B------:R-:W2:Y:S01]  /*afb0*/  LDL R4, [R1+0x34c] ;  /* 0x00034c0001047983 */ /* 0x000ea20000100800 */
[----:B------:R-:W-:-:S03]  /*afc0*/  IADD3.X R155, R10, UR6, RZ, P1, !PT ;  /* 0x000000060a9b7c10 */ /* 0x000fc60008ffe4ff */
[----:B------:R-:W2:Y:S04]  /*afd0*/  LDL R10, [R1+0x360] ;  /* 0x00036000010a7983 */ /* 0x000ea80000100800 */
[----:B------:R-:W2:Y:S01]  /*afe0*/  LDG.E.U8 R155, desc[UR60][R154.64] ;  /* 0x0000003c9a9b7981 */ /* 0x000ea2000c1e1100 */
[----:B-1----:R-:W-:-:S03]  /*aff0*/  IADD3 R22, P1, R15, UR4, RZ ;  /* 0x000000040f167c10 */ /* 0x002fc6000ff3e0ff */
[----:B------:R-:W2:Y:S01]  /*b000*/  LDL R15, [R1+0x354] ;  /* 0x00035400010f7983 */ /* 0x000ea20000100800 */
[----:B------:R-:W-:-:S03]  /*b010*/  IADD3.X R153, R0, UR6, RZ, P2, !PT ;  /* 0x0000000600997c10 */ /* 0x000fc600097fe4ff */
[----:B------:R-:W2:Y:S01]  /*b020*/  LDL R0, [R1+0x368] ;  /* 0x0003680001007983 */ /* 0x000ea20000100800 */
[----:B------:R-:W-:-:S03]  /*b030*/  IADD3 R160, P2, R9, UR4, RZ ;  /* 0x0000000409a07c10 */ /* 0x000fc6000ff5e0ff */
[----:B------:R-:W2:Y:S04]  /*b040*/  LDL R9, [R1+0x370] ;  /* 0x0003700001097983 */ /* 0x000ea80000100800 */
[----:B------:R0:W2:Y:S01]  /*b050*/  LDG.E.U8 R181, desc[UR60][R152.64] ;  /* 0x0000003c98b57981 */ /* 0x0000a2000c1e1100 */
[----:B------:R-:W-:-:S03]  /*b060*/  IADD3.X R23, R8, UR6, RZ, P1, !PT ;  /* 0x0000000608177c10 */ /* 0x000fc60008ffe4ff */
[----:B------:R-:W2:Y:S01]  /*b070*/  LDL R8, [R1+0x364] ;  /* 0x0003640001087983 */ /* 0x000ea20000100800 */
[----:B0-----:R-:W-:-:S03]  /*b080*/  IADD3 R152, P1, R12, UR4, RZ ;  /* 0x000000040c987c10 */ /* 0x001fc6000ff3e0ff */
[----:B------:R0:W2:Y:S04]  /*b090*/  LDG.E.U8 R170, desc[UR60][R22.64] ;  /* 0x0000003c16aa7981 */ /* 0x0000a8000c1e1100 */
[----:B------:R-:W2:Y:S01]  /*b0a0*/  LDL R12, [R1+0x378] ;  /* 0x00037800010c7983 */ /* 0x000ea20000100800 */
[----:B------:R-:W-:-:S03]  /*b0b0*/  IADD3.X R161, R11, UR6, RZ, P2, !PT ;  /* 0x000000060ba17c10 */ /* 0x000fc600097fe4ff */
[----:B------:R-:W2:Y:S04]  /*b0c0*/  LDL R11, [R1+0x36c] ;  /* 0x00036c00010b7983 */ /* 0x000ea80000100800 */
[----:B------:R-:W2:Y:S01]  /*b0d0*/  LDG.E.U8 R161, desc[UR60][R160.64] ;  /* 0x0000003ca0a17981 */ /* 0x000ea2000c1e1100 */
[----:B0-----:R-:W-:-:S03]  /*b0e0*/  IADD3 R22, P2, R7, UR4, RZ ;  /* 0x0000000407167c10 */ /* 0x001fc6000ff5e0ff */
[----:B------:R-:W2:Y:S04]  /*b0f0*/  LDL R7, [R1+0x380] ;  /* 0x0003800001077983 */ /* 0x000ea80000100800 */
[----:B------:R-:W2:Y:S01]  /*b100*/  LDL R160, [R1+0x3a8] ;  /* 0x0003a80001a07983 */ /* 0x000ea20000100800 */
[----:B---3--:R-:W-:-:S03]  /*b110*/  IADD3.X R153, R6, UR6, RZ, P1, !PT ;  /* 0x0000000606997c10 */ /* 0x008fc60008ffe4ff */
[----:B------:R-:W3:Y:S01]  /*b120*/  LDL R6, [R1+0x374] ;  /* 0x0003740001067983 */ /* 0x000ee20000100800 */
[----:B------:R-:W-:-:S03]  /*b130*/  IADD3 R168, P1, R19, UR4, RZ ;  /* 0x0000000413a87c10 */ /* 0x000fc6000ff3e0ff */
[----:B------:R2:W3:Y:S04]  /*b140*/  LDG.E.U8 R154, desc[UR60][R152.64] ;  /* 0x0000003c989a7981 */ /* 0x0004e8000c1e1100 */
[----:B------:R-:W3:Y:S01]  /*b150*/  LDL R19, [R1+0x3c0] ;  /* 0x0003c00001137983 */ /* 0x000ee20000100800 */
[----:B----4-:R-:W-:-:S03]  /*b160*/  IADD3.X R23, R5, UR6, RZ, P2, !PT ;  /* 0x0000000605177c10 */ /* 0x010fc600097fe4ff */
[----:B------:R-:W4:Y:S01]  /*b170*/  LDL R5, [R1+0x388] ;  /* 0x0003880001057983 */ /* 0x000f220000100800 */
[----:B--2---:R-:W-:-:S03]  /*b180*/  IADD3 R152, P2, R16, UR4, RZ ;  /* 0x0000000410987c10 */ /* 0x004fc6000ff5e0ff */
[----:B------:R-:W2:Y:S04]  /*b190*/  LDL R16, [R1+0x37c] ;  /* 0x00037c0001107983 */ /* 0x000ea80000100800 */
[----:B------:R0:W2:Y:S01]  /*b1a0*/  LDG.E.U8 R180, desc[UR60][R22.64] ;  /* 0x0000003c16b47981 */ /* 0x0000a2000c1e1100 */
[----:B------:R-:W-:-:S03]  /*b1b0*/  IADD3.X R169, R4, UR6, RZ, P1, !PT ;  /* 0x0000000604a97c10 */ /* 0x000fc60008ffe4ff */
[----:B------:R-:W2:Y:S04]  /*b1c0*/  LDL R4, [R1+0x390] ;  /* 0x0003900001047983 */ /* 0x000ea80000100800 */
[----:B------:R-:W2:Y:S01]  /*b1d0*/  LDG.E.U8 R169, desc[UR60][R168.64] ;  /* 0x0000003ca8a97981 */ /* 0x000ea2000c1e1100 */
[----:B------:R-:W-:Y:S02]  /*b1e0*/  IADD3.X R153, R15, UR6, RZ, P2, !PT ;  /* 0x000000060f997c10 */ /* 0x000fe400097fe4ff */
[----:B0-----:R-:W-:Y:S01]  /*b1f0*/  IADD3 R22, P1, R10, UR4, RZ ;  /* 0x000000040a167c10 */ /* 0x001fe2000ff3e0ff */
[----:B------:R-:W2:Y:S01]  /*b200*/  LDL R15, [R1+0x398] ;  /* 0x00039800010f7983 */ /* 0x000ea20000100800 */
[----:B------:R-:W-:-:S03]  /*b210*/  IADD3 R178, P2, R0, UR4, RZ ;  /* 0x0000000400b27c10 */ /* 0x000fc6000ff5e0ff */
[----:B------:R-:W2:Y:S04]  /*b220*/  LDL R0, [R1+0x38c] ;  /* 0x00038c0001007983 */ /* 0x000ea80000100800 */
[----:B------:R-:W2:Y:S01]  /*b230*/  LDL R10, [R1+0x384] ;  /* 0x00038400010a7983 */ /* 0x000ea20000100800 */
[----:B------:R-:W-:Y:S02]  /*b240*/  IADD3.X R23, R17, UR6, RZ, P1, !PT ;  /* 0x0000000611177c10 */ /* 0x000fe40008ffe4ff */
[----:B------:R-:W-:Y:S01]  /*b250*/  IADD3 R188, P1, R9, UR4, RZ ;  /* 0x0000000409bc7c10 */ /* 0x000fe2000ff3e0ff */
[----:B------:R-:W2:Y:S04]  /*b260*/  LDG.E.U8 R21, desc[UR60][R152.64] ;  /* 0x0000003c98157981 */ /* 0x000ea8000c1e1100 */
[----:B------:R-:W2:Y:S01]  /*b270*/  LDL R9, [R1+0x3a0] ;  /* 0x0003a00001097983 */ /* 0x000ea20000100800 */
[----:B------:R-:W-:-:S03]  /*b280*/  IADD3.X R179, R8, UR6, RZ, P2, !PT ;  /* 0x0000000608b37c10 */ /* 0x000fc600097fe4ff */
[----:B------:R-:W2:Y:S04]  /*b290*/  LDL R8, [R1+0x394] ;  /* 0x0003940001087983 */ /* 0x000ea80000100800 */
[----:B------:R0:W2:Y:S04]  /*b2a0*/  LDG.E.U8 R153, desc[UR60][R22.64] ;  /* 0x0000003c16997981 */ /* 0x0000a8000c1e1100 */
[----:B------:R-:W2:Y:S01]  /*b2b0*/  LDL R17, [R1+0x3c8] ;  /* 0x0003c80001117983 */ /* 0x000ea20000100800 */
[----:B------:R-:W-:-:S03]  /*b2c0*/  IADD3.X R189, R11, UR6, RZ, P1, !PT ;  /* 0x000000060bbd7c10 */ /* 0x000fc60008ffe4ff */
[----:B------:R-:W2:Y:S01]  /*b2d0*/  LDL R11, [R1+0x3b8] ;  /* 0x0003b800010b7983 */ /* 0x000ea20000100800 */
[----:B0-----:R-:W-:-:S03]  /*b2e0*/  IADD3 R22, P2, R12, UR4, RZ ;  /* 0x000000040c167c10 */ /* 0x001fc6000ff5e0ff */
[----:B------:R-:W2:Y:S01]  /*b2f0*/  LDL R12, [R1+0x39c] ;  /* 0x00039c00010c7983 */ /* 0x000ea20000100800 */
[----:B------:R-:W-:-:S03]  /*b300*/  IADD3 R192, P1, R7, UR4, RZ ;  /* 0x0000000407c07c10 */ /* 0x000fc6000ff3e0ff */
[----:B------:R-:W2:Y:S04]  /*b310*/  LDL R7, [R1+0x3b0] ;  /* 0x0003b00001077983 */ /* 0x000ea80000100800 */
[----:B------:R4:W2:Y:S04]  /*b320*/  LDG.E.U8 R168, desc[UR60][R188.64] ;  /* 0x0000003cbca87981 */ /* 0x0008a8000c1e1100 */
[----:B------:R-:W2:Y:S01]  /*b330*/  LDG.E.U8 R179, desc[UR60][R178.64] ;  /* 0x0000003cb2b37981 */ /* 0x000ea2000c1e1100 */
[----:B---3--:R-:W-:-:S03]  /*b340*/  IADD3.X R23, R6, UR6, RZ, P2, !PT ;  /* 0x0000000606177c10 */ /* 0x008fc600097fe4ff */
        /* <DEDUP_REMOVED lines=11> */
[----:B------:R-:W-:-:S03]  /*b400*/  IADD3.X R189, R10, UR6, RZ, P2, !PT ;  /* 0x000000060abd7c10 */ /* 0x000fc600097fe4ff */
[----:B------:R-:W2:Y:S01]  /*b410*/  LDL R10, [R1+0x3bc] ;  /* 0x0003bc00010a7983 */ /* 0x000ea20000100800 */
[----:B0-----:R-:W-:-:S03]  /*b420*/  IADD3 R192, P2, R15, UR4, RZ ;  /* 0x000000040fc07c10 */ /* 0x001fc6000ff5e0ff */
[----:B------:R0:W2:Y:S04]  /*b430*/  LDG.E.U8 R178, desc[UR60][R188.64] ;  /* 0x0000003cbcb27981 */ /* 0x0000a8000c1e1100 */
[----:B------:R-:W2:Y:S01]  /*b440*/  LDL R15, [R1+0x3d8] ;  /* 0x0003d800010f7983 */ /* 0x000ea20000100800 */
[----:B------:R-:W-:-:S03]  /*b450*/  IADD3.X R193, R8, UR6, RZ, P2, !PT ;  /* 0x0000000608c17c10 */ /* 0x000fc600097fe4ff */
[----:B------:R-:W2:Y:S01]  /*b460*/  LDL R8, [R1+0x3e0] ;  /* 0x0003e00001087983 */ /* 0x000ea20000100800 */
[----:B0-----:R-:W-:-:S03]  /*b470*/  IADD3 R188, P1, R9, UR4, RZ ;  /* 0x0000000409bc7c10 */ /* 0x001fc6000ff3e0ff */
[----:B------:R-:W2:Y:S04]  /*b480*/  LDL R9, [R1+0x3cc] ;  /* 0x0003cc0001097983 */ /* 0x000ea80000100800 */
[----:B------:R0:W2:Y:S01]  /*b490*/  LDG.E.U8 R167, desc[UR60][R190.64] ;  /* 0x0000003cbea77981 */ /* 0x0000a2000c1e1100 */
[----:B------:R-:W-:-:S03]  /*b4a0*/  IADD3.X R189, R12, UR6, RZ, P1, !PT ;  /* 0x000000060cbd7c10 */ /* 0x000fc60008ffe4ff */
[----:B------:R-:W2:Y:S01]  /*b4b0*/  LDL R12, [R1+0x3d4] ;  /* 0x0003d400010c7983 */ /* 0x000ea20000100800 */
[----:B0-----:R-:W-:-:S03]  /*b4c0*/  IADD3 R190, P2, R160, UR4, RZ ;  /* 0x00000004a0be7c10 */ /* 0x001fc6000ff5e0ff */
[----:B------:R0:W2:Y:S04]  /*b4d0*/  LDG.E.U8 R160, desc[UR60][R192.64] ;  /* 0x0000003cc0a07981 */ /* 0x0000a8000c1e1100 */
[----:B------:R1:W2:Y:S01]  /*b4e0*/  LDG.E.U8 R23, desc[UR60][R188.64] ;  /* 0x0000003cbc177981 */ /* 0x0002a2000c1e1100 */
[----:B0-----:R-:W-:-:S03]  /*b4f0*/  IADD3 R192, P1, R7, UR4, RZ ;  /* 0x0000000407c07c10 */ /* 0x001fc6000ff3e0ff */
[----:B------:R-:W2:Y:S01]  /*b500*/  LDL R7, [R1+0x3e8] ;  /* 0x0003e80001077983 */ /* 0x000ea20000100800 */
[----:B---3--:R-:W-:-:S03]  /*b510*/  IADD3.X R191, R6, UR6, RZ, P2, !PT ;  /* 0x0000000606bf7c10 */ /* 0x008fc600097fe4ff */
[----:B------:R-:W3:Y:S01]  /*b520*/  LDL R6, [R1+0x3dc] ;  /* 0x0003dc0001067983 */ /* 0x000ee20000100800 */
[----:B-1----:R-:W-:-:S03]  /*b530*/  IADD3 R188, P2, R11, UR4, RZ ;  /* 0x000000040bbc7c10 */ /* 0x002fc6000ff5e0ff */
[----:B------:R-:W3:Y:S04]  /*b540*/  LDL R11, [R1+0x3f0] ;  /* 0x0003f000010b7983 */ /* 0x000ee80000100800 */
[----:B------:R-:W3:Y:S01]  /*b550*/  LDG.E.U8 R177, desc[UR60][R190.64] ;  /* 0x0000003cbeb17981 */ /* 0x000ee2000c1e1100 */
[----:B----4-:R-:W-:-:S03]  /*b560*/  IADD3.X R193, R5, UR6, RZ, P1, !PT ;  /* 0x0000000605c17c10 */ /* 0x010fc60008ffe4ff */
[----:B------:R-:W4:Y:S04]  /*b570*/  LDL R5, [R1+0x3e4] ;  /* 0x0003e40001057983 */ /* 0x000f280000100800 */
[----:B------:R0:W4:Y:S01]  /*b580*/  LDG.E.U8 R187, desc[UR60][R192.64] ;  /* 0x0000003cc0bb7981 */ /* 0x000122000c1e1100 */
[----:B--2---:R-:W-:-:S03]  /*b590*/  IADD3.X R189, R4, UR6, RZ, P2, !PT ;  /* 0x0000000604bd7c10 */ /* 0x004fc600097fe4ff */
[----:B------:R-:W2:Y:S01]  /*b5a0*/  LDL R4, [R1+0x3f8] ;  /* 0x0003f80001047983 */ /* 0x000ea20000100800 */
[----:B0-----:R-:W-:Y:S02]  /*b5b0*/  IADD3 R192, P2, R17, UR4, RZ ;  /* 0x0000000411c07c10 */ /* 0x001fe4000ff5e0ff */
[----:B------:R-:W-:Y:S01]  /*b5c0*/  IADD3 R190, P1, R19, UR4, RZ ;  /* 0x0000000413be7c10 */ /* 0x000fe2000ff3e0ff */
[----:B------:R0:W2:Y:S04]  /*b5d0*/  LDG.E.U8 R194, desc[UR60][R188.64] ;  /* 0x0000003cbcc27981 */ /* 0x0000a8000c1e1100 */
[----:B------:R-:W2:Y:S04]  /*b5e0*/  LDL R19, [R1+0x410] ;  /* 0x0004100001137983 */ /* 0x000ea80000100800 */
[----:B------:R-:W2:Y:S01]  /*b5f0*/  LDL R17, [R1+0x414] ;  /* 0x0004140001117983 */ /* 0x000ea20000100800 */
[----:B------:R-:W-:-:S03]  /*b600*/  IADD3.X R193, R0, UR6, RZ, P2, !PT ;  /* 0x0000000600c17c10 */ /* 0x000fc600097fe4ff */
[----:B------:R-:W2:Y:S01]  /*b610*/  LDL R0, [R1+0x3f4] ;  /* 0x0003f40001007983 */ /* 0x000ea20000100800 */
[----:B------:R-:W-:Y:S02]  /*b620*/  IADD3.X R191, R10, UR6, RZ, P1, !PT ;  /* 0x000000060abf7c10 */ /* 0x000fe40008ffe4ff */
[----:B0-----:R-:W-:Y:S01]  /*b630*/  IADD3 R188, P1, R16, UR4, RZ ;  /* 0x0000000410bc7c10 */ /* 0x001fe2000ff3e0ff */
[----:B------:R-:W2:Y:S04]  /*b640*/  LDL R10, [R1+0x3ec] ;  /* 0x0003ec00010a7983 */ /* 0x000ea80000100800 */
[----:B------:R0:W2:Y:S04]  /*b650*/  LDG.E.U8 R198, desc[UR60][R192.64] ;  /* 0x0000003cc0c67981 */ /* 0x0000a8000c1e1100 */
[----:B------:R1:W2:Y:S04]  /*b660*/  LDG.E.U8 R196, desc[UR60][R190.64] ;  /* 0x0000003cbec47981 */ /* 0x0002a8000c1e1100 */
[----:B------:R-:W2:Y:S01]  /*b670*/  LDL R16, [R1+0x420] ;  /* 0x0004200001107983 */ /* 0x000ea20000100800 */
[----:B------:R-:W-:-:S03]  /*b680*/  IADD3.X R189, R9, UR6, RZ, P1, !PT ;  /* 0x0000000609bd7c10 */ /* 0x000fc60008ffe4ff */
[----:B------:R-:W2:Y:S01]  /*b690*/  LDL R9, [R1+0x400] ;  /* 0x0004000001097983 */ /* 0x000ea20000100800 */
[----:B0-----:R-:W-:-:S03]  /*b6a0*/  IADD3 R192, P1, R8, UR4, RZ ;  /* 0x0000000408c07c10 */ /* 0x001fc6000ff3e0ff */
[----:B------:R-:W2:Y:S01]  /*b6b0*/  LDL R8, [R1+0x3fc] ;  /* 0x0003fc0001087983 */ /* 0x000ea20000100800 */
[----:B-1----:R-:W-:-:S03]  /*b6c0*/  IADD3 R190, P2, R15, UR4, RZ ;  /* 0x000000040fbe7c10 */ /* 0x002fc6000ff5e0ff */
[----:B------:R0:W2:Y:S01]  /*b6d0*/  LDG.E.U8 R200, desc[UR60][R188.64] ;  /* 0x0000003cbcc87981 */ /* 0x0000a2000c1e1100 */
[----:B------:R-:W-:-:S03]  /*b6e0*/  IADD3.X R191, R12, UR6, RZ, P2, !PT ;  /* 0x000000060cbf7c10 */ /* 0x000fc600097fe4ff */
[----:B------:R-:W2:Y:S04]  /*b6f0*/  LDL R15, [R1+0x428] ;  /* 0x00042800010f7983 */ /* 0x000ea80000100800 */
[----:B------:R-:W2:Y:S04]  /*b700*/  LDL R12, [R1+0x430] ;  /* 0x00043000010c7983 */ /* 0x000ea80000100800 */
[----:B------:R1:W2:Y:S01]  /*b710*/  LDG.E.U8 R201, desc[UR60][R190.64] ;  /* 0x0000003cbec97981 */ /* 0x0002a2000c1e1100 */
[----:B0-----:R-:W-:-:S03]  /*b720*/  IADD3 R188, P2, R7, UR4, RZ ;  /* 0x0000000407bc7c10 */ /* 0x001fc6000ff5e0ff */
[----:B------:R-:W2:Y:S01]  /*b730*/  LDL R7, [R1+0x40c] ;  /* 0x00040c0001077983 */ /* 0x000ea20000100800 */
[----:B---3--:R-:W-:-:S03]  /*b740*/  IADD3.X R193, R6, UR6, RZ, P1, !PT ;  /* 0x0000000606c17c10 */ /* 0x008fc60008ffe4ff */
[----:B------:R-:W3:Y:S04]  /*b750*/  LDL R6, [R1+0x418] ;  /* 0x0004180001067983 */ /* 0x000ee80000100800 */
[----:B------:R2:W3:Y:S01]  /*b760*/  LDG.E.U8 R202, desc[UR60][R192.64] ;  /* 0x0000003cc0ca7981 */ /* 0x0004e2000c1e1100 */
[----:B----4-:R-:W-:-:S03]  /*b770*/  IADD3.X R189, R5, UR6, RZ, P2, !PT ;  /* 0x0000000605bd7c10 */ /* 0x010fc600097fe4ff */
[----:B------:R-:W4:Y:S01]  /*b780*/  LDL R5, [R1+0x41c] ;  /* 0x00041c0001057983 */ /* 0x000f220000100800 */
[----:B-1----:R-:W-:-:S03]  /*b790*/  IADD3 R190, P1, R11, UR4, RZ ;  /* 0x000000040bbe7c10 */ /* 0x002fc6000ff3e0ff */
[----:B------:R-:W4:Y:S04]  /*b7a0*/  LDL R11, [R1+0x42c] ;  /* 0x00042c00010b7983 */ /* 0x000f280000100800 */
[----:B------:R0:W4:Y:S01]  /*b7b0*/  LDG.E.U8 R203, desc[UR60][R188.64] ;  /* 0x0000003cbccb7981 */ /* 0x000122000c1e1100 */
[----:B--2---:R-:W-:-:S03]  /*b7c0*/  IADD3 R192, P2, R4, UR4, RZ ;  /* 0x0000000404c07c10 */ /* 0x004fc6000ff5e0ff */
[----:B------:R-:W2:Y:S01]  /*b7d0*/  LDL R4, [R1+0x424] ;  /* 0x0004240001047983 */ /* 0x000ea20000100800 */
[----:B------:R-:W-:-:S03]  /*b7e0*/  IADD3.X R193, R0, UR6, RZ, P2, !PT ;  /* 0x0000000600c17c10 */ /* 0x000fc600097fe4ff */
[----:B------:R-:W2:Y:S01]  /*b7f0*/  LDL R0, [R1+0x438] ;  /* 0x0004380001007983 */ /* 0x000ea20000100800 */
[----:B------:R-:W-:-:S03]  /*b800*/  IADD3.X R191, R10, UR6, RZ, P1, !PT ;  /* 0x000000060abf7c10 */ /* 0x000fc60008ffe4ff */
[----:B------:R-:W2:Y:S04]  /*b810*/  LDG.E.U8 R192, desc[UR60][R192.64] ;  /* 0x0000003cc0c07981 */ /* 0x000ea8000c1e1100 */
[----:B------:R1:W2:Y:S04]  /*b820*/  LDG.E.U8 R204, desc[UR60][R190.64] ;  /* 0x0000003cbecc7981 */ /* 0x0002a8000c1e1100 */
[----:B------:R-:W2:Y:S01]  /*b830*/  LDL R10, [R1+0x434] ;  /* 0x00043400010a7983 */ /* 0x000ea20000100800 */
[----:B0-----:R-:W-:Y:S02]  /*b840*/  IADD3 R188, P1, R9, UR4, RZ ;  /* 0x0000000409bc7c10 */ /* 0x001fe4000ff3e0ff */
[----:B-1----:R-:W-:Y:S01]  /*b850*/  IADD3 R190, P2, R206, UR4, RZ ;  /* 0x00000004cebe7c10 */ /* 0x002fe2000ff5e0ff */
[----:B------:R-:W2:Y:S01]  /*b860*/  LDL R9, [R1+0x440] ;  /* 0x0004400001097983 */ /* 0x000ea20000100800 */
[----:B------:R-:W-:-:S02]  /*b870*/  IADD3.X R189, R8, UR6, RZ, P1, !PT ;  /* 0x0000000608bd7c10 */ /* 0x000fc40008ffe4ff */
[----:B------:R-:W-:Y:S01]  /*b880*/  IADD3.X R191, R205, UR6, RZ, P2, !PT ;  /* 0x00000006cdbf7c10 */ /* 0x000fe200097fe4ff */
[----:B------:R-:W2:Y:S04]  /*b890*/  LDL R8, [R1+0x43c] ;  /* 0x00043c0001087983 */ /* 0x000ea80000100800 */
[----:B------:R0:W2:Y:S04]  /*b8a0*/  LDG.E.U8 R193, desc[UR60][R188.64] ;  /* 0x0000003cbcc17981 */ /* 0x0000a8000c1e1100 */
[----:B------:R-:W2:Y:S01]  /*b8b0*/  LDG.E.U8 R190, desc[UR60][R190.64] ;  /* 0x0000003cbebe7981 */ /* 0x000ea2000c1e1100 */
[----:B0-----:R-:W-:-:S03]  /*b8c0*/  IADD3 R188, P1, R19, UR4, RZ ;  /* 0x0000000413bc7c10 */ /* 0x001fc6000ff3e0ff */
[----:B------:R-:W2:Y:S01]  /*b8d0*/  LDL R19, [R1+0x478] ;  /* 0x0004780001137983 */ /* 0x000ea20000100800 */
[----:B------:R-:W-:-:S03]  /*b8e0*/  IADD3.X R189, R7, UR6, RZ, P1, !PT ;  /* 0x0000000607bd7c10 */ /* 0x000fc60008ffe4ff */
[----:B------:R-:W2:Y:S04]  /*b8f0*/  LDL R7, [R1+0x448] ;  /* 0x0004480001077983 */ /* 0x000ea80000100800 */
[----:B------:R3:W2:Y:S02]  /*b900*/  LDG.E.U8 R191, desc[UR60][R188.64] ;  /* 0x0000003cbcbf7981 */ /* 0x0006a4000c1e1100 */
[----:B---3--:R-:W-:Y:S02]  /*b910*/  IADD3 R188, P1, R6, UR4, RZ ;  /* 0x0000000406bc7c10 */ /* 0x008fe4000ff3e0ff */
[----:B------:R-:W3:Y:S02]  /*b920*/  LDL R6, [R1+0x444] ;  /* 0x0004440001067983 */ /* 0x000ee40000100800 */
[----:B------:R-:W-:-:S02]  /*b930*/  IADD3.X R189, R17, UR6, RZ, P1, !PT ;  /* 0x0000000611bd7c10 */ /* 0x000fc40008ffe4ff */
[----:B------:R-:W3:Y:S04]  /*b940*/  LDL R17, [R1+0x474] ;  /* 0x0004740001117983 */ /* 0x000ee80000100800 */
[----:B------:R0:W3:Y:S02]  /*b950*/  LDG.E.U8 R205, desc[UR60][R188.64] ;  /* 0x0000003cbccd7981 */ /* 0x0000e4000c1e1100 */
[----:B0-----:R-:W-:Y:S02]  /*b960*/  IADD3 R188, P1, R16, UR4, RZ ;  /* 0x0000000410bc7c10 */ /* 0x001fe4000ff3e0ff */
[----:B------:R-:W3:Y:S02]  /*b970*/  LDL R16, [R1+0x480] ;  /* 0x0004800001107983 */ /* 0x000ee40000100800 */
[----:B----4-:R-:W-:-:S02]  /*b980*/  IADD3.X R189, R5, UR6, RZ, P1, !PT ;  /* 0x0000000605bd7c10 */ /* 0x010fc40008ffe4ff */
[----:B------:R-:W4:Y:S04]  /*b990*/  LDL R5, [R1+0x450] ;  /* 0x0004500001057983 */ /* 0x000f280000100800 */
[----:B------:R0:W4:Y:S02]  /*b9a0*/  LDG.E.U8 R206, desc[UR60][R188.64] ;  /* 0x0000003cbcce7981 */ /* 0x000124000c1e1100 */
[----:B0-----:R-:W-:Y:S02]  /*b9b0*/  IADD3 R188, P1, R15, UR4, RZ ;  /* 0x000000040fbc7c10 */ /* 0x001fe4000ff3e0ff */
[----:B------:R-:W4:Y:S02]  /*b9c0*/  LDL R15, [R1+0x47c] ;  /* 0x00047c00010f7983 */ /* 0x000f240000100800 */
[----:B--2---:R-:W-:-:S02]  /*b9d0*/  IADD3.X R189, R4, UR6, RZ, P1, !PT ;  /* 0x0000000604bd7c10 */ /* 0x004fc40008ffe4ff */
[----:B------:R-:W2:Y:S04]  /*b9e0*/  LDL R4, [R1+0x44c] ;  /* 0x00044c0001047983 */ /* 0x000ea80000100800 */
[----:B------:R0:W2:Y:S02]  /*b9f0*/  LDG.E.U8 R207, desc[UR60][R188.64] ;  /* 0x0000003cbccf7981 */ /* 0x0000a4000c1e1100 */
[----:B0-----:R-:W-:Y:S02]  /*ba00*/  IADD3 R188, P1, R12, UR4, RZ ;  /* 0x000000040cbc7c10 */ /* 0x001fe4000ff3e0ff */
[----:B------:R-:W2:Y:S02]  /*ba10*/  LDL R12, [R1+0x488] ;  /* 0x00048800010c7983 */ /* 0x000ea40000100800 */
[----:B------:R-:W-:-:S02]  /*ba20*/  IADD3.X R189, R11, UR6, RZ, P1, !PT ;  /* 0x000000060bbd7c10 */ /* 0x000fc40008ffe4ff */
        /* <DEDUP_REMOVED lines=14> */
[----:B---3--:R-:W-:-:S02]  /*bb10*/  IADD3.X R189, R6, UR6, RZ, P1, !PT ;  /* 0x0000000606bd7c10 */ /* 0x008fc40008ffe4ff */
[----:B------:R-:W3:Y:S04]  /*bb20*/  LDL R6, [R1+0x4a0] ;  /* 0x0004a00001067983 */ /* 0x000ee80000100800 */
[----:B------:R4:W3:Y:S02]  /*bb30*/  LDG.E.U8 R211, desc[UR60][R188.64] ;  /* 0x0000003cbcd37981 */ /* 0x0008e4000c1e1100 */
[----:B----4-:R-:W-:Y:S02]  /*bb40*/  IADD3 R188, P1, R5, UR4, RZ ;  /* 0x0000000405bc7c10 */ /* 0x010fe4000ff3e0ff */
[----:B------:R-:W4:Y:S02]  /*bb50*/  LDL R5, [R1+0x49c] ;  /* 0x00049c0001057983 */ /* 0x000f240000100800 */
[----:B--2---:R-:W-:-:S02]  /*bb60*/  IADD3.X R189, R4, UR6, RZ, P1, !PT ;  /* 0x0000000604bd7c10 */ /* 0x004fc40008ffe4ff */
[----:B------:R-:W2:Y:S04]  /*bb70*/  LDL R4, [R1+0x4a8] ;  /* 0x0004a80001047983 */ /* 0x000ea80000100800 */
[----:B------:R0:W2:Y:S02]  /*bb80*/  LDG.E.U8 R212, desc[UR60][R188.64] ;  /* 0x0000003cbcd47981 */ /* 0x0000a4000c1e1100 */
[----:B0-----:R-:W-:Y:S02]  /*bb90*/  IADD3 R188, P1, R0, UR4, RZ ;  /* 0x0000000400bc7c10 */ /* 0x001fe4000ff3e0ff */
[----:B------:R-:W2:Y:S01]  /*bba0*/  LDL R0, [R1+0x4a4] ;  /* 0x0004a40001007983 */ /* 0x000ea20000100800 */
[----:B------:R-:W-:Y:S01]  /*bbb0*/  UMOV UR44, UR24 ;  /* 0x00000018002c7c82 */ /* 0x000fe20008000000 */
[----:B------:R-:W-:-:S02]  /*bbc0*/  UMOV UR45, UR25 ;  /* 0x00000019002d7c82 */ /* 0x000fc40008000000 */
[----:B------:R-:W-:Y:S01]  /*bbd0*/  QGMMA.64x64x32.F32.E4M3.E4M3 R88, gdesc[UR44], R88 ;  /* 0x00e000002c5879f3 */ /* 0x000fe20008700858 */
[----:B------:R-:W-:-:S05]  /*bbe0*/  IADD3.X R189, R214, UR6, RZ, P1, !PT ;  /* 0x00000006d6bd7c10 */ /* 0x000fca0008ffe4ff */
[----:B------:R0:W2:Y:S02]  /*bbf0*/  LDG.E.U8 R214, desc[UR60][R188.64] ;  /* 0x0000003cbcd67981 */ /* 0x0000a4000c1e1100 */
[----:B0-----:R-:W-:-:S04]  /*bc00*/  IADD3 R188, P1, R226, UR4, RZ ;  /* 0x00000004e2bc7c10 */ /* 0x001fc8000ff3e0ff */
        /* <DEDUP_REMOVED lines=9> */
[----:B------:R-:W-:Y:S01]  /*bca0*/  IADD3.X R189, R17, UR6, RZ, P1, !PT ;  /* 0x0000000611bd7c10 */ /* 0x000fe20008ffe4ff */
[----:B------:R-:W-:-:S04]  /*bcb0*/  UMOV UR48, UR28 ;  /* 0x0000001c00307c82 */ /* 0x000fc80008000000 */
[----:B------:R0:W2:Y:S01]  /*bcc0*/  LDG.E.U8 R222, desc[UR60][R188.64] ;  /* 0x0000003cbcde7981 */ /* 0x0000a2000c1e1100 */
[----:B------:R-:W-:Y:S02]  /*bcd0*/  UMOV UR49, UR29 ;  /* 0x0000001d00317c82 */ /* 0x000fe40008000000 */
[----:B------:R-:W-:Y:S01]  /*bce0*/  QGMMA.64x64x32.F32.E4M3.E4M3 R88, gdesc[UR48], R88 ;  /* 0x00e00000305879f3 */ /* 0x000fe20008700858 */
        /* <DEDUP_REMOVED lines=11> */
[----:B------:R3:W2:Y:S01]  /*bda0*/  LDG.E.U8 R230, desc[UR60][R188.64] ;  /* 0x0000003cbce67981 */ /* 0x0006a2000c1e1100 */
[----:B------:R-:W-:Y:S01]  /*bdb0*/  UMOV UR52, UR32 ;  /* 0x0000002000347c82 */ /* 0x000fe20008000000 */
[----:B------:R-:W-:Y:S02]  /*bdc0*/  UMOV UR53, UR33 ;  /* 0x0000002100357c82 */ /* 0x000fe40008000000 */
[----:B------:R-:W-:Y:S01]  /*bdd0*/  QGMMA.64x64x32.F32.E4M3.E4M3 R88, gdesc[UR52], R88, gsb0 ;  /* 0x00e00000345879f3 */ /* 0x000fe20008000858 */
[----:B---3--:R-:W-:Y:S02]  /*bde0*/  IADD3 R188, P1, R6, UR4, RZ ;  /* 0x0000000406bc7c10 */ /* 0x008fe4000ff3e0ff */
[----:B------:R-:W3:Y:S02]  /*bdf0*/  LDL R6, [R1+0x4b0] ;  /* 0x0004b00001067983 */ /* 0x000ee40000100800 */
[----:B----4-:R-:W-:Y:S02]  /*be00*/  IADD3.X R189, R5, UR6, RZ, P1, !PT ;  /* 0x0000000605bd7c10 */ /* 0x010fe40008ffe4ff */
[----:B------:R-:W4:Y:S04]  /*be10*/  LDL R5, [R1+0x4ac] ;  /* 0x0004ac0001057983 */ /* 0x000f280000100800 */
[----:B------:R2:W4:Y:S02]  /*be20*/  LDG.E.U8 R232, desc[UR60][R188.64] ;  /* 0x0000003cbce87981 */ /* 0x000524000c1e1100 */
[----:B--2---:R-:W-:-:S02]  /*be30*/  IADD3 R188, P1, R4, UR4, RZ ;  /* 0x0000000404bc7c10 */ /* 0x004fc4000ff3e0ff */
[----:B------:R-:W2:Y:S02]  /*be40*/  LDL R4, [R1+0x4b8] ;  /* 0x0004b80001047983 */ /* 0x000ea40000100800 */
[----:B------:R-:W-:Y:S02]  /*be50*/  IADD3.X R189, R0, UR6, RZ, P1, !PT ;  /* 0x0000000600bd7c10 */ /* 0x000fe40008ffe4ff */
[----:B------:R-:W2:Y:S01]  /*be60*/  LDL R0, [R1+0x4b4] ;  /* 0x0004b40001007983 */ /* 0x000ea20000100800 */
[----:B------:R-:W-:-:S03]  /*be70*/  WARPGROUP.DEPBAR.LE gsb0, 0x0 ;  /* 0x00008000000079c5 */ /* 0x000fc60000010000 */
[----:B------:R0:W2:Y:S02]  /*be80*/  LDG.E.U8 R234, desc[UR60][R188.64] ;  /* 0x0000003cbcea7981 */ /* 0x0000a4000c1e1100 */
[----:B0-----:R-:W-:Y:S01]  /*be90*/  FMUL R188, R122, UR7 ;  /* 0x000000077abc7c20 */ /* 0x001fe20008400000 */
[----:B------:R-:W-:-:S05]  /*bea0*/  FMUL R189, R123, UR7 ;  /* 0x000000077bbd7c20 */ /* 0x000fca0008400000 */
[----:B------:R-:W-:Y:S01]  /*beb0*/  FMNMX R188, R188, R189, !PT ;  /* 0x000000bdbcbc7209 */ /* 0x000fe20007800000 */
        /* <DEDUP_REMOVED lines=56> */
[----:B------:R-:W-:Y:S01]  /*c240*/  FMUL R189, R118, UR7 ;  /* 0x0000000776bd7c20 */ /* 0x000fe20008400000 */
[----:B------:R-:W-:-:S04]  /*c250*/  FMUL R249, R119, UR7 ;  /* 0x0000000777f97c20 */ /* 0x000fc80008400000 */
[----:B------:R-:W-:-:S04]  /*c260*/  FMNMX R188, R189, R188, !PT ;  /* 0x000000bcbdbc7209 */ /* 0x000fc80007800000 */
[----:B------:R-:W-:-:S05]  /*c270*/  FMNMX R249, R249, R188, !PT ;  /* 0x000000bcf9f97209 */ /* 0x000fca0007800000 */
[----:B------:R-:W0:Y:S01]  /*c280*/  SHFL.BFLY PT, R251, R249, 0x2, 0x1f ;  /* 0x0c401f00f9fb7f89 */ /* 0x000e2200000e0000 */
[----:B---3--:R-:W-:Y:S01]  /*c290*/  IADD3 R188, P1, R6, UR4, RZ ;  /* 0x0000000406bc7c10 */ /* 0x008fe2000ff3e0ff */
[----:B------:R-:W-:-:S03]  /*c2a0*/  FMUL R252, R121, UR7 ;  /* 0x0000000779fc7c20 */ /* 0x000fc60008400000 */
[----:B----4-:R-:W-:-:S05]  /*c2b0*/  IADD3.X R189, R5, UR6, RZ, P1, !PT ;  /* 0x0000000605bd7c10 */ /* 0x010fca0008ffe4ff */
[----:B------:R2:W3:Y:S02]  /*c2c0*/  LDG.E.U8 R236, desc[UR60][R188.64] ;  /* 0x0000003cbcec7981 */ /* 0x0004e4000c1e1100 */
[----:B--2---:R-:W-:Y:S02]  /*c2d0*/  IADD3 R188, P1, R4, UR4, RZ ;  /* 0x0000000404bc7c10 */ /* 0x004fe4000ff3e0ff */
[----:B0-----:R-:W-:Y:S01]  /*c2e0*/  FMNMX R251, R249, R251, !PT ;  /* 0x000000fbf9fb7209 */ /* 0x001fe20007800000 */
[----:B------:R-:W-:Y:S01]  /*c2f0*/  FMUL R249, R125, UR7 ;  /* 0x000000077df97c20 */ /* 0x000fe20008400000 */
[----:B------:R-:W-:-:S05]  /*c300*/  IADD3.X R189, R0, UR6, RZ, P1, !PT ;  /* 0x0000000600bd7c10 */ /* 0x000fca0008ffe4ff */
[----:B------:R0:W2:Y:S02]  /*c310*/  LDG.E.U8 R188, desc[UR60][R188.64] ;  /* 0x0000003cbcbc7981 */ /* 0x0000a4000c1e1100 */
[----:B0-----:R-:W-:-:S05]  /*c320*/  FMUL R189, R120, UR7 ;  /* 0x0000000778bd7c20 */ /* 0x001fca0008400000 */
[----:B------:R-:W-:Y:S01]  /*c330*/  FMNMX R189, R189, R252, !PT ;  /* 0x000000fcbdbd7209 */ /* 0x000fe20007800000 */
[----:B------:R-:W-:-:S05]  /*c340*/  FMUL R252, R124, UR7 ;  /* 0x000000077cfc7c20 */ /* 0x000fca0008400000 */
[----:B------:R-:W-:-:S04]  /*c350*/  FMNMX R189, R252, R189, !PT ;  /* 0x000000bdfcbd7209 */ /* 0x000fc80007800000 */
[----:B------:R-:W-:Y:S02]  /*c360*/  FMNMX R249, R249, R189, !PT ;  /* 0x000000bdf9f97209 */ /* 0x000fe40007800000 */
[----:B------:R-:W0:Y:S01]  /*c370*/  SHFL.BFLY PT, R189, R251, 0x1, 0x1f ;  /* 0x0c201f00fbbd7f89 */ /* 0x000e2200000e0000 */
[----:B------:R-:W-:-:S05]  /*c380*/  FMUL R252, R128, UR7 ;  /* 0x0000000780fc7c20 */ /* 0x000fca0008400000 */
[----:B------:R-:W-:Y:S01]  /*c390*/  FMNMX R249, R252, R249, !PT ;  /* 0x000000f9fcf97209 */ /* 0x000fe20007800000 */
[----:B------:R-:W-:-:S05]  /*c3a0*/  FMUL R252, R129, UR7 ;  /* 0x0000000781fc7c20 */ /* 0x000fca0008400000 */
[----:B------:R-:W-:Y:S01]  /*c3b0*/  FMNMX R249, R252, R249, !PT ;  /* 0x000000f9fcf97209 */ /* 0x000fe20007800000 */
[----:B------:R-:W-:-:S05]  /*c3c0*/  FMUL R252, R132, UR7 ;  /* 0x0000000784fc7c20 */ /* 0x000fca0008400000 */
[----:B------:R-:W-:Y:S01]  /*c3d0*/  FMNMX R249, R252, R249, !PT ;  /* 0x000000f9fcf97209 */ /* 0x000fe20007800000 */
[----:B------:R-:W-:Y:S01]  /*c3e0*/  FMUL R252, R133, UR7 ;  /* 0x0000000785fc7c20 */ /* 0x000fe20008400000 */
[----:B0-----:R-:W-:Y:S01]  /*c3f0*/  FMNMX R189, R251, R189, !PT ;  /* 0x000000bdfbbd7209 */ /* 0x001fe20007800000 */
[----:B------:R-:W-:-:S03]  /*c400*/  FMUL R251, R136, UR7 ;  /* 0x0000000788fb7c20 */ /* 0x000fc60008400000 */
[----:B------:R-:W-:Y:S02]  /*c410*/  FMNMX R249, R252, R249, !PT ;  /* 0x000000f9fcf97209 */ /* 0x000fe40007800000 */
[----:B------:R-:W-:Y:S02]  /*c420*/  FMNMX R189, R189, R248, !PT ;  /* 0x000000f8bdbd7209 */ /* 0x000fe40007800000 */
[----:B------:R-:W-:Y:S01]  /*c430*/  FMNMX R251, R251, R249, !PT ;  /* 0x000000f9fbfb7209 */ /* 0x000fe20007800000 */
[----:B------:R-:W-:Y:S02]  /*c440*/  FMUL R249, R137, UR7 ;  /* 0x0000000789f97c20 */ /* 0x000fe40008400000 */
[----:B------:R-:W-:-:S03]  /*c450*/  FFMA R122, R122, UR7, -R189 ;  /* 0x000000077a7a7c23 */ /* 0x000fc600080008bd */
[----:B------:R-:W-:Y:S01]  /*c460*/  FMNMX R249, R249, R251, !PT ;  /* 0x000000fbf9f97209 */ /* 0x000fe20007800000 */
[----:B------:R-:W-:Y:S01]  /*c470*/  FMUL R251, R122, 1.4426950216293334961 ;  /* 0x3fb8aa3b7afb7820 */ /* 0x000fe20000400000 */
[----:B------:R-:W-:Y:S01]  /*c480*/  FMUL R122, R140, UR7 ;  /* 0x000000078c7a7c20 */ /* 0x000fe20008400000 */
[----:B------:R-:W-:-:S04]  /*c490*/  FFMA R123, R123, UR7, -R189 ;  /* 0x000000077b7b7c23 */ /* 0x000fc800080008bd */
[----:B------:R-:W-:Y:S01]  /*c4a0*/  FMNMX R122, R122, R249, !PT ;  /* 0x000000f97a7a7209 */ /* 0x000fe20007800000 */
[----:B------:R-:W-:Y:S01]  /*c4b0*/  FMUL R249, R123, 1.4426950216293334961 ;  /* 0x3fb8aa3b7bf97820 */ /* 0x000fe20000400000 */
        /* <DEDUP_REMOVED lines=27> */
[----:B------:R-:W-:-:S04]  /*c670*/  FFMA R90, R90, UR7, -R189 ;  /* 0x000000075a5a7c23 */ /* 0x000fc800080008bd */
[----:B------:R-:W-:Y:S01]  /*c680*/  FMNMX R122, R123, R122, !PT ;  /* 0x0000007a7b7a7209 */ /* 0x000fe20007800000 */
[----:B------:R-:W-:Y:S01]  /*c690*/  FMUL R123, R105, UR7 ;  /* 0x00000007697b7c20 */ /* 0x000fe20008400000 */
[----:B------:R-:W-:Y:S01]  /*c6a0*/  FMUL R252, R90, 1.4426950216293334961 ;  /* 0x3fb8aa3b5afc7820 */ /* 0x000fe20000400000 */
[----:B------:R-:W-:Y:S01]  /*c6b0*/  FFMA R91, R91, UR7, -R189 ;  /* 0x000000075b5b7c23 */ /* 0x000fe200080008bd */
[----:B------:R-:W-:Y:S01]  /*c6c0*/  FMUL R90, R108, UR7 ;  /* 0x000000076c5a7c20 */ /* 0x000fe20008400000 */
[----:B------:R0:W1:Y:S01]  /*c6d0*/  MUFU.EX2 R246, R251 ;  /* 0x000000fb00f67308 */ /* 0x0000620000000800 */
[----:B------:R-:W-:-:S04]  /*c6e0*/  FMNMX R122, R123, R122, !PT ;  /* 0x0000007a7b7a7209 */ /* 0x000fc80007800000 */
[----:B------:R-:W-:Y:S01]  /*c6f0*/  FMNMX R90, R90, R122, !PT ;  /* 0x0000007a5a5a7209 */ /* 0x000fe20007800000 */
[----:B0-----:R-:W-:Y:S01]  /*c700*/  FMUL R251, R91, 1.4426950216293334961 ;  /* 0x3fb8aa3b5bfb7820 */ /* 0x001fe20000400000 */
[----:B------:R-:W-:-:S05]  /*c710*/  FMUL R91, R109, UR7 ;  /* 0x000000076d5b7c20 */ /* 0x000fca0008400000 */
[----:B------:R-:W-:Y:S01]  /*c720*/  FMNMX R90, R91, R90, !PT ;  /* 0x0000005a5b5a7209 */ /* 0x000fe20007800000 */
[----:B------:R-:W-:Y:S01]  /*c730*/  FMUL R91, R112, UR7 ;  /* 0x00000007705b7c20 */ /* 0x000fe20008400000 */
[--C-:B------:R-:W-:Y:S01]  /*c740*/  FFMA R126, R126, UR7, -R189.reuse ;  /* 0x000000077e7e7c23 */ /* 0x100fe200080008bd */
[--C-:B------:R-:W-:Y:S01]  /*c750*/  FFMA R127, R127, UR7, -R189.reuse ;  /* 0x000000077f7f7c23 */ /* 0x100fe200080008bd */
[--C-:B------:R-:W-:Y:S02]  /*c760*/  FFMA R130, R130, UR7, -R189.reuse ;  /* 0x0000000782827c23 */ /* 0x100fe400080008bd */
[----:B------:R-:W-:Y:S01]  /*c770*/  FMNMX R90, R91, R90, !PT ;  /* 0x0000005a5b5a7209 */ /* 0x000fe20007800000 */
[----:B------:R-:W-:Y:S01]  /*c780*/  FMUL R91, R113, UR7 ;  /* 0x00000007715b7c20 */ /* 0x000fe20008400000 */
[----:B------:R-:W-:Y:S01]  /*c790*/  FMUL R126, R126, 1.4426950216293334961 ;  /* 0x3fb8aa3b7e7e7820 */ /* 0x000fe20000400000 */
[----:B------:R-:W-:Y:S01]  /*c7a0*/  FMUL R127, R127, 1.4426950216293334961 ;  /* 0x3fb8aa3b7f7f7820 */ /* 0x000fe20000400000 */
[----:B------:R-:W-:Y:S01]  /*c7b0*/  FMUL R130, R130, 1.4426950216293334961 ;  /* 0x3fb8aa3b82827820 */ /* 0x000fe20000400000 */
[----:B------:R-:W0:Y:S01]  /*c7c0*/  MUFU.EX2 R247, R249 ;  /* 0x000000f900f77308 */ /* 0x000e220000000800 */
[----:B------:R-:W-:Y:S01]  /*c7d0*/  FMNMX R90, R91, R90, !PT ;  /* 0x0000005a5b5a7209 */ /* 0x000fe20007800000 */
[----:B------:R-:W-:Y:S01]  /*c7e0*/  FMUL R91, R116, UR7 ;  /* 0x00000007745b7c20 */ /* 0x000fe20008400000 */
[----:B------:R-:W-:Y:S01]  /*c7f0*/  FFMA R94, R94, UR7, -R189 ;  /* 0x000000075e5e7c23 */ /* 0x000fe200080008bd */
[----:B------:R-:W-:-:S04]  /*c800*/  FMUL R122, R117, UR7 ;  /* 0x00000007757a7c20 */ /* 0x000fc80008400000 */
[----:B------:R-:W4:Y:S01]  /*c810*/  MUFU.EX2 R5, R126 ;  /* 0x0000007e00057308 */ /* 0x000f220000000800 */
[----:B------:R-:W-:Y:S01]  /*c820*/  FMNMX R90, R91, R90, !PT ;  /* 0x0000005a5b5a7209 */ /* 0x000fe20007800000 */
[----:B------:R-:W-:-:S06]  /*c830*/  FMUL R94, R94, 1.4426950216293334961 ;  /* 0x3fb8aa3b5e5e7820 */ /* 0x000fcc0000400000 */
[----:B------:R-:W4:Y:S01]  /*c840*/  MUFU.EX2 R16, R127 ;  /* 0x0000007f00107308 */ /* 0x000f220000000800 */
[----:B------:R-:W-:Y:S01]  /*c850*/  FFMA R95, R95, UR7, -R189 ;  /* 0x000000075f5f7c23 */ /* 0x000fe200080008bd */
[----:B------:R-:W-:-:S06]  /*c860*/  FMNMX R122, R122, R90, !PT ;  /* 0x0000005a7a7a7209 */ /* 0x000fcc0007800000 */
[----:B------:R-:W4:Y:S01]  /*c870*/  MUFU.EX2 R4, R130 ;  /* 0x0000008200047308 */ /* 0x000f220000000800 */
[--C-:B------:R-:W-:Y:S01]  /*c880*/  FFMA R98, R98, UR7, -R189.reuse ;  /* 0x0000000762627c23 */ /* 0x100fe200080008bd */
[----:B------:R-:W-:Y:S01]  /*c890*/  IADD3 R90, P1, R245, UR4, RZ ;  /* 0x00000004f55a7c10 */ /* 0x000fe2000ff3e0ff */
[--C-:B------:R-:W-:Y:S01]  /*c8a0*/  FFMA R99, R99, UR7, -R189.reuse ;  /* 0x0000000763637c23 */ /* 0x100fe200080008bd */
[--C-:B------:R-:W-:Y:S02]  /*c8b0*/  FFMA R102, R102, UR7, -R189.reuse ;  /* 0x0000000766667c23 */ /* 0x100fe400080008bd */
[----:B------:R-:W-:Y:S02]  /*c8c0*/  IADD3.X R91, R244, UR6, RZ, P1, !PT ;  /* 0x00000006f45b7c10 */ /* 0x000fe40008ffe4ff */
[----:B------:R4:W-:Y:S01]  /*c8d0*/  MUFU.EX2 R249, R94 ;  /* 0x0000005e00f97308 */ /* 0x0009e20000000800 */
[----:B-1----:R-:W-:Y:S04]  /*c8e0*/  STL [R1+0x4c], R246 ;  /* 0x00004cf601007387 */ /* 0x002fe80000100800 */
[----:B0-----:R-:W-:Y:S01]  /*c8f0*/  STL [R1+0x48], R247 ;  /* 0x000048f701007387 */ /* 0x001fe20000100800 */
[----:B----4-:R-:W-:Y:S01]  /*c900*/  FMUL R94, R95, 1.4426950216293334961 ;  /* 0x3fb8aa3b5f5e7820 */ /* 0x010fe20000400000 */
[----:B------:R-:W-:Y:S01]  /*c910*/  FMUL R95, R98, 1.4426950216293334961 ;  /* 0x3fb8aa3b625f7820 */ /* 0x000fe20000400000 */
[----:B------:R-:W-:Y:S01]  /*c920*/  FMUL R98, R99, 1.4426950216293334961 ;  /* 0x3fb8aa3b63627820 */ /* 0x000fe20000400000 */
[----:B------:R-:W-:Y:S01]  /*c930*/  FMUL R99, R102, 1.4426950216293334961 ;  /* 0x3fb8aa3b66637820 */ /* 0x000fe20000400000 */
[--C-:B------:R-:W-:Y:S01]  /*c940*/  FFMA R102, R103, UR7, -R189.reuse ;  /* 0x0000000767667c23 */ /* 0x100fe200080008bd */
[----:B------:R-:W-:Y:S01]  /*c950*/  STL [R1+0x44], R5 ;  /* 0x0000440501007387 */ /* 0x000fe20000100800 */
[----:B------:R-:W-:-:S03]  /*c960*/  FFMA R103, R106, UR7, -R189 ;  /* 0x000000076a677c23 */ /* 0x000fc600080008bd */
[----:B------:R-:W-:Y:S04]  /*c970*/  STL [R1+0x40], R16 ;  /* 0x0000401001007387 */ /* 0x000fe80000100800 */
[----:B------:R0:W4:Y:S04]  /*c980*/  LDG.E.U8 R106, desc[UR60][R90.64] ;  /* 0x0000003c5a6a7981 */ /* 0x000128000c1e1100 */
[----:B------:R-:W-:Y:S04]  /*c990*/  STL [R1+0x2c], R4 ;  /* 0x00002c0401007387 */ /* 0x000fe80000100800 */
[----:B------:R-:W3:Y:S01]  /*c9a0*/  LDL R245, [R1+0x4e4] ;  /* 0x0004e40001f57983 */ /* 0x000ee20000100800 */
[----:B0-----:R-:W-:-:S03]  /*c9b0*/  IADD3 R90, P1, R243, UR4, RZ ;  /* 0x00000004f35a7c10 */ /* 0x001fc6000ff3e0ff */
[----:B------:R-:W2:Y:S01]  /*c9c0*/  LDL R243, [R1+0x4f4] ;  /* 0x0004f40001f37983 */ /* 0x000ea20000100800 */
[----:B------:R-:W-:-:S03]  /*c9d0*/  IADD3.X R91, R242, UR6, RZ, P1, !PT ;  /* 0x00000006f25b7c10 */ /* 0x000fc60008ffe4ff */
[----:B------:R-:W4:Y:S04]  /*c9e0*/  LDL R242, [R1+0x4bc] ;  /* 0x0004bc0001f27983 */ /* 0x000f280000100800 */
[----:B------:R-:W3:Y:S04]  /*c9f0*/  LDL R244, [R1+0x4c8] ;  /* 0x0004c80001f47983 */ /* 0x000ee80000100800 */
[----:B------:R-:W0:Y:S01]  /*ca00*/  SHFL.BFLY PT, R123, R122, 0x2, 0x1f ;  /* 0x0c401f007a7b7f89 */ /* 0x000e2200000e0000 */
[----:B------:R-:W-:-:S03]  /*ca10*/  FFMA R118, R118, UR7, -R189 ;  /* 0x0000000776767c23 */ /* 0x000fc600080008bd */
[----:B------:R1:W3:Y:S01]  /*ca20*/  LDG.E.U8 R126, desc[UR60][R90.64] ;  /* 0x0000003c5a7e7981 */ /* 0x0002e2000c1e1100 */
[----:B0-----:R-:W-:-:S05]  /*ca30*/  FMNMX R122, R122, R123, !PT ;  /* 0x0000007b7a7a7209 */ /* 0x001fca0007800000 */
[----:B------:R-:W0:Y:S01]  /*ca40*/  SHFL.BFLY PT, R123, R122, 0x1, 0x1f ;  /* 0x0c201f007a7b7f89 */ /* 0x000e2200000e0000 */
[----:B------:R-:W-:Y:S01]  /*ca50*/  FMUL R118, R118, 1.4426950216293334961 ;  /* 0x3fb8aa3b76767820 */ /* 0x000fe20000400000 */
[----:B-1----:R-:W-:-:S03]  /*ca60*/  FFMA R90, R119, UR7, -R189 ;  /* 0x00000007775a7c23 */ /* 0x002fc600080008bd */
[----:B------:R1:W-:Y:S01]  /*ca70*/  MUFU.EX2 R119, R118 ;  /* 0x0000007600777308 */ /* 0x0003e20000000800 */
[----:B------:R-:W-:Y:S01]  /*ca80*/  FMUL R90, R90, 1.4426950216293334961 ;  /* 0x3fb8aa3b5a5a7820 */ /* 0x000fe20000400000 */
[----:B0-----:R-:W-:-:S04]  /*ca90*/  FMNMX R123, R122, R123, !PT ;  /* 0x0000007b7a7b7209 */ /* 0x001fc80007800000 */
[----:B-1----:R-:W-:-:S05]  /*caa0*/  FMNMX R118, R123, R250, !PT ;  /* 0x000000fa7b767209 */ /* 0x002fca0007800000 */
[----:B------:R-:W-:Y:S02]  /*cab0*/  FFMA R123, R120, UR7, -R118 ;  /* 0x00000007787b7c23 */ /* 0x000fe40008000876 */
[----:B------:R2:W-:Y:S02]  /*cac0*/  MUFU.EX2 R120, R90 ;  /* 0x0000005a00787308 */ /* 0x0005e40000000800 */
[----:B--2---:R-:W-:Y:S02]  /*cad0*/  IADD3 R90, P1, R243, UR4, RZ ;  /* 0x00000004f35a7c10 */ /* 0x004fe4000ff3e0ff */
[----:B------:R-:W2:Y:S02]  /*cae0*/  LDL R243, [R1+0x4f8] ;  /* 0x0004f80001f37983 */ /* 0x000ea40000100800 */
[----:B----4-:R-:W-:Y:S02]  /*caf0*/  IADD3.X R91, R242, UR6, RZ, P1, !PT ;  /* 0x00000006f25b7c10 */ /* 0x010fe40008ffe4ff */
[----:B------:R-:W4:Y:S04]  /*cb00*/  LDL R242, [R1+0x4c0] ;  /* 0x0004c00001f27983 */ /* 0x000f280000100800 */
[----:B------:R3:W4:Y:S02]  /*cb10*/  LDG.E.U8 R127, desc[UR60][R90.64] ;  /* 0x0000003c5a7f7981 */ /* 0x000724000c1e1100 */
[----:B---3--:R-:W-:-:S02]  /*cb20*/  IADD3 R90, P1, R245, UR4, RZ ;  /* 0x00000004f55a7c10 */ /* 0x008fc4000ff3e0ff */
[----:B------:R-:W3:Y:S02]  /*cb30*/  LDL R245, [R1+0x4e8] ;  /* 0x0004e80001f57983 */ /* 0x000ee40000100800 */
[----:B------:R-:W-:Y:S02]  /*cb40*/  IADD3.X R91, R244, UR6, RZ, P1, !PT ;  /* 0x00000006f45b7c10 */ /* 0x000fe40008ffe4ff */
[----:B------:R-:W3:Y:S01]  /*cb50*/  LDL R244, [R1+0x4cc] ;  /* 0x0004cc0001f47983 */ /* 0x000ee20000100800 */
[----:B------:R-:W-:Y:S01]  /*cb60*/  FMUL R123, R123, 1.4426950216293334961 ;  /* 0x3fb8aa3b7b7b7820 */ /* 0x000fe20000400000 */
[--C-:B------:R-:W-:Y:S01]  /*cb70*/  FFMA R122, R121, UR7, -R118.reuse ;  /* 0x00000007797a7c23 */ /* 0x100fe20008000876 */
[----:B------:R-:W-:Y:S02]  /*cb80*/  FFMA R138, R138, UR7, -R189 ;  /* 0x000000078a8a7c23 */ /* 0x000fe400080008bd */
[----:B------:R0:W-:Y:S01]  /*cb90*/  MUFU.EX2 R121, R123 ;  /* 0x0000007b00797308 */ /* 0x0001e20000000800 */
[--C-:B------:R-:W-:Y:S01]  /*cba0*/  FFMA R125, R125, UR7, -R118.reuse ;  /* 0x000000077d7d7c23 */ /* 0x100fe20008000876 */
[----:B------:R-:W-:Y:S01]  /*cbb0*/  FMUL R138, R138, 1.4426950216293334961 ;  /* 0x3fb8aa3b8a8a7820 */ /* 0x000fe20000400000 */
[----:B0-----:R-:W-:-:S02]  /*cbc0*/  FFMA R123, R124, UR7, -R118 ;  /* 0x000000077c7b7c23 */ /* 0x001fc40008000876 */
[----:B------:R2:W3:Y:S01]  /*cbd0*/  LDG.E.U8 R124, desc[UR60][R90.64] ;  /* 0x0000003c5a7c7981 */ /* 0x0004e2000c1e1100 */
[----:B------:R-:W-:Y:S02]  /*cbe0*/  FMUL R125, R125, 1.4426950216293334961 ;  /* 0x3fb8aa3b7d7d7820 */ /* 0x000fe40000400000 */
[----:B------:R-:W-:Y:S08]  /*cbf0*/  MUFU.EX2 R9, R138 ;  /* 0x0000008a00097308 */ /* 0x000ff00000000800 */
[----:B------:R0:W-:Y:S01]  /*cc00*/  MUFU.EX2 R138, R125 ;  /* 0x0000007d008a7308 */ /* 0x0001e20000000800 */
[----:B--2---:R-:W-:-:S02]  /*cc10*/  IADD3 R90, P1, R243, UR4, RZ ;  /* 0x00000004f35a7c10 */ /* 0x004fc4000ff3e0ff */
[----:B------:R-:W2:Y:S02]  /*cc20*/  LDL R243, [R1+0x4dc] ;  /* 0x0004dc0001f37983 */ /* 0x000ea40000100800 */
[----:B----4-:R-:W-:Y:S02]  /*cc30*/  IADD3.X R91, R242, UR6, RZ, P1, !PT ;  /* 0x00000006f25b7c10 */ /* 0x010fe40008ffe4ff */
[----:B------:R-:W4:Y:S04]  /*cc40*/  LDL R242, [R1+0x4fc] ;  /* 0x0004fc0001f27983 */ /* 0x000f280000100800 */
[----:B0-----:R3:W2:Y:S02]  /*cc50*/  LDG.E.U8 R125, desc[UR60][R90.64] ;  /* 0x0000003c5a7d7981 */ /* 0x0016a4000c1e1100 */
[----:B---3--:R-:W-:-:S02]  /*cc60*/  IADD3 R90, P1, R245, UR4, RZ ;  /* 0x00000004f55a7c10 */ /* 0x008fc4000ff3e0ff */
[----:B------:R-:W3:Y:S02]  /*cc70*/  LDL R245, [R1+0x4d0] ;  /* 0x0004d00001f57983 */ /* 0x000ee40000100800 */
[----:B------:R-:W-:Y:S02]  /*cc80*/  IADD3.X R91, R244, UR6, RZ, P1, !PT ;  /* 0x00000006f45b7c10 */ /* 0x000fe40008ffe4ff */
[----:B------:R-:W3:Y:S01]  /*cc90*/  LDL R244, [R1+0x4d4] ;  /* 0x0004d40001f47983 */ /* 0x000ee20000100800 */
[--C-:B------:R-:W-:Y:S01]  /*cca0*/  FFMA R142, R142, UR7, -R189.reuse ;  /* 0x000000078e8e7c23 */ /* 0x100fe200080008bd */
[----:B------:R-:W-:Y:S01]  /*ccb0*/  FFMA R139, R139, UR7, -R189 ;  /* 0x000000078b8b7c23 */ /* 0x000fe200080008bd */
[----:B------:R-:W-:Y:S02]  /*ccc0*/  FFMA R129, R129, UR7, -R118 ;  /* 0x0000000781817c23 */ /* 0x000fe40008000876 */
[----:B------:R-:W-:Y:S01]  /*ccd0*/  FMUL R142, R142, 1.4426950216293334961 ;  /* 0x3fb8aa3b8e8e7820 */ /* 0x000fe20000400000 */
[----:B------:R-:W-:Y:S01]  /*cce0*/  FMUL R139, R139, 1.4426950216293334961 ;  /* 0x3fb8aa3b8b8b7820 */ /* 0x000fe20000400000 */
[----:B------:R-:W-:-:S02]  /*ccf0*/  FMUL R129, R129, 1.4426950216293334961 ;  /* 0x3fb8aa3b81817820 */ /* 0x000fc40000400000 */
[----:B------:R-:W-:Y:S01]  /*cd00*/  MUFU.EX2 R11, R142 ;  /* 0x0000008e000b7308 */ /* 0x000fe20000000800 */
[----:B------:R-:W-:-:S07]  /*cd10*/  FFMA R131, R131, UR7, -R189 ;  /* 0x0000000783837c23 */ /* 0x000fce00080008bd */
[----:B------:R0:W-:Y:S01]  /*cd20*/  MUFU.EX2 R10, R139 ;  /* 0x0000008b000a7308 */ /* 0x0001e20000000800 */
[----:B------:R-:W-:-:S07]  /*cd30*/  FFMA R130, R137, UR7, -R118 ;  /* 0x0000000789827c23 */ /* 0x000fce0008000876 */
[----:B------:R1:W-:Y:S01]  /*cd40*/  MUFU.EX2 R142, R129 ;  /* 0x00000081008e7308 */ /* 0x0003e20000000800 */
[--C-:B0-----:R-:W-:Y:S02]  /*cd50*/  FFMA R139, R128, UR7, -R118.reuse ;  /* 0x00000007808b7c23 */ /* 0x101fe40008000876 */
[----:B------:R4:W3:Y:S01]  /*cd60*/  LDG.E.U8 R128, desc[UR60][R90.64] ;  /* 0x0000003c5a807981 */ /* 0x0008e2000c1e1100 */
[----:B-1----:R-:W-:Y:S01]  /*cd70*/  FFMA R129, R136, UR7, -R118 ;  /* 0x0000000788817c23 */ /* 0x002fe20008000876 */
[----:B------:R-:W-:-:S03]  /*cd80*/  FMUL R131, R131, 1.4426950216293334961 ;  /* 0x3fb8aa3b83837820 */ /* 0x000fc60000400000 */
[----:B------:R-:W-:Y:S01]  /*cd90*/  FMUL R129, R129, 1.4426950216293334961 ;  /* 0x3fb8aa3b81817820 */ /* 0x000fe20000400000 */
[----:B------:R-:W-:Y:S01]  /*cda0*/  FMUL R130, R130, 1.4426950216293334961 ;  /* 0x3fb8aa3b82827820 */ /* 0x000fe20000400000 */
[----:B------:R-:W-:Y:S02]  /*cdb0*/  FFMA R146, R146, UR7, -R189 ;  /* 0x0000000792927c23 */ /* 0x000fe400080008bd */
[----:B------:R-:W-:Y:S02]  /*cdc0*/  MUFU.EX2 R137, R129 ;  /* 0x0000008100897308 */ /* 0x000fe40000000800 */
[----:B------:R-:W-:-:S06]  /*cdd0*/  FMUL R146, R146, 1.4426950216293334961 ;  /* 0x3fb8aa3b92927820 */ /* 0x000fcc0000400000 */
[----:B------:R0:W-:Y:S02]  /*cde0*/  MUFU.EX2 R6, R131 ;  /* 0x0000008300067308 */ /* 0x0001e40000000800 */
[----:B0-----:R-:W-:-:S06]  /*cdf0*/  FFMA R131, R140, UR7, -R118 ;  /* 0x000000078c837c23 */ /* 0x001fcc0008000876 */
[----:B------:R0:W-:Y:S02]  /*ce00*/  MUFU.EX2 R140, R130 ;  /* 0x00000082008c7308 */ /* 0x0001e40000000800 */
[----:B0-----:R-:W-:-:S06]  /*ce10*/  FFMA R130, R141, UR7, -R118 ;  /* 0x000000078d827c23 */ /* 0x001fcc0008000876 */
[----:B------:R0:W-:Y:S01]  /*ce20*/  MUFU.EX2 R0, R146 ;  /* 0x0000009200007308 */ /* 0x0001e20000000800 */
[----:B------:R-:W-:Y:S01]  /*ce30*/  FMUL R130, R130, 1.4426950216293334961 ;  /* 0x3fb8aa3b82827820 */ /* 0x000fe20000400000 */
[----:B----4-:R-:W-:Y:S02]  /*ce40*/  IADD3 R90, P1, R242, UR4, RZ ;  /* 0x00000004f25a7c10 */ /* 0x010fe4000ff3e0ff */
[----:B------:R-:W4:Y:S02]  /*ce50*/  LDL.LU R242, [R1+0x568] ;  /* 0x0005680001f27983 */ /* 0x000f240000300800 */
[----:B--2---:R-:W-:Y:S02]  /*ce60*/  IADD3.X R91, R243, UR6, RZ, P1, !PT ;  /* 0x00000006f35b7c10 */ /* 0x004fe40008ffe4ff */
[----:B------:R-:W2:Y:S04]  /*ce70*/  LDL.LU R243, [R1+0x564] ;  /* 0x0005640001f37983 */ /* 0x000ea80000300800 */
[----:B------:R3:W2:Y:S02]  /*ce80*/  LDG.E.U8 R129, desc[UR60][R90.64] ;  /* 0x0000003c5a817981 */ /* 0x0006a4000c1e1100 */
[----:B---3--:R-:W-:-:S02]  /*ce90*/  IADD3 R90, P1, R244, UR4, RZ ;  /* 0x00000004f45a7c10 */ /* 0x008fc4000ff3e0ff */
[----:B------:R-:W3:Y:S02]  /*cea0*/  LDL.LU R244, [R1+0x560] ;  /* 0x0005600001f47983 */ /* 0x000ee40000300800 */
[----:B------:R-:W-:Y:S02]  /*ceb0*/  IADD3.X R91, R245, UR6, RZ, P1, !PT ;  /* 0x00000006f55b7c10 */ /* 0x000fe40008ffe4ff */
[----:B------:R-:W2:Y:S04]  /*cec0*/  LDL.LU R245, [R1+0x55c] ;  /* 0x00055c0001f57983 */ /* 0x000ea80000300800 */
[----:B0-----:R0:W2:Y:S02]  /*ced0*/  LDG.E.U8 R146, desc[UR60][R90.64] ;  /* 0x0000003c5a927981 */ /* 0x0010a4000c1e1100 */
[----:B0-----:R-:W-:Y:S01]  /*cee0*/  FFMA R91, R144, UR7, -R118 ;  /* 0x00000007905b7c23 */ /* 0x001fe20008000876 */
[----:B------:R-:W-:Y:S01]  /*cef0*/  F2FP.SATFINITE.E4M3.F32.PACK_AB_MERGE_C R90, R247, R246, RZ ;  /* 0x000000f6f75a723e */ /* 0x000fe200048070ff */
[----:B------:R0:W-:Y:S01]  /*cf00*/  MUFU.EX2 R144, R130 ;  /* 0x0000008200907308 */ /* 0x0001e20000000800 */
[----:B------:R-:W3:Y:S04]  /*cf10*/  LDL.LU R246, [R1+0x558] ;  /* 0x0005580001f67983 */ /* 0x000ee80000300800 */
[----:B------:R-:W2:Y:S01]  /*cf20*/  LDL.LU R247, [R1+0x554] ;  /* 0x0005540001f77983 */ /* 0x000ea20000300800 */
[----:B0-----:R-:W-:-:S03]  /*cf30*/  F2FP.SATFINITE.E4M3.F32.PACK_AB_MERGE_C R130, R16, R5, RZ ;  /* 0x000000051082723e */ /* 0x001fc600048070ff */
[----:B------:R-:W4:Y:S04]  /*cf40*/  LDL.LU R5, [R1+0x550] ;  /* 0x0005500001057983 */ /* 0x000f280000300800 */
[----:B------:R-:W2:Y:S01]  /*cf50*/  LDL.LU R16, [R1+0x54c] ;  /* 0x00054c0001107983 */ /* 0x000ea20000300800 */
[--C-:B------:R-:W-:Y:S01]  /*cf60*/  FFMA R143, R143, UR7, -R189.reuse ;  /* 0x000000078f8f7c23 */ /* 0x100fe200080008bd */
[----:B------:R-:W-:Y:S01]  /*cf70*/  FMUL R122, R122, 1.4426950216293334961 ;  /* 0x3fb8aa3b7a7a7820 */ /* 0x000fe20000400000 */
[----:B------:R-:W-:Y:S01]  /*cf80*/  FMUL R123, R123, 1.4426950216293334961 ;  /* 0x3fb8aa3b7b7b7820 */ /* 0x000fe20000400000 */
[--C-:B------:R-:W-:Y:S01]  /*cf90*/  FFMA R134, R134, UR7, -R189.reuse ;  /* 0x0000000786867c23 */ /* 0x100fe200080008bd */
[----:B------:R-:W-:Y:S01]  /*cfa0*/  FMUL R143, R143, 1.4426950216293334961 ;  /* 0x3fb8aa3b8f8f7820 */ /* 0x000fe20000400000 */
[--C-:B------:R-:W-:Y:S01]  /*cfb0*/  FFMA R135, R135, UR7, -R189.reuse ;  /* 0x0000000787877c23 */ /* 0x100fe200080008bd */
[--C-:B------:R-:W-:Y:S01]  /*cfc0*/  FFMA R133, R133, UR7, -R118.reuse ;  /* 0x0000000785857c23 */ /* 0x100fe20008000876 */
[----:B------:R-:W0:Y:S01]  /*cfd0*/  MUFU.EX2 R122, R122 ;  /* 0x0000007a007a7308 */ /* 0x000e220000000800 */
[----:B------:R-:W-:Y:S01]  /*cfe0*/  FMUL R134, R134, 1.4426950216293334961 ;  /* 0x3fb8aa3b86867820 */ /* 0x000fe20000400000 */
[----:B------:R-:W-:Y:S01]  /*cff0*/  FMUL R135, R135, 1.4426950216293334961 ;  /* 0x3fb8aa3b87877820 */ /* 0x000fe20000400000 */
[----:B------:R-:W-:Y:S01]  /*d000*/  FMUL R139, R139, 1.4426950216293334961 ;  /* 0x3fb8aa3b8b8b7820 */ /* 0x000fe20000400000 */
[----:B------:R-:W-:Y:S01]  /*d010*/  FMUL R131, R131, 1.4426950216293334961 ;  /* 0x3fb8aa3b83837820 */ /* 0x000fe20000400000 */
[--C-:B------:R-:W-:Y:S01]  /*d020*/  FFMA R150, R150, UR7, -R189.reuse ;  /* 0x0000000796967c23 */ /* 0x100fe200080008bd */
[--C-:B------:R-:W-:Y:S01]  /*d030*/  FFMA R88, R88, UR7, -R118.reuse ;  /* 0x0000000758587c23 */ /* 0x100fe20008000876 */
[--C-:B------:R-:W-:Y:S01]  /*d040*/  FFMA R147, R147, UR7, -R189.reuse ;  /* 0x0000000793937c23 */ /* 0x100fe200080008bd */
[----:B------:R1:W-:Y:S01]  /*d050*/  MUFU.EX2 R12, R143 ;  /* 0x0000008f000c7308 */ /* 0x0003e20000000800 */
[----:B------:R-:W-:Y:S01]  /*d060*/  FMUL R133, R133, 1.4426950216293334961 ;  /* 0x3fb8aa3b85857820 */ /* 0x000fe20000400000 */
[--C-:B------:R-:W-:Y:S01]  /*d070*/  FFMA R89, R89, UR7, -R118.reuse ;  /* 0x0000000759597c23 */ /* 0x100fe20008000876 */
[----:B------:R-:W-:Y:S01]  /*d080*/  FFMA R151, R151, UR7, -R189 ;  /* 0x0000000797977c23 */ /* 0x000fe200080008bd */
[--C-:B------:R-:W-:Y:S01]  /*d090*/  FFMA R148, R148, UR7, -R118.reuse ;  /* 0x0000000794947c23 */ /* 0x100fe20008000876 */
[--C-:B------:R-:W-:Y:S01]  /*d0a0*/  FFMA R149, R149, UR7, -R118.reuse ;  /* 0x0000000795957c23 */ /* 0x100fe20008000876 */
[----:B------:R-:W-:Y:S01]  /*d0b0*/  BAR.SYNC.DEFER_BLOCKING 0x0 ;  /* 0x0000000000007b1d */ /* 0x000fe20000010000 */
[----:B-1----:R-:W-:-:S05]  /*d0c0*/  FFMA R143, R132, UR7, -R118 ;  /* 0x00000007848f7c23 */ /* 0x002fca0008000876 */
[----:B------:R-:W1:Y:S01]  /*d0d0*/  MUFU.EX2 R123, R123 ;  /* 0x0000007b007b7308 */ /* 0x000e620000000800 */
[----:B------:R-:W-:-:S07]  /*d0e0*/  FMUL R143, R143, 1.4426950216293334961 ;  /* 0x3fb8aa3b8f8f7820 */ /* 0x000fce0000400000 */
[----:B------:R-:W-:Y:S08]  /*d0f0*/  MUFU.EX2 R7, R134 ;  /* 0x0000008600077308 */ /* 0x000ff00000000800 */
[----:B------:R-:W1:Y:S01]  /*d100*/  MUFU.EX2 R8, R135 ;  /* 0x0000008700087308 */ /* 0x000e620000000800 */
[----:B------:R-:W-:-:S07]  /*d110*/  FMUL R91, R91, 1.4426950216293334961 ;  /* 0x3fb8aa3b5b5b7820 */ /* 0x000fce0000400000 */
[----:B------:R-:W-:Y:S01]  /*d120*/  MUFU.EX2 R139, R139 ;  /* 0x0000008b008b7308 */ /* 0x000fe20000000800 */
[----:B0-----:R-:W-:-:S07]  /*d130*/  F2FP.SATFINITE.E4M3.F32.PACK_AB_MERGE_C R90, R122, R121, R90 ;  /* 0x000000797a5a723e */ /* 0x001fce000480705a */
[----:B------:R-:W-:Y:S01]  /*d140*/  MUFU.EX2 R143, R143 ;  /* 0x0000008f008f7308 */ /* 0x000fe20000000800 */
[----:B-1----:R-:W-:-:S07]  /*d150*/  F2FP.SATFINITE.E4M3.F32.PACK_AB_MERGE_C R130, R138, R123, R130 ;  /* 0x0000007b8a82723e */ /* 0x002fce0004807082 */
[----:B------:R-:W0:Y:S01]  /*d160*/  MUFU.EX2 R136, R133 ;  /* 0x0000008500887308 */ /* 0x000e220000000800 */
[----:B------:R-:W-:Y:S01]  /*d170*/  FMUL R150, R150, 1.4426950216293334961 ;  /* 0x3fb8aa3b96967820 */ /* 0x000fe20000400000 */
[----:B------:R-:W-:Y:S01]  /*d180*/  F2FP.SATFINITE.E4M3.F32.PACK_AB_MERGE_C R132, R8, R7, RZ ;  /* 0x000000070884723e */ /* 0x000fe200048070ff */
[----:B------:R-:W-:-:S05]  /*d190*/  FMUL R88, R88, 1.4426950216293334961 ;  /* 0x3fb8aa3b58587820 */ /* 0x000fca0000400000 */
[----:B------:R1:W0:Y:S01]  /*d1a0*/  MUFU.EX2 R141, R131 ;  /* 0x00000083008d7308 */ /* 0x0002220000000800 */
[----:B------:R-:W-:Y:S01]  /*d1b0*/  FMUL R147, R147, 1.4426950216293334961 ;  /* 0x3fb8aa3b93937820 */ /* 0x000fe20000400000 */
[----:B-1----:R-:W-:-:S06]  /*d1c0*/  FFMA R131, R145, UR7, -R118 ;  /* 0x0000000791837c23 */ /* 0x002fcc0008000876 */
[----:B------:R1:W-:Y:S01]  /*d1d0*/  MUFU.EX2 R145, R91 ;  /* 0x0000005b00917308 */ /* 0x0003e20000000800 */
[----:B0-----:R-:W-:Y:S01]  /*d1e0*/  F2FP.SATFINITE.E4M3.F32.PACK_AB_MERGE_C R132, R136, R143, R132 ;  /* 0x0000008f8884723e */ /* 0x001fe20004807084 */
[----:B------:R-:W-:Y:S01]  /*d1f0*/  FMUL R131, R131, 1.4426950216293334961 ;  /* 0x3fb8aa3b83837820 */ /* 0x000fe20000400000 */
[----:B-1----:R-:W-:Y:S02]  /*d200*/  SEL R91, R90, R130, !P0 ;  /* 0x000000825a5b7207 */ /* 0x002fe40004000000 */
[----:B------:R-:W-:Y:S02]  /*d210*/  SEL R90, R130, R90, !P0 ;  /* 0x0000005a825a7207 */ /* 0x000fe40004000000 */
[----:B------:R-:W-:Y:S01]  /*d220*/  F2FP.SATFINITE.E4M3.F32.PACK_AB_MERGE_C R130, R6, R4, RZ ;  /* 0x000000040682723e */ /* 0x000fe200048070ff */
[----:B------:R-:W-:Y:S01]  /*d230*/  MUFU.EX2 R19, R150 ;  /* 0x0000009600137308 */ /* 0x000fe20000000800 */
[----:B------:R-:W-:Y:S01]  /*d240*/  FMUL R151, R151, 1.4426950216293334961 ;  /* 0x3fb8aa3b97977820 */ /* 0x000fe20000400000 */
[----:B------:R-:W-:Y:S01]  /*d250*/  FMUL R148, R148, 1.4426950216293334961 ;  /* 0x3fb8aa3b94947820 */ /* 0x000fe20000400000 */
[----:B------:R-:W-:Y:S01]  /*d260*/  F2FP.SATFINITE.E4M3.F32.PACK_AB_MERGE_C R130, R142, R139, R130 ;  /* 0x0000008b8e82723e */ /* 0x000fe20004807082 */
[----:B------:R-:W-:Y:S01]  /*d270*/  FMUL R149, R149, 1.4426950216293334961 ;  /* 0x3fb8aa3b95957820 */ /* 0x000fe20000400000 */
[--C-:B------:R-:W-:Y:S01]  /*d280*/  FFMA R133, R93, UR7, -R118.reuse ;  /* 0x000000075d857c23 */ /* 0x100fe20008000876 */
[----:B------:R-:W-:-:S02]  /*d290*/  FFMA R135, R101, UR7, -R118 ;  /* 0x0000000765877c23 */ /* 0x000fc40008000876 */
[----:B------:R-:W-:Y:S08]  /*d2a0*/  MUFU.EX2 R252, R252 ;  /* 0x000000fc00fc7308 */ /* 0x000ff00000000800 */
[----:B------:R-:W-:Y:S08]  /*d2b0*/  MUFU.EX2 R251, R251 ;  /* 0x000000fb00fb7308 */ /* 0x000ff00000000800 */
[----:B------:R-:W-:Y:S01]  /*d2c0*/  MUFU.EX2 R94, R94 ;  /* 0x0000005e005e7308 */ /* 0x000fe20000000800 */
[----:B------:R-:W-:-:S07]  /*d2d0*/  FMUL R102, R102, 1.4426950216293334961 ;  /* 0x3fb8aa3b66667820 */ /* 0x000fce0000400000 */
[----:B------:R-:W-:Y:S08]  /*d2e0*/  MUFU.EX2 R95, R95 ;  /* 0x0000005f005f7308 */ /* 0x000ff00000000800 */
[----:B------:R-:W-:Y:S08]  /*d2f0*/  MUFU.EX2 R98, R98 ;  /* 0x0000006200627308 */ /* 0x000ff00000000800 */
[----:B------:R-:W-:Y:S01]  /*d300*/  MUFU.EX2 R99, R99 ;  /* 0x0000006300637308 */ /* 0x000fe20000000800 */
[--C-:B------:R-:W-:Y:S01]  /*d310*/  FFMA R107, R107, UR7, -R189.reuse ;  /* 0x000000076b6b7c23 */ /* 0x100fe200080008bd */
[--C-:B------:R-:W-:Y:S01]  /*d320*/  FFMA R110, R110, UR7, -R189.reuse ;  /* 0x000000076e6e7c23 */ /* 0x100fe200080008bd */
[--C-:B------:R-:W-:Y:S01]  /*d330*/  FFMA R111, R111, UR7, -R189.reuse ;  /* 0x000000076f6f7c23 */ /* 0x100fe200080008bd */
[--C-:B------:R-:W-:Y:S01]  /*d340*/  FFMA R114, R114, UR7, -R189.reuse ;  /* 0x0000000772727c23 */ /* 0x100fe200080008bd */
[----:B------:R-:W-:Y:S01]  /*d350*/  FFMA R115, R115, UR7, -R189 ;  /* 0x0000000773737c23 */ /* 0x000fe200080008bd */
[----:B------:R-:W-:Y:S01]  /*d360*/  FMUL R103, R103, 1.4426950216293334961 ;  /* 0x3fb8aa3b67677820 */ /* 0x000fe20000400000 */
[----:B------:R-:W2:Y:S01]  /*d370*/  LDL.LU R4, [R1+0x548] ;  /* 0x0005480001047983 */ /* 0x000ea20000300800 */
[----:B------:R0:W-:Y:S08]  /*d380*/  MUFU.EX2 R150, R88 ;  /* 0x0000005800967308 */ /* 0x0001f00000000800 */
[----:B------:R-:W-:Y:S01]  /*d390*/  MUFU.EX2 R15, R147 ;  /* 0x00000093000f7308 */ /* 0x000fe20000000800 */
[----:B0-----:R-:W-:Y:S01]  /*d3a0*/  FMUL R88, R89, 1.4426950216293334961 ;  /* 0x3fb8aa3b59587820 */ /* 0x001fe20000400000 */
[----:B------:R-:W-:-:S06]  /*d3b0*/  FFMA R89, R92, UR7, -R118 ;  /* 0x000000075c597c23 */ /* 0x000fcc0008000876 */
[----:B------:R0:W-:Y:S01]  /*d3c0*/  MUFU.EX2 R147, R131 ;  /* 0x0000008300937308 */ /* 0x0001e20000000800 */
[----:B------:R-:W-:-:S07]  /*d3d0*/  FMUL R89, R89, 1.4426950216293334961 ;  /* 0x3fb8aa3b59597820 */ /* 0x000fce0000400000 */
[----:B------:R1:W-:Y:S01]  /*d3e0*/  MUFU.EX2 R92, R88 ;  /* 0x00000058005c7308 */ /* 0x0003e20000000800 */
[----:B0-----:R-:W-:Y:S02]  /*d3f0*/  SEL R131, R130, R132, !P0 ;  /* 0x0000008482837207 */ /* 0x001fe40004000000 */
[----:B------:R-:W-:Y:S02]  /*d400*/  SEL R130, R132, R130, !P0 ;  /* 0x0000008284827207 */ /* 0x000fe40004000000 */
[----:B------:R-:W-:Y:S02]  /*d410*/  F2FP.SATFINITE.E4M3.F32.PACK_AB_MERGE_C R132, R12, R11, RZ ;  /* 0x0000000b0c84723e */ /* 0x000fe400048070ff */
[----:B-1----:R-:W-:Y:S01]  /*d420*/  F2FP.SATFINITE.E4M3.F32.PACK_AB_MERGE_C R88, R10, R9, RZ ;  /* 0x000000090a58723e */ /* 0x002fe200048070ff */
[----:B------:R-:W0:Y:S01]  /*d430*/  MUFU.EX2 R17, R151 ;  /* 0x0000009700117308 */ /* 0x000e220000000800 */
[----:B------:R-:W-:Y:S02]  /*d440*/  F2FP.SATFINITE.E4M3.F32.PACK_AB_MERGE_C R132, R144, R141, R132 ;  /* 0x0000008d9084723e */ /* 0x000fe40004807084 */
[----:B------:R-:W-:Y:S01]  /*d450*/  F2FP.SATFINITE.E4M3.F32.PACK_AB_MERGE_C R88, R140, R137, R88 ;  /* 0x000000898c58723e */ /* 0x000fe20004807058 */
[----:B------:R-:W-:-:S04]  /*d460*/  FMUL R133, R133, 1.4426950216293334961 ;  /* 0x3fb8aa3b85857820 */ /* 0x000fc80000400000 */
[----:B------:R1:W-:Y:S08]  /*d470*/  MUFU.EX2 R93, R89 ;  /* 0x00000059005d7308 */ /* 0x0003f00000000800 */
[----:B------:R-:W-:Y:S01]  /*d480*/  MUFU.EX2 R148, R148 ;  /* 0x0000009400947308 */ /* 0x000fe20000000800 */
[----:B-1----:R-:W-:Y:S02]  /*d490*/  SEL R89, R88, R132, !P0 ;  /* 0x0000008458597207 */ /* 0x002fe40004000000 */
[----:B------:R-:W-:Y:S01]  /*d4a0*/  SEL R88, R132, R88, !P0 ;  /* 0x0000005884587207 */ /* 0x000fe20004000000 */
[----:B------:R-:W-:-:S04]  /*d4b0*/  FFMA R132, R96, UR7, -R118 ;  /* 0x0000000760847c23 */ /* 0x000fc80008000876 */
[----:B------:R-:W1:Y:S01]  /*d4c0*/  MUFU.EX2 R149, R149 ;  /* 0x0000009500957308 */ /* 0x000e620000000800 */
[----:B------:R-:W-:-:S07]  /*d4d0*/  FMUL R132, R132, 1.4426950216293334961 ;  /* 0x3fb8aa3b84847820 */ /* 0x000fce0000400000 */
[----:B------:R0:W3:Y:S02]  /*d4e0*/  MUFU.EX2 R96, R133 ;  /* 0x0000008500607308 */ /* 0x0000e40000000800 */
[----:B0-----:R-:W-:-:S06]  /*d4f0*/  FFMA R133, R97, UR7, -R118 ;  /* 0x0000000761857c23 */ /* 0x001fcc0008000876 */
[----:B------:R0:W-:Y:S01]  /*d500*/  MUFU.EX2 R97, R132 ;  /* 0x0000008400617308 */ /* 0x0001e20000000800 */
[----:B------:R-:W-:Y:S01]  /*d510*/  FMUL R133, R133, 1.4426950216293334961 ;  /* 0x3fb8aa3b85857820 */ /* 0x000fe20000400000 */
[----:B------:R-:W-:Y:S01]  /*d520*/  F2FP.SATFINITE.E4M3.F32.PACK_AB_MERGE_C R134, R17, R19, RZ ;  /* 0x000000131186723e */ /* 0x000fe200048070ff */
[----:B0-----:R-:W-:-:S05]  /*d530*/  FFMA R132, R100, UR7, -R118 ;  /* 0x0000000764847c23 */ /* 0x001fca0008000876 */
[----:B------:R0:W-:Y:S01]  /*d540*/  MUFU.EX2 R100, R133 ;  /* 0x0000008500647308 */ /* 0x0001e20000000800 */
[----:B-1----:R-:W-:Y:S01]  /*d550*/  F2FP.SATFINITE.E4M3.F32.PACK_AB_MERGE_C R134, R149, R148, R134 ;  /* 0x000000949586723e */ /* 0x002fe20004807086 */
[----:B------:R-:W-:Y:S01]  /*d560*/  FMUL R132, R132, 1.4426950216293334961 ;  /* 0x3fb8aa3b84847820 */ /* 0x000fe20000400000 */
[----:B0-----:R-:W-:-:S05]  /*d570*/  F2FP.SATFINITE.E4M3.F32.PACK_AB_MERGE_C R133, R15, R0, RZ ;  /* 0x000000000f85723e */ /* 0x001fca00048070ff */
[----:B------:R0:W-:Y:S01]  /*d580*/  MUFU.EX2 R101, R132 ;  /* 0x0000008400657308 */ /* 0x0001e20000000800 */
[----:B------:R-:W-:Y:S01]  /*d590*/  F2FP.SATFINITE.E4M3.F32.PACK_AB_MERGE_C R133, R147, R145, R133 ;  /* 0x000000919385723e */ /* 0x000fe20004807085 */
[----:B------:R-:W-:-:S03]  /*d5a0*/  FMUL R135, R135, 1.4426950216293334961 ;  /* 0x3fb8aa3b87877820 */ /* 0x000fc60000400000 */
[----:B0-----:R-:W-:Y:S02]  /*d5b0*/  SEL R132, R133, R134, !P0 ;  /* 0x0000008685847207 */ /* 0x001fe40004000000 */
[----:B------:R-:W-:Y:S01]  /*d5c0*/  SEL R133, R134, R133, !P0 ;  /* 0x0000008586857207 */ /* 0x000fe20004000000 */
[--C-:B------:R-:W-:Y:S02]  /*d5d0*/  FFMA R134, R104, UR7, -R118.reuse ;  /* 0x0000000768867c23 */ /* 0x100fe40008000876 */
[----:B------:R0:W-:Y:S02]  /*d5e0*/  MUFU.EX2 R104, R135 ;  /* 0x0000008700687308 */ /* 0x0001e40000000800 */
[----:B------:R-:W-:Y:S01]  /*d5f0*/  FMUL R134, R134, 1.4426950216293334961 ;  /* 0x3fb8aa3b86867820 */ /* 0x000fe20000400000 */
[----:B0-----:R-:W-:-:S05]  /*d600*/  FFMA R135, R105, UR7, -R118 ;  /* 0x0000000769877c23 */ /* 0x001fca0008000876 */
[----:B------:R0:W-:Y:S01]  /*d610*/  MUFU.EX2 R105, R134 ;  /* 0x0000008600697308 */ /* 0x0001e20000000800 */
[----:B------:R-:W-:Y:S01]  /*d620*/  FMUL R135, R135, 1.4426950216293334961 ;  /* 0x3fb8aa3b87877820 */ /* 0x000fe20000400000 */
[----:B------:R-:W-:Y:S01]  /*d630*/  F2FP.SATFINITE.E4M3.F32.PACK_AB_MERGE_C R151, R94, R249, RZ ;  /* 0x000000f95e97723e */ /* 0x000fe200048070ff */
[----:B0-----:R-:W-:-:S05]  /*d640*/  FFMA R134, R108, UR7, -R118 ;  /* 0x000000076c867c23 */ /* 0x001fca0008000876 */
[----:B------:R0:W-:Y:S01]  /*d650*/  MUFU.EX2 R108, R135 ;  /* 0x00000087006c7308 */ /* 0x0001e20000000800 */
[----:B---3--:R-:W-:Y:S01]  /*d660*/  F2FP.SATFINITE.E4M3.F32.PACK_AB_MERGE_C R151, R96, R93, R151 ;  /* 0x0000005d6097723e */ /* 0x008fe20004807097 */
[----:B------:R-:W-:Y:S01]  /*d670*/  FMUL R134, R134, 1.4426950216293334961 ;  /* 0x3fb8aa3b86867820 */ /* 0x000fe20000400000 */
[----:B0-----:R-:W-:-:S05]  /*d680*/  F2FP.SATFINITE.E4M3.F32.PACK_AB_MERGE_C R135, R251, R252, RZ ;  /* 0x000000fcfb87723e */ /* 0x001fca00048070ff */
[----:B------:R-:W0:Y:S01]  /*d690*/  MUFU.EX2 R102, R102 ;  /* 0x0000006600667308 */ /* 0x000e220000000800 */
[----:B----4-:R1:W-:Y:S01]  /*d6a0*/  STS.U8 [R5+UR5+0x1400], R242 ;  /* 0x001400f205007988 */ /* 0x0103e20008000005 */
[----:B------:R-:W-:-:S03]  /*d6b0*/  F2FP.SATFINITE.E4M3.F32.PACK_AB_MERGE_C R135, R92, R150, R135 ;  /* 0x000000965c87723e */ /* 0x000fc60004807087 */
[----:B------:R3:W-:Y:S01]  /*d6c0*/  STS.U8 [R5+UR5+0x1800], R241 ;  /* 0x001800f105007988 */ /* 0x0007e20008000005 */
[--C-:B-1----:R-:W-:Y:S02]  /*d6d0*/  FFMA R242, R109, UR7, -R118.reuse ;  /* 0x000000076df27c23 */ /* 0x102fe40008000876 */
[----:B------:R1:W-:Y:S01]  /*d6e0*/  MUFU.EX2 R109, R134 ;  /* 0x00000086006d7308 */ /* 0x0003e20000000800 */
[--C-:B---3--:R-:W-:Y:S01]  /*d6f0*/  FFMA R241, R113, UR7, -R118.reuse ;  /* 0x0000000771f17c23 */ /* 0x108fe20008000876 */
[----:B-1----:R-:W-:Y:S02]  /*d700*/  SEL R134, R135, R151, !P0 ;  /* 0x0000009787867207 */ /* 0x002fe40004000000 */
[----:B------:R-:W-:Y:S01]  /*d710*/  SEL R135, R151, R135, !P0 ;  /* 0x0000008797877207 */ /* 0x000fe20004000000 */
[----:B------:R-:W-:Y:S01]  /*d720*/  FFMA R151, R112, UR7, -R118 ;  /* 0x0000000770977c23 */ /* 0x000fe20008000876 */
[----:B------:R-:W-:Y:S01]  /*d730*/  FMUL R241, R241, 1.4426950216293334961 ;  /* 0x3fb8aa3bf1f17820 */ /* 0x000fe20000400000 */
[----:B------:R1:W-:Y:S02]  /*d740*/  STS.U8 [R5+UR5+0x1c00], R239 ;  /* 0x001c00ef05007988 */ /* 0x0003e40008000005 */
[----:B------:R-:W-:Y:S01]  /*d750*/  FMUL R151, R151, 1.4426950216293334961 ;  /* 0x3fb8aa3b97977820 */ /* 0x000fe20000400000 */
[----:B------:R-:W-:-:S03]  /*d760*/  FMUL R242, R242, 1.4426950216293334961 ;  /* 0x3fb8aa3bf2f27820 */ /* 0x000fc60000400000 */
[----:B------:R0:W-:Y:S01]  /*d770*/  MUFU.EX2 R113, R151 ;  /* 0x0000009700717308 */ /* 0x0001e20000000800 */
[----:B-1----:R-:W-:-:S07]  /*d780*/  FFMA R239, R116, UR7, -R118 ;  /* 0x0000000774ef7c23 */ /* 0x002fce0008000876 */
[----:B------:R1:W-:Y:S01]  /*d790*/  MUFU.EX2 R116, R241 ;  /* 0x000000f100747308 */ /* 0x0003e20000000800 */
[----:B0-----:R-:W-:Y:S01]  /*d7a0*/  F2FP.SATFINITE.E4M3.F32.PACK_AB_MERGE_C R151, R102, R99, RZ ;  /* 0x000000636697723e */ /* 0x001fe200048070ff */
[----:B------:R-:W-:Y:S01]  /*d7b0*/  FMUL R239, R239, 1.4426950216293334961 ;  /* 0x3fb8aa3befef7820 */ /* 0x000fe20000400000 */
[----:B------:R-:W-:Y:S01]  /*d7c0*/  FMUL R107, R107, 1.4426950216293334961 ;  /* 0x3fb8aa3b6b6b7820 */ /* 0x000fe20000400000 */
[----:B------:R-:W-:Y:S01]  /*d7d0*/  FMUL R110, R110, 1.4426950216293334961 ;  /* 0x3fb8aa3b6e6e7820 */ /* 0x000fe20000400000 */
[----:B------:R-:W-:Y:S02]  /*d7e0*/  F2FP.SATFINITE.E4M3.F32.PACK_AB_MERGE_C R151, R104, R101, R151 ;  /* 0x000000656897723e */ /* 0x000fe40004807097 */
[----:B-1----:R-:W-:Y:S01]  /*d7f0*/  F2FP.SATFINITE.E4M3.F32.PACK_AB_MERGE_C R241, R98, R95, RZ ;  /* 0x0000005f62f1723e */ /* 0x002fe200048070ff */
[----:B------:R-:W-:Y:S01]  /*d800*/  FMUL R111, R111, 1.4426950216293334961 ;  /* 0x3fb8aa3b6f6f7820 */ /* 0x000fe20000400000 */
[----:B------:R0:W-:Y:S02]  /*d810*/  MUFU.EX2 R112, R242 ;  /* 0x000000f200707308 */ /* 0x0001e40000000800 */
[----:B------:R-:W-:Y:S01]  /*d820*/  F2FP.SATFINITE.E4M3.F32.PACK_AB_MERGE_C R241, R100, R97, R241 ;  /* 0x0000006164f1723e */ /* 0x000fe200048070f1 */
[----:B------:R-:W-:Y:S01]  /*d830*/  FMUL R114, R114, 1.4426950216293334961 ;  /* 0x3fb8aa3b72727820 */ /* 0x000fe20000400000 */
[----:B------:R-:W-:Y:S01]  /*d840*/  FMUL R115, R115, 1.4426950216293334961 ;  /* 0x3fb8aa3b73737820 */ /* 0x000fe20000400000 */
[----:B0-----:R-:W-:-:S03]  /*d850*/  FFMA R242, R117, UR7, -R118 ;  /* 0x0000000775f27c23 */ /* 0x001fc60008000876 */
[----:B------:R0:W-:Y:S02]  /*d860*/  MUFU.EX2 R117, R239 ;  /* 0x000000ef00757308 */ /* 0x0001e40000000800 */
[----:B0-----:R-:W-:Y:S02]  /*d870*/  SEL R239, R241, R151, !P0 ;  /* 0x00000097f1ef7207 */ /* 0x001fe40004000000 */
[----:B------:R-:W-:Y:S01]  /*d880*/  SEL R241, R151, R241, !P0 ;  /* 0x000000f197f17207 */ /* 0x000fe20004000000 */
[----:B------:R-:W-:-:S03]  /*d890*/  FMUL R151, R242, 1.4426950216293334961 ;  /* 0x3fb8aa3bf2977820 */ /* 0x000fc60000400000 */
[----:B------:R-:W-:Y:S08]  /*d8a0*/  MUFU.EX2 R103, R103 ;  /* 0x0000006700677308 */ /* 0x000ff00000000800 */
[----:B------:R-:W0:Y:S08]  /*d8b0*/  MUFU.EX2 R107, R107 ;  /* 0x0000006b006b7308 */ /* 0x000e300000000800 */
[----:B------:R-:W-:Y:S08]  /*d8c0*/  MUFU.EX2 R110, R110 ;  /* 0x0000006e006e7308 */ /* 0x000ff00000000800 */
[----:B------:R-:W1:Y:S08]  /*d8d0*/  MUFU.EX2 R111, R111 ;  /* 0x0000006f006f7308 */ /* 0x000e700000000800 */
[----:B------:R-:W-:Y:S08]  /*d8e0*/  MUFU.EX2 R114, R114 ;  /* 0x0000007200727308 */ /* 0x000ff00000000800 */
[----:B------:R-:W3:Y:S08]  /*d8f0*/  MUFU.EX2 R115, R115 ;  /* 0x0000007300737308 */ /* 0x000ef00000000800 */
[----:B------:R-:W4:Y:S01]  /*d900*/  MUFU.EX2 R151, R151 ;  /* 0x0000009700977308 */ /* 0x000f220000000800 */
[----:B------:R0:W-:Y:S04]  /*d910*/  STS.U8 [R5+UR5+0x400], R246 ;  /* 0x000400f605007988 */ /* 0x0001e80008000005 */
[----:B------:R1:W-:Y:S04]  /*d920*/  STS.U8 [R5+UR5+0x2800], R217 ;  /* 0x002800d905007988 */ /* 0x0003e80008000005 */
[----:B------:R3:W-:Y:S01]  /*d930*/  STS.U8 [R5+UR5+0xc00], R244 ;  /* 0x000c00f405007988 */ /* 0x0007e20008000005 */
[----:B0-----:R-:W-:-:S03]  /*d940*/  F2FP.SATFINITE.E4M3.F32.PACK_AB_MERGE_C R246, R107, R103, RZ ;  /* 0x000000676bf6723e */ /* 0x001fc600048070ff */
[----:B------:R0:W-:Y:S01]  /*d950*/  STS.U8 [R5+UR5+0x2c00], R197 ;  /* 0x002c00c505007988 */ /* 0x0001e20008000005 */
[----:B-1----:R-:W-:Y:S02]  /*d960*/  F2FP.SATFINITE.E4M3.F32.PACK_AB_MERGE_C R217, R111, R110, RZ ;  /* 0x0000006e6fd9723e */ /* 0x002fe400048070ff */
[----:B---3--:R-:W-:Y:S02]  /*d970*/  F2FP.SATFINITE.E4M3.F32.PACK_AB_MERGE_C R244, R115, R114, RZ ;  /* 0x0000007273f4723e */ /* 0x008fe400048070ff */
[----:B0-----:R-:W-:Y:S02]  /*d980*/  F2FP.SATFINITE.E4M3.F32.PACK_AB_MERGE_C R197, R120, R119, RZ ;  /* 0x0000007778c5723e */ /* 0x001fe400048070ff */
[----:B------:R-:W-:Y:S02]  /*d990*/  F2FP.SATFINITE.E4M3.F32.PACK_AB_MERGE_C R246, R108, R105, R246 ;  /* 0x000000696cf6723e */ /* 0x000fe400048070f6 */
[----:B------:R-:W-:Y:S02]  /*d9a0*/  F2FP.SATFINITE.E4M3.F32.PACK_AB_MERGE_C R217, R112, R109, R217 ;  /* 0x0000006d70d9723e */ /* 0x000fe400048070d9 */
[----:B------:R-:W-:-:S02]  /*d9b0*/  F2FP.SATFINITE.E4M3.F32.PACK_AB_MERGE_C R244, R116, R113, R244 ;  /* 0x0000007174f4723e */ /* 0x000fc400048070f4 */
[----:B----4-:R-:W-:Y:S01]  /*d9c0*/  F2FP.SATFINITE.E4M3.F32.PACK_AB_MERGE_C R197, R151, R117, R197 ;  /* 0x0000007597c5723e */ /* 0x010fe200048070c5 */
[----:B--2---:R0:W-:Y:S04]  /*d9d0*/  STS.U8 [R5+UR5+0x800], R245 ;  /* 0x000800f505007988 */ /* 0x0041e80008000005 */
[----:B------:R1:W-:Y:S01]  /*d9e0*/  STS.U8 [R5+UR5+0x1000], R243 ;  /* 0x001000f305007988 */ /* 0x0003e20008000005 */
[----:B------:R-:W-:Y:S02]  /*d9f0*/  SEL R242, R244, R197, !P0 ;  /* 0x000000c5f4f27207 */ /* 0x000fe40004000000 */
[----:B------:R-:W-:Y:S02]  /*da00*/  SEL R244, R197, R244, !P0 ;  /* 0x000000f4c5f47207 */ /* 0x000fe40004000000 */
[----:B0-----:R-:W-:-:S02]  /*da10*/  LOP3.LUT R245, R16, 0x1, RZ, 0x3c, !PT ;  /* 0x0000000110f57812 */ /* 0x001fc400078e3cff */
[----:B-1----:R-:W-:Y:S02]  /*da20*/  SEL R243, R246, R217, !P0 ;  /* 0x000000d9f6f37207 */ /* 0x002fe40004000000 */
[----:B------:R-:W-:Y:S01]  /*da30*/  SEL R246, R217, R246, !P0 ;  /* 0x000000f6d9f67207 */ /* 0x000fe20004000000 */
[----:B------:R0:W-:Y:S04]  /*da40*/  STS.U8 [R5+UR5], R247 ;  /* 0x000000f705007988 */ /* 0x0001e80008000005 */
[----:B------:R-:W-:Y:S04]  /*da50*/  STS.U8 [R5+UR5+0x2000], R233 ;  /* 0x002000e905007988 */ /* 0x000fe80008000005 */
[----:B------:R-:W-:Y:S04]  /*da60*/  SHFL.IDX PT, R233, R130, R245, 0x1f ;  /* 0x00001ff582e97589 */ /* 0x000fe800000e0000 */
[----:B0-----:R-:W2:Y:S04]  /*da70*/  LDL.LU R247, [R1] ;  /* 0x0000000001f77983 */ /* 0x001ea80000300800 */
[----:B------:R-:W-:Y:S04]  /*da80*/  SHFL.IDX PT, R217, R133, R245, 0x1f ;  /* 0x00001ff585d97589 */ /* 0x000fe800000e0000 */
[----:B------:R0:W-:Y:S04]  /*da90*/  SHFL.IDX PT, R197, R241, R245, 0x1f ;  /* 0x00001ff5f1c57589 */ /* 0x0001e800000e0000 */
[----:B------:R-:W-:Y:S04]  /*daa0*/  SHFL.IDX PT, R130, R135, R245, 0x1f ;  /* 0x00001ff587827589 */ /* 0x000fe800000e0000 */
[----:B------:R1:W-:Y:S04]  /*dab0*/  SHFL.IDX PT, R133, R246, R245, 0x1f ;  /* 0x00001ff5f6857589 */ /* 0x0003e800000e0000 */
[----:B0-----:R-:W3:Y:S04]  /*dac0*/  LDL.LU R241, [R1+0x8] ;  /* 0x0000080001f17983 */ /* 0x001ee80000300800 */
[----:B------:R-:W-:Y:S04]  /*dad0*/  STS.U8 [R5+UR5+0x2400], R225 ;  /* 0x002400e105007988 */ /* 0x000fe80008000005 */
[----:B-1----:R-:W4:Y:S04]  /*dae0*/  LDL.LU R246, [R1+0x14] ;  /* 0x0000140001f67983 */ /* 0x002f280000300800 */
[----:B------:R0:W-:Y:S04]  /*daf0*/  SHFL.IDX PT, R135, R244, R245, 0x1f ;  /* 0x00001ff5f4877589 */ /* 0x0001e800000e0000 */
[----:B------:R-:W-:Y:S04]  /*db00*/  SHFL.IDX PT, R90, R90, R245, 0x1f ;  /* 0x00001ff55a5a7589 */ /* 0x000fe800000e0000 */
[----:B------:R1:W-:Y:S04]  /*db10*/  SHFL.IDX PT, R225, R88, R245, 0x1f ;  /* 0x00001ff558e17589 */ /* 0x0003e800000e0000 */
[----:B0-----:R-:W4:Y:S04]  /*db20*/  LDL.LU R244, [R1+0x30] ;  /* 0x0000300001f47983 */ /* 0x001f280000300800 */
[----:B-1----:R-:W4:Y:S04]  /*db30*/  LDL.LU R245, [R1+0x20] ;  /* 0x0000200001f57983 */ /* 0x002f280000300800 */
        /* <DEDUP_REMOVED lines=20> */
[----:B0-----:R-:W4:Y:S04]  /*dc80*/  LDL.LU R18, [R1+0x3c] ;  /* 0x00003c0001127983 */ /* 0x001f280000300800 */
[----:B------:R-:W-:Y:S04]  /*dc90*/  STS.U8 [R4+UR5+0x1900], R3 ;  /* 0x0019000304007988 */ /* 0x000fe80008000005 */
[----:B--2---:R-:W-:Y:S04]  /*dca0*/  STS.U8 [R4+UR5+0x1500], R247 ;  /* 0x001500f704007988 */ /* 0x004fe80008000005 */
[----:B---3--:R-:W-:Y:S04]  /*dcb0*/  STS.U8 [R4+UR5+0x1100], R241 ;  /* 0x001100f104007988 */ /* 0x008fe80008000005 */
[----:B----4-:R-:W-:Y:S04]  /*dcc0*/  STS.U8 [R4+UR5+0xd00], R246 ;  /* 0x000d00f604007988 */ /* 0x010fe80008000005 */
[----:B------:R0:W-:Y:S04]  /*dcd0*/  STS.U8 [R4+UR5+0x500], R244 ;  /* 0x000500f404007988 */ /* 0x0001e80008000005 */
[----:B------:R1:W-:Y:S04]  /*dce0*/  STS.U8 [R4+UR5+0x900], R245 ;  /* 0x000900f504007988 */ /* 0x0003e80008000005 */
[----:B0-----:R-:W2:Y:S04]  /*dcf0*/  LDL.LU R244, [R1+0x38] ;  /* 0x0000380001f47983 */ /* 0x001ea80000300800 */
[----:B-1----:R-:W3:Y:S04]  /*dd00*/  LDL.LU R245, [R1+0x28] ;  /* 0x0000280001f57983 */ /* 0x002ee80000300800 */
[----:B------:R-:W4:Y:S04]  /*dd10*/  LDL.LU R246, [R1+0x1c] ;  /* 0x00001c0001f67983 */ /* 0x000f280000300800 */
[----:B------:R-:W2:Y:S04]  /*dd20*/  LDL.LU R241, [R1+0x10] ;  /* 0x0000100001f17983 */ /* 0x000ea80000300800 */
[----:B------:R-:W2:Y:S04]  /*dd30*/  LDL.LU R247, [R1+0x4] ;  /* 0x0000040001f77983 */ /* 0x000ea80000300800 */
[----:B------:R-:W3:Y:S04]  /*dd40*/  LDL.LU R3, [R1+0x544] ;  /* 0x0005440001037983 */ /* 0x000ee80000300800 */
        /* <DEDUP_REMOVED lines=26> */
[----:B---3--:R0:W-:Y:S04]  /*def0*/  STS.U8 [R3+UR5+0x600], R245 ;  /* 0x000600f503007988 */ /* 0x0081e80008000005 */
[----:B----4-:R1:W-:Y:S04]  /*df00*/  STS.U8 [R3+UR5+0xa00], R246 ;  /* 0x000a00f603007988 */ /* 0x0103e80008000005 */
[----:B--2---:R2:W-:Y:S04]  /*df10*/  STS.U8 [R3+UR5+0xe00], R241 ;  /* 0x000e00f103007988 */ /* 0x0045e80008000005 */
[----:B0-----:R-:W3:Y:S04]  /*df20*/  LDL.LU R245, [R1+0x34] ;  /* 0x0000340001f57983 */ /* 0x001ee80000300800 */
[----:B-1----:R-:W4:Y:S04]  /*df30*/  LDL.LU R246, [R1+0x24] ;  /* 0x0000240001f67983 */ /* 0x002f280000300800 */
[----:B------:R0:W-:Y:S04]  /*df40*/  STS.U8 [R3+UR5+0x1200], R247 ;  /* 0x001200f703007988 */ /* 0x0001e80008000005 */
[----:B--2---:R-:W2:Y:S04]  /*df50*/  LDL.LU R241, [R1+0x18] ;  /* 0x0000180001f17983 */ /* 0x004ea80000300800 */
[----:B------:R1:W-:Y:S04]  /*df60*/  STS.U8 [R3+UR5+0x1600], R14 ;  /* 0x0016000e03007988 */ /* 0x0003e80008000005 */
[----:B0-----:R-:W3:Y:S04]  /*df70*/  LDL.LU R247, [R1+0xc] ;  /* 0x00000c0001f77983 */ /* 0x001ee80000300800 */
[----:B------:R0:W-:Y:S04]  /*df80*/  STS.U8 [R3+UR5+0x1a00], R2 ;  /* 0x001a000203007988 */ /* 0x0001e80008000005 */
[----:B-1----:R-:W4:Y:S04]  /*df90*/  LDL.LU R14, [R1+0x540] ;  /* 0x00054000010e7983 */ /* 0x002f280000300800 */
[----:B0-----:R-:W4:Y:S04]  /*dfa0*/  LDL.LU R2, [R1+0x53c] ;  /* 0x00053c0001027983 */ /* 0x001f280000300800 */
        /* <DEDUP_REMOVED lines=26> */
[----:B----4-:R0:W-:Y:S04]  /*e150*/  STS.U8 [R2+UR5+0x1300], R14 ;  /* 0x0013000e02007988 */ /* 0x0101e80008000005 */
[----:B------:R1:W-:Y:S04]  /*e160*/  STS.U8 [R2+UR5+0x1700], R13 ;  /* 0x0017000d02007988 */ /* 0x0003e80008000005 */
[----:B0-----:R-:W4:Y:S04]  /*e170*/  LDL.LU R14, [R1+0x538] ;  /* 0x00053800010e7983 */ /* 0x001f280000300800 */
[----:B-1----:R-:W4:Y:S04]  /*e180*/  LDL.LU R13, [R1+0x534] ;  /* 0x00053400010d7983 */ /* 0x002f280000300800 */
[----:B------:R-:W4:Y:S04]  /*e190*/  LDL.LU R23, [R1+0x58] ;  /* 0x0000580001177983 */ /* 0x000f280000300800 */
[----:B------:R-:W4:Y:S04]  /*e1a0*/  LDL R20, [R1+0x500] ;  /* 0x0005000001147983 */ /* 0x000f280000100800 */
[----:B---3--:R0:W-:Y:S04]  /*e1b0*/  STS.U8 [R2+UR5+0xf00], R247 ;  /* 0x000f00f702007988 */ /* 0x0081e80008000005 */
[----:B------:R1:W-:Y:S04]  /*e1c0*/  STS.U8 [R2+UR5+0x300], R245 ;  /* 0x000300f502007988 */ /* 0x0003e80008000005 */
[----:B------:R-:W3:Y:S01]  /*e1d0*/  LDL.LU R244, [R1+0x48] ;  /* 0x0000480001f47983 */ /* 0x000ee20000300800 */
[----:B0-----:R-:W0:Y:S03]  /*e1e0*/  S2R R247, SR_TID.X ;  /* 0x0000000000f77919 */ /* 0x001e260000002100 */
[----:B-1----:R-:W3:Y:S04]  /*e1f0*/  LDL.LU R245, [R1+0x4c] ;  /* 0x00004c0001f57983 */ /* 0x002ee80000300800 */
[----:B------:R1:W-:Y:S04]  /*e200*/  STS.U8 [R2+UR5+0x700], R246 ;  /* 0x000700f602007988 */ /* 0x0003e80008000005 */
[----:B--2---:R2:W-:Y:S04]  /*e210*/  STS.U8 [R2+UR5+0xb00], R241 ;  /* 0x000b00f102007988 */ /* 0x0045e80008000005 */
[----:B-1----:R-:W3:Y:S04]  /*e220*/  LDL.LU R246, [R1+0x44] ;  /* 0x0000440001f67983 */ /* 0x002ee80000300800 */
[----:B--2---:R-:W2:Y:S01]  /*e230*/  LDL.LU R241, [R1+0x40] ;  /* 0x0000400001f17983 */ /* 0x004ea20000300800 */
[----:B0-----:R-:W-:-:S03]  /*e240*/  SHF.R.U32.HI R152, RZ, 0x5, R247 ;  /* 0x00000005ff987819 */ /* 0x001fc600000116f7 */
[----:B------:R-:W2:Y:S04]  /*e250*/  LDL.LU R247, [R1+0x2c] ;  /* 0x00002c0001f77983 */ /* 0x000ea80000300800 */
        /* <DEDUP_REMOVED lines=25> */
[----:B------:R-:W-:Y:S01]  /*e3f0*/  STS.U8 [R2+UR5+0x7f00], R146 ;  /* 0x007f009202007988 */ /* 0x000fe20008000005 */
[----:B------:R0:W-:Y:S06]  /*e400*/  MEMBAR.ALL.CTA ;  /* 0x0000000000007992 */ /* 0x0001ec0000008000 */
[----:B0-----:R-:W0:Y:S01]  /*e410*/  FENCE.VIEW.ASYNC.S ;  /* 0x00000000000073c6 */ /* 0x001e220000000000 */
[----:B------:R-:W-:Y:S01]  /*e420*/  FADD R18, -R189, R248 ;  /* 0x000000f8bd127221 */ /* 0x000fe20000000100 */
[----:B------:R-:W-:-:S02]  /*e430*/  R2UR UR58, R152 ;  /* 0x00000000983a72ca */ /* 0x000fc400000e0000 */
[----:B0-----:R-:W0:Y:S01]  /*e440*/  SHFL.IDX PT, R91, R91, R16, 0x1f ;  /* 0x00001f105b5b7589 */ /* 0x001e2200000e0000 */
[----:B------:R-:W-:-:S03]  /*e450*/  FMUL R18, R18, 1.4426950216293334961 ;  /* 0x3fb8aa3b12127820 */ /* 0x000fc60000400000 */
[----:B------:R-:W1:Y:S04]  /*e460*/  SHFL.IDX PT, R132, R132, R16, 0x1f ;  /* 0x00001f1084847589 */ /* 0x000e6800000e0000 */
[----:B------:R-:W1:Y:S04]  /*e470*/  SHFL.IDX PT, R134, R134, R16, 0x1f ;  /* 0x00001f1086867589 */ /* 0x000e6800000e0000 */
[----:B------:R-:W1:Y:S04]  /*e480*/  SHFL.IDX PT, R131, R131, R16, 0x1f ;  /* 0x00001f1083837589 */ /* 0x000e6800000e0000 */
[----:B------:R0:W1:Y:S04]  /*e490*/  SHFL.IDX PT, R125, R89, R16, 0x1f ;  /* 0x00001f10597d7589 */ /* 0x00006800000e0000 */
[----:B------:R-:W1:Y:S04]  /*e4a0*/  SHFL.IDX PT, R243, R243, R16, 0x1f ;  /* 0x00001f10f3f37589 */ /* 0x000e6800000e0000 */
[----:B------:R-:W1:Y:S04]  /*e4b0*/  SHFL.IDX PT, R242, R242, R16, 0x1f ;  /* 0x00001f10f2f27589 */ /* 0x000e6800000e0000 */
[----:B------:R-:W1:Y:S01]  /*e4c0*/  SHFL.IDX PT, R239, R239, R16, 0x1f ;  /* 0x00001f10efef7589 */ /* 0x000e6200000e0000 */
[----:B------:R-:W0:Y:S01]  /*e4d0*/  MUFU.EX2 R18, R18 ;  /* 0x0000001200127308 */ /* 0x000e220000000800 */
[----:B------:R-:W-:Y:S01]  /*e4e0*/  USHF.L.U32 UR6, UR58, 0x8, URZ ;  /* 0x000000083a067899 */ /* 0x000fe2000800063f */
[----:B------:R-:W-:Y:S01]  /*e4f0*/  FADD R121, R121, R122 ;  /* 0x0000007a79797221 */ /* 0x000fe20000000000 */
[----:B------:R-:W-:Y:S01]  /*e500*/  UMOV UR7, 0x40000040 ;  /* 0x4000004000077882 */ /* 0x000fe20000000000 */
[----:B------:R-:W2:Y:S01]  /*e510*/  LDC R152, c[0x0][0x280] ;  /* 0x0000a000ff987b82 */ /* 0x000ea20000000800 */
[----:B------:R-:W-:-:S04]  /*e520*/  ULOP3.LUT UR6, UR6, 0x400, URZ, 0xc0, !UPT ;  /* 0x0000040006067892 */ /* 0x000fc8000f8ec03f */
[----:B------:R-:W-:-:S04]  /*e530*/  ULEA.HI UR6, UR5, UR6, URZ, 0x1c ;  /* 0x0000000605067291 */ /* 0x000fc8000f8fe03f */
[----:B------:R-:W-:Y:S01]  /*e540*/  ULOP3.LUT UR6, UR6, 0x3fff, URZ, 0xc0, !UPT ;  /* 0x00003fff06067892 */ /* 0x000fe2000f8ec03f */
[-C--:B0-----:R-:W-:Y:S01]  /*e550*/  FMUL R26, R26, R18.reuse ;  /* 0x000000121a1a7220 */ /* 0x081fe20000400000 */
[-C--:B------:R-:W-:Y:S01]  /*e560*/  FMUL R27, R27, R18.reuse ;  /* 0x000000121b1b7220 */ /* 0x080fe20000400000 */
        /* <DEDUP_REMOVED lines=29> */
[----:B------:R-:W-:Y:S01]  /*e740*/  FMUL R87, R87, R18 ;  /* 0x0000001257577220 */ /* 0x000fe20000400000 */
[----:B----4-:R-:W-:Y:S01]  /*e750*/  R2UR UR37, R20 ;  /* 0x00000000142572ca */ /* 0x010fe200000e0000 */
[----:B------:R-:W-:-:S04]  /*e760*/  FADD R20, -R118, R250 ;  /* 0x000000fa76147221 */ /* 0x000fc80000000100 */
[----:B------:R-:W-:-:S06]  /*e770*/  FMUL R20, R20, 1.4426950216293334961 ;  /* 0x3fb8aa3b14147820 */ /* 0x000fcc0000400000 */
[----:B------:R-:W0:Y:S01]  /*e780*/  MUFU.EX2 R20, R20 ;  /* 0x0000001400147308 */ /* 0x000e220000000800 */
[CCC-:B------:R-:W-:Y:S02]  /*e790*/  PRMT R88, R91.reuse, R14.reuse, R90.reuse ;  /* 0x0000000e5b587216 */ /* 0x1c0fe4000000005a */
[-C--:B------:R-:W-:Y:S02]  /*e7a0*/  PRMT R89, R91, R13.reuse, R90 ;  /* 0x0000000d5b597216 */ /* 0x080fe4000000005a */
[CCC-:B-1----:R-:W-:Y:S02]  /*e7b0*/  PRMT R126, R132.reuse, R14.reuse, R217.reuse ;  /* 0x0000000e847e7216 */ /* 0x1c2fe400000000d9 */
[-C--:B------:R-:W-:Y:S02]  /*e7c0*/  PRMT R127, R132, R13.reuse, R217 ;  /* 0x0000000d847f7216 */ /* 0x080fe400000000d9 */
[C-C-:B------:R-:W-:Y:S02]  /*e7d0*/  PRMT R128, R134.reuse, R14, R130.reuse ;  /* 0x0000000e86807216 */ /* 0x140fe40000000082 */
[----:B------:R-:W-:-:S02]  /*e7e0*/  PRMT R129, R134, R13, R130 ;  /* 0x0000000d86817216 */ /* 0x000fc40000000082 */
[C-C-:B------:R-:W-:Y:S02]  /*e7f0*/  PRMT R90, R131.reuse, R14, R233.reuse ;  /* 0x0000000e835a7216 */ /* 0x140fe400000000e9 */
[----:B------:R-:W-:Y:S01]  /*e800*/  PRMT R91, R131, R13, R233 ;  /* 0x0000000d835b7216 */ /* 0x000fe200000000e9 */
        /* <DEDUP_REMOVED lines=32> */
[----:B------:R-:W-:-:S02]  /*ea10*/  PRMT R124, R125, R14, R225 ;  /* 0x0000000e7d7c7216 */ /* 0x000fc400000000e1 */
[-C--:B------:R-:W-:Y:S02]  /*ea20*/  PRMT R132, R243, R14.reuse, R133 ;  /* 0x0000000ef3847216 */ /* 0x080fe40000000085 */
[-C--:B------:R-:W-:Y:S02]  /*ea30*/  PRMT R134, R242, R14.reuse, R135 ;  /* 0x0000000ef2867216 */ /* 0x080fe40000000087 */
[-C--:B------:R-:W-:Y:S02]  /*ea40*/  PRMT R125, R125, R13.reuse, R225 ;  /* 0x0000000d7d7d7216 */ /* 0x080fe400000000e1 */
[C-C-:B------:R-:W-:Y:S02]  /*ea50*/  PRMT R130, R239.reuse, R14, R197.reuse ;  /* 0x0000000eef827216 */ /* 0x140fe400000000c5 */
[-C--:B------:R-:W-:Y:S02]  /*ea60*/  PRMT R131, R239, R13.reuse, R197 ;  /* 0x0000000def837216 */ /* 0x080fe400000000c5 */
[----:B------:R-:W-:-:S02]  /*ea70*/  PRMT R133, R243, R13, R133 ;  /* 0x0000000df3857216 */ /* 0x000fc40000000085 */
[----:B------:R-:W-:Y:S01]  /*ea80*/  PRMT R135, R242, R13, R135 ;  /* 0x0000000df2877216 */ /* 0x000fe20000000087 */
[----:B------:R-:W-:Y:S06]  /*ea90*/  BAR.SYNC.DEFER_BLOCKING 0x0 ;  /* 0x0000000000007b1d */ /* 0x000fec0000010000 */
[----:B------:R-:W-:-:S06]  /*eaa0*/  WARPGROUP.ARRIVE ;  /* 0x00000000000079c5 */ /* 0x000fcc0000000000 */
[----:B------:R-:W-:Y:S01]  /*eab0*/  QGMMA.64x128x32.F32.E4M3.E4M3 R24, R88, gdesc[UR4], R24 ;  /* 0x01e0000458187df3 */ /* 0x000fe20008700818 */
[----:B---3--:R-:W-:-:S04]  /*eac0*/  FADD R21, R245, R244 ;  /* 0x000000f4f5157221 */ /* 0x008fc80000000000 */
[----:B------:R-:W-:-:S04]  /*ead0*/  FADD R21, R246, R21 ;  /* 0x00000015f6157221 */ /* 0x000fc80000000000 */
[----:B--2---:R-:W-:-:S04]  /*eae0*/  FADD R21, R241, R21 ;  /* 0x00000015f1157221 */ /* 0x004fc80000000000 */
[----:B------:R-:W-:-:S04]  /*eaf0*/  FADD R21, R247, R21 ;  /* 0x00000015f7157221 */ /* 0x000fc80000000000 */
[----:B------:R-:W-:Y:S02]  /*eb00*/  FADD R21, R6, R21 ;  /* 0x0000001506157221 */ /* 0x000fe40000000000 */
[----:B------:R0:W5:Y:S02]  /*eb10*/  LDL.LU R6, [R1+0x530] ;  /* 0x0005300001067983 */ /* 0x0001640000300800 */
[----:B------:R-:W-:Y:S02]  /*eb20*/  FADD R21, R7, R21 ;  /* 0x0000001507157221 */ /* 0x000fe40000000000 */
[----:B------:R0:W5:Y:S02]  /*eb30*/  LDL.LU R7, [R1+0x52c] ;  /* 0x00052c0001077983 */ /* 0x0001640000300800 */
[----:B------:R-:W-:Y:S02]  /*eb40*/  FADD R21, R8, R21 ;  /* 0x0000001508157221 */ /* 0x000fe40000000000 */
[----:B------:R0:W5:Y:S02]  /*eb50*/  LDL.LU R8, [R1+0x528] ;  /* 0x0005280001087983 */ /* 0x0001640000300800 */
[----:B------:R-:W-:-:S02]  /*eb60*/  FADD R21, R9, R21 ;  /* 0x0000001509157221 */ /* 0x000fc40000000000 */
        /* <DEDUP_REMOVED lines=8> */
[----:B------:R-:W2:Y:S02]  /*ebf0*/  LDL.LU R0, [R1+0x514] ;  /* 0x0005140001007983 */ /* 0x000ea40000300800 */
[----:B------:R-:W-:Y:S01]  /*ec00*/  FADD R21, R15, R21 ;  /* 0x000000150f157221 */ /* 0x000fe20000000000 */
[----:B------:R-:W-:Y:S01]  /*ec10*/  UIADD3 UR36, UP0, UR6, 0x2, URZ ;  /* 0x0000000206247890 */ /* 0x000fe2000ff1e03f */
[----:B------:R0:W5:Y:S02]  /*ec20*/  LDL.LU R15, [R1+0x510] ;  /* 0x00051000010f7983 */ /* 0x0001640000300800 */
[----:B------:R-:W-:-:S02]  /*ec30*/  FADD R21, R19, R21 ;  /* 0x0000001513157221 */ /* 0x000fc40000000000 */
[----:B------:R-:W2:Y:S02]  /*ec40*/  LDL.LU R19, [R1+0x50c] ;  /* 0x00050c0001137983 */ /* 0x000ea40000300800 */
[----:B------:R-:W-:Y:S01]  /*ec50*/  FADD R21, R17, R21 ;  /* 0x0000001511157221 */ /* 0x000fe20000000000 */
[----:B------:R-:W-:Y:S01]  /*ec60*/  UMOV UR6, URZ ;  /* 0x0000003f00067c82 */ /* 0x000fe20008000000 */
[----:B------:R0:W5:Y:S01]  /*ec70*/  LDL.LU R17, [R1+0x508] ;  /* 0x0005080001117983 */ /* 0x0001620000300800 */
[----:B------:R-:W-:-:S03]  /*ec80*/  UIADD3.X UR7, UR6, 0x40000040, URZ, UP0, !UPT ;  /* 0x4000004006077890 */ /* 0x000fc600087fe43f */
[----:B------:R-:W3:Y:S04]  /*ec90*/  LDL.LU R154, [R1+0x54] ;  /* 0x00005400019a7983 */ /* 0x000ee80000300800 */
[----:B------:R-:W4:Y:S01]  /*eca0*/  LDL.LU R153, [R1+0x50] ;  /* 0x0000500001997983 */ /* 0x000f220000300800 */
[----:B------:R-:W-:Y:S02]  /*ecb0*/  UMOV UR6, UR36 ;  /* 0x0000002400067c82 */ /* 0x000fe40008000000 */
[----:B------:R-:W-:Y:S01]  /*ecc0*/  QGMMA.64x128x32.F32.E4M3.E4M3 R24, R124, gdesc[UR4], R24 ;  /* 0x01e000047c187df3 */ /* 0x000fe20008700818 */
[----:B------:R-:W-:Y:S01]  /*ecd0*/  UIADD3.64 UR58, UR6, 0x2, URZ ;  /* 0x00000002063a7897 */ /* 0x000fe2000fffe03f */
[----:B------:R-:W-:-:S04]  /*ece0*/  FADD R121, R123, R121 ;  /* 0x000000797b797221 */ /* 0x000fc80000000000 */
        /* <DEDUP_REMOVED lines=9> */
[----:B------:R-:W-:Y:S01]  /*ed80*/  FADD R121, R145, R121 ;  /* 0x0000007991797221 */ /* 0x000fe20000000000 */
[----:B------:R-:W-:Y:S03]  /*ed90*/  QGMMA.64x128x32.F32.E4M3.E4M3 R24, R128, gdesc[UR56], R24 ;  /* 0x01e0003880187df3 */ /* 0x000fe60008700818 */
[----:B------:R-:W-:-:S04]  /*eda0*/  FADD R121, R147, R121 ;  /* 0x0000007993797221 */ /* 0x000fc80000000000 */
[----:B------:R-:W-:-:S04]  /*edb0*/  FADD R121, R148, R121 ;  /* 0x0000007994797221 */ /* 0x000fc80000000000 */
[----:B------:R-:W-:Y:S01]  /*edc0*/  FADD R121, R149, R121 ;  /* 0x0000007995797221 */ /* 0x000fe20000000000 */
[----:B------:R-:W-:-:S03]  /*edd0*/  FADD R21, R252, R21 ;  /* 0x00000015fc157221 */ /* 0x000fc60000000000 */
        /* <DEDUP_REMOVED lines=9> */
[----:B------:R-:W-:Y:S01]  /*ee70*/  UIADD3.64 UR6, UR6, 0x4, URZ ;  /* 0x0000000406067897 */ /* 0x000fe2000fffe03f */
[----:B------:R-:W-:Y:S02]  /*ee80*/  FADD R21, R98, R21 ;  /* 0x0000001562157221 */ /* 0x000fe40000000000 */
[----:B------:R-:W-:Y:S02]  /*ee90*/  FADD R121, R100, R121 ;  /* 0x0000007964797221 */ /* 0x000fe40000000000 */
[----:B------:R-:W-:Y:S02]  /*eea0*/  FADD R21, R99, R21 ;  /* 0x0000001563157221 */ /* 0x000fe40000000000 */
[----:B------:R-:W-:Y:S02]  /*eeb0*/  FADD R121, R101, R121 ;  /* 0x0000007965797221 */ /* 0x000fe40000000000 */
[----:B------:R-:W-:-:S02]  /*eec0*/  FADD R21, R102, R21 ;  /* 0x0000001566157221 */ /* 0x000fc40000000000 */
[----:B------:R-:W-:Y:S02]  /*eed0*/  FADD R121, R104, R121 ;  /* 0x0000007968797221 */ /* 0x000fe40000000000 */
        /* <DEDUP_REMOVED lines=13> */
[----:B------:R-:W-:Y:S01]  /*efb0*/  FADD R121, R117, R121 ;  /* 0x0000007975797221 */ /* 0x000fe20000000000 */
[----:B------:R-:W-:Y:S03]  /*efc0*/  QGMMA.64x128x32.F32.E4M3.E4M3 R24, R132, gdesc[UR4], R24, gsb0 ;  /* 0x01e0000484187df3 */ /* 0x000fe60008000818 */
[----:B------:R-:W-:Y:S01]  /*efd0*/  FADD R121, R151, R121 ;  /* 0x0000007997797221 */ /* 0x000fe20000000000 */
[----:B------:R-:W-:Y:S01]  /*efe0*/  FADD R21, R120, R21 ;  /* 0x0000001578157221 */ /* 0x000fe20000000000 */
[----:B------:R-:W-:-:S03]  /*eff0*/  R2UR UR40, R23 ;  /* 0x00000000172872ca */ /* 0x000fc600000e0000 */
[----:B------:R-:W1:Y:S04]  /*f000*/  SHFL.BFLY PT, R23, R121, 0x2, 0x1f ;  /* 0x0c401f0079177f89 */ /* 0x000e6800000e0000 */
[----:B------:R-:W0:Y:S01]  /*f010*/  SHFL.BFLY PT, R22, R21, 0x2, 0x1f ;  /* 0x0c401f0015167f89 */ /* 0x000e2200000e0000 */
[----:B-1----:R-:W-:Y:S01]  /*f020*/  FADD R23, R121, R23 ;  /* 0x0000001779177221 */ /* 0x002fe20000000000 */
[----:B0-----:R-:W-:-:S04]  /*f030*/  FADD R22, R21, R22 ;  /* 0x0000001615167221 */ /* 0x001fc80000000000 */
[----:B------:R-:W0:Y:S04]  /*f040*/  SHFL.BFLY PT, R21, R23, 0x1, 0x1f ;  /* 0x0c201f0017157f89 */ /* 0x000e2800000e0000 */
[----:B------:R-:W1:Y:S01]  /*f050*/  SHFL.BFLY PT, R92, R22, 0x1, 0x1f ;  /* 0x0c201f00165c7f89 */ /* 0x000e6200000e0000 */
[----:B------:R-:W-:-:S06]  /*f060*/  UIADD3 UR40, UR40, 0x80, URZ ;  /* 0x0000008028287890 */ /* 0x000fcc000fffe03f */
[----:B------:R-:W-:Y:S01]  /*f070*/  ISETP.LE.AND P1, PT, R152, UR40, PT ;  /* 0x0000002898007c0c */ /* 0x000fe2000bf23270 */
[----:B------:R-:W-:Y:S01]  /*f080*/  ULEA UR4, UR37, UR4, 0x7 ;  /* 0x0000000425047291 */ /* 0x000fe2000f8e383f */
[----:B0-----:R-:W-:Y:S01]  /*f090*/  FADD R21, R23, R21 ;  /* 0x0000001517157221 */ /* 0x001fe20000000000 */
[----:B-1----:R-:W-:-:S03]  /*f0a0*/  FADD R92, R22, R92 ;  /* 0x0000005c165c7221 */ /* 0x002fc60000000000 */
[----:B---3--:R-:W-:Y:S01]  /*f0b0*/  FFMA R154, R20, R154, R21 ;  /* 0x0000009a149a7223 */ /* 0x008fe20000000015 */
[----:B----4-:R-:W-:Y:S01]  /*f0c0*/  FFMA R153, R18, R153, R92 ;  /* 0x0000009912997223 */ /* 0x010fe2000000005c */
[----:B------:R-:W-:-:S03]  /*f0d0*/  IMAD.U32 R18, RZ, RZ, UR40 ;  /* 0x00000028ff127e24 */ /* 0x000fc6000f8e00ff */
[----:B------:R-:W-:Y:S01]  /*f0e0*/  STL [R1+0x54], R154 ;  /* 0x0000549a01007387 */ /* 0x000fe20000100800 */
[----:B--2---:R-:W-:-:S03]  /*f0f0*/  IMAD R0, R19, 0x80, R0 ;  /* 0x0000008013007824 */ /* 0x004fc600078e0200 */
[----:B------:R-:W-:Y:S01]  /*f100*/  STL [R1+0x50], R153 ;  /* 0x0000509901007387 */ /* 0x000fe20000100800 */
[--C-:B------:R-:W-:Y:S02]  /*f110*/  IMAD.MOV.U32 R20, RZ, RZ, R118.reuse ;  /* 0x000000ffff147224 */ /* 0x100fe400078e0076 */
[----:B------:R-:W-:Y:S01]  /*f120*/  IMAD.MOV.U32 R250, RZ, RZ, R118 ;  /* 0x000000fffffa7224 */ /* 0x000fe200078e0076 */
[----:B------:R0:W-:Y:S01]  /*f130*/  STL [R1+0x58], R18 ;  /* 0x0000581201007387 */ /* 0x0001e20000100800 */
[--C-:B------:R-:W-:Y:S02]  /*f140*/  IMAD.MOV.U32 R248, RZ, RZ, R189.reuse ;  /* 0x000000fffff87224 */ /* 0x100fe400078e00bd */
[----:B0-----:R-:W-:Y:S01]  /*f150*/  IMAD.MOV.U32 R18, RZ, RZ, R189 ;  /* 0x000000ffff127224 */ /* 0x001fe200078e00bd */
[----:B------:R-:W-:Y:S02]  /*f160*/  WARPGROUP.DEPBAR.LE gsb0, 0x0 ;  /* 0x00008000000079c5 */ /* 0x000fe40000010000 */
[----:B------:R-:W-:Y:S05]  /*f170*/  @!P1 BRA `(.L_x_1) ;  /* 0xffffff68005c9947 */ /* 0x000fea000383ffff */
.L_x_0:
[----:B------:R-:W2:Y:S01]  /*f180*/  LDL.LU R22, [R1+0x50] ;  /* 0x0000500001167983 */ /* 0x000ea20000300800 */
[----:B------:R-:W0:Y:S01]  /*f190*/  S2R R156, SR_TID.X ;  /* 0x00000000009c7919 */ /* 0x000e220000002100 */
[----:B------:R-:W1:Y:S01]  /*f1a0*/  S2R R23, SR_TID.X ;  /* 0x0000000000177919 */ /* 0x000e620000002100 */
[----:B-----5:R-:W-:Y:S01]  /*f1b0*/  FMUL R6, R83, 0.25 ;  /* 0x3e80000053067820 */ /* 0x020fe20000400000 */
[----:B------:R-:W-:Y:S01]  /*f1c0*/  FMUL R7, R82, 0.25 ;  /* 0x3e80000052077820 */ /* 0x000fe20000400000 */
[----:B------:R-:W-:Y:S01]  /*f1d0*/  FMUL R12, R25, 0.25 ;  /* 0x3e800000190c7820 */ /* 0x000fe20000400000 */
[----:B------:R-:W3:Y:S01]  /*f1e0*/  LDL.LU R21, [R1+0x54] ;  /* 0x0000540001157983 */ /* 0x000ee20000300800 */
[----:B------:R-:W-:Y:S01]  /*f1f0*/  FMUL R133, R28, 0.25 ;  /* 0x3e8000001c857820 */ /* 0x000fe20000400000 */
[----:B------:R-:W-:Y:S01]  /*f200*/  FMUL R139, R24, 0.25 ;  /* 0x3e800000188b7820 */ /* 0x000fe20000400000 */
[----:B------:R-:W4:Y:S01]  /*f210*/  S2UR UR8, SR_CTAID.Y ;  /* 0x00000000000879c3 */ /* 0x000f220000002600 */
[----:B------:R-:W4:Y:S01]  /*f220*/  S2R R152, SR_TID.X ;  /* 0x0000000000987919 */ /* 0x000f220000002100 */
[----:B------:R-:W-:Y:S01]  /*f230*/  ULDC.64 UR6, c[0x0][0x270] ;  /* 0x00009c0000067ab9 */ /* 0x000fe20000000a00 */
[C---:B0-----:R-:W-:Y:S01]  /*f240*/  IMAD.SHL.U32 R0, R156.reuse, 0x200, RZ ;  /* 0x000002009c007824 */ /* 0x041fe200078e00ff */
[C---:B------:R-:W-:Y:S01]  /*f250*/  LOP3.LUT R8, R156.reuse, 0x7, RZ, 0xc0, !PT ;  /* 0x000000079c087812 */ /* 0x040fe200078ec0ff */
[C---:B------:R-:W-:Y:S01]  /*f260*/  IMAD.SHL.U32 R2, R156.reuse, 0x8, RZ ;  /* 0x000000089c027824 */ /* 0x040fe200078e00ff */
[C---:B------:R-:W-:Y:S01]  /*f270*/  LOP3.LUT R154, R156.reuse, 0x3f, RZ, 0xc0, !PT ;  /* 0x0000003f9c9a7812 */ /* 0x040fe200078ec0ff */
[----:B------:R-:W-:Y:S01]  /*f280*/  IMAD.SHL.U32 R4, R156, 0x800, RZ ;  /* 0x000008009c047824 */ /* 0x000fe200078e00ff */
[----:B------:R-:W-:Y:S01]  /*f290*/  LOP3.LUT R0, R0, 0x3000, RZ, 0xc0, !PT ;  /* 0x0000300000007812 */ /* 0x000fe200078ec0ff */
[----:B------:R-:W-:Y:S01]  /*f2a0*/  IMAD.SHL.U32 R3, R156, 0x20, RZ ;  /* 0x000000209c037824 */ /* 0x000fe200078e00ff */
[----:B------:R-:W-:Y:S01]  /*f2b0*/  LOP3.LUT R2, R2, 0x300, RZ, 0xc0, !PT ;  /* 0x0000030002027812 */ /* 0x000fe200078ec0ff */
[----:B------:R-:W-:Y:S01]  /*f2c0*/  IMAD.SHL.U32 R5, R156, 0x4, RZ ;  /* 0x000000049c057824 */ /* 0x000fe200078e00ff */
[----:B-1----:R-:W-:-:S02]  /*f2d0*/  LOP3.LUT R23, R23, 0x7f, RZ, 0xc0, !PT ;  /* 0x0000007f17177812 */ /* 0x002fc400078ec0ff */
[----:B------:R-:W-:Y:S02]  /*f2e0*/  LOP3.LUT R4, R4, 0x3000, RZ, 0xc0, !PT ;  /* 0x0000300004047812 */ /* 0x000fe400078ec0ff */
[----:B------:R-:W-:Y:S02]  /*f2f0*/  LOP3.LUT R3, R0, 0x60, R3, 0xf8, !PT ;  /* 0x0000006000037812 */ /* 0x000fe400078ef803 */
[----:B------:R-:W-:Y:S01]  /*f300*/  LOP3.LUT R0, R2, 0x70, R5, 0xf8, !PT ;  /* 0x0000007002007812 */ /* 0x000fe200078ef805 */
[----:B------:R-:W-:Y:S01]  /*f310*/  IMAD R2, R23, 0x10, R4 ;  /* 0x0000001017027824 */ /* 0x000fe200078e0204 */
[----:B------:R-:W-:Y:S02]  /*f320*/  SHF.R.U32.HI R4, RZ, 0x1, R156 ;  /* 0x00000001ff047819 */ /* 0x000fe4000001169c */
[----:B------:R-:W-:Y:S02]  /*f330*/  LOP3.LUT R3, R3, R0, RZ, 0x3c, !PT ;  /* 0x0000000003037212 */ /* 0x000fe400078e3cff */
[----:B------:R-:W-:Y:S01]  /*f340*/  LOP3.LUT R0, R5, 0xc0, RZ, 0xc0, !PT ;  /* 0x000000c005007812 */ /* 0x000fe200078ec0ff */
[----:B------:R-:W-:Y:S01]  /*f350*/  FMUL R5, R86, 0.25 ;  /* 0x3e80000056057820 */ /* 0x000fe20000400000 */
[----:B------:R-:W-:Y:S01]  /*f360*/  LOP3.LUT R9, R4, 0x4, RZ, 0xc0, !PT ;  /* 0x0000000404097812 */ /* 0x000fe200078ec0ff */
[----:B------:R-:W-:Y:S01]  /*f370*/  FMUL R4, R87, 0.25 ;  /* 0x3e80000057047820 */ /* 0x000fe20000400000 */
[----:B------:R-:W-:-:S02]  /*f380*/  LEA R8, R8, UR5, 0x3 ;  /* 0x0000000508087c11 */ /* 0x000fc4000f8e18ff */
[----:B----4-:R-:W-:Y:S02]  /*f390*/  LOP3.LUT R152, R152, 0x80, RZ, 0xc0, !PT ;  /* 0x0000008098987812 */ /* 0x010fe400078ec0ff */
[----:B------:R-:W-:Y:S01]  /*f3a0*/  IADD3 R0, R9, R8, R0 ;  /* 0x0000000809007210 */ /* 0x000fe20007ffe000 */
[----:B------:R-:W-:Y:S01]  /*f3b0*/  FMUL R8, R71, 0.25 ;  /* 0x3e80000047087820 */ /* 0x000fe20000400000 */
[----:B------:R-:W-:Y:S01]  /*f3c0*/  FMUL R9, R62, 0.25 ;  /* 0x3e8000003e097820 */ /* 0x000fe20000400000 */
[----:B------:R-:W-:Y:S02]  /*f3d0*/  R2UR UR9, R152 ;  /* 0x00000000980972ca */ /* 0x000fe400000e0000 */
[----:B------:R-:W0:Y:S11]  /*f3e0*/  S2R R152, SR_CTAID.X ;  /* 0x0000000000987919 */ /* 0x000e360000002500 */
[----:B------:R-:W-:Y:S01]  /*f3f0*/  ULEA UR4, UR9, UR5, 0x4 ;  /* 0x0000000509047291 */ /* 0x000fe2000f8e203f */
[----:B0-----:R-:W-:-:S02]  /*f400*/  IMAD R152, R152, 0x40, R154 ;  /* 0x0000004098987824 */ /* 0x001fc400078e029a */
[----:B--2---:R-:W-:Y:S01]  /*f410*/  IMAD.MOV.U32 R141, RZ, RZ, R22 ;  /* 0x000000ffff8d7224 */ /* 0x004fe200078e0016 */
[----:B------:R-:W-:Y:S04]  /*f420*/  BAR.SYNC.DEFER_BLOCKING 0x0 ;  /* 0x0000000000007b1d */ /* 0x000fe80000010000 */
[C---:B------:R-:W-:Y:S02]  /*f430*/  FSETP.GT.AND P0, PT, |R141|.reuse, 8.50705917302346158658e+37, PT ;  /* 0x7e8000008d00780b */ /* 0x040fe40003f04200 */
[----:B------:R-:W-:Y:S02]  /*f440*/  FSETP.GEU.AND P3, PT, R141, 1.175494350822287508e-38, PT ;  /* 0x008000008d00780b */ /* 0x000fe40003f6e000 */
[----:B------:R-:W-:Y:S01]  /*f450*/  FSEL R13, R5, R86, P0 ;  /* 0x00000056050d7208 */ /* 0x000fe20000000000 */
[----:B------:R-:W-:Y:S01]  /*f460*/  FMUL R5, R78, 0.25 ;  /* 0x3e8000004e057820 */ /* 0x000fe20000400000 */
[----:B------:R-:W-:Y:S01]  /*f470*/  FSEL R87, R4, R87, P0 ;  /* 0x0000005704577208 */ /* 0x000fe20000000000 */
[----:B------:R-:W-:Y:S01]  /*f480*/  FMUL R4, R79, 0.25 ;  /* 0x3e8000004f047820 */ /* 0x000fe20000400000 */
[----:B---3--:R-:W-:Y:S01]  /*f490*/  IMAD.MOV.U32 R22, RZ, RZ, R21 ;  /* 0x000000ffff167224 */ /* 0x008fe200078e0015 */
[----:B------:R-:W-:Y:S01]  /*f4a0*/  FSEL R83, R6, R83, P0 ;  /* 0x0000005306537208 */ /* 0x000fe20000000000 */
[----:B------:R-:W-:Y:S01]  /*f4b0*/  FMUL R6, R75, 0.25 ;  /* 0x3e8000004b067820 */ /* 0x000fe20000400000 */
        /* <DEDUP_REMOVED lines=26> */
[----:B------:R-:W-:Y:S01]  /*f660*/  IMAD.MOV.U32 R16, RZ, RZ, R22 ;  /* 0x000000ffff107224 */ /* 0x000fe200078e0016 */
        /* <DEDUP_REMOVED lines=8> */
[----:B------:R-:W-:-:S02]  /*f6f0*/  FSETP.GT.AND P1, PT, |R16|, 8.50705917302346158658e+37, PT ;  /* 0x7e8000001000780b */ /* 0x000fc40003f24200 */
        /* <DEDUP_REMOVED lines=55> */
[----:B------:R-:W-:Y:S01]  /*fa70*/  FMUL R5, R16, 8388608 ;  /* 0x4b00000010057820 */ /* 0x000fe20000400000 */
[----:B------:R-:W-:Y:S01]  /*fa80*/  FSEL R57, R6, R57, P1 ;  /* 0x0000003906397208 */ /* 0x000fe20000800000 */
[----:B------:R-:W-:Y:S01]  /*fa90*/  FMUL R6, R45, 0.25 ;  /* 0x3e8000002d067820 */ /* 0x000fe20000400000 */
[----:B------:R-:W-:Y:S01]  /*faa0*/  FSEL R43, R7, R56, P1 ;  /* 0x00000038072b7208 */ /* 0x000fe20000800000 */
[----:B------:R-:W-:Y:S01]  /*fab0*/  FMUL R7, R48, 0.25 ;  /* 0x3e80000030077820 */ /* 0x000fe20000400000 */
[----:B------:R-:W-:Y:S01]  /*fac0*/  FSEL R41, R4, R41, P1 ;  /* 0x0000002904297208 */ /* 0x000fe20000800000 */
[----:B------:R-:W-:Y:S01]  /*fad0*/  FMUL R4, R141, 8388608 ;  /* 0x4b0000008d047820 */ /* 0x000fe20000400000 */
[----:B------:R-:W-:-:S02]  /*fae0*/  FSETP.GEU.AND P2, PT, R16, 1.175494350822287508e-38, PT ;  /* 0x008000001000780b */ /* 0x000fc40003f4e000 */
[----:B------:R-:W-:Y:S01]  /*faf0*/  FSEL R53, R8, R53, P1 ;  /* 0x0000003508357208 */ /* 0x000fe20000800000 */
[----:B------:R-:W-:Y:S01]  /*fb00*/  FMUL R8, R33, 0.25 ;  /* 0x3e80000021087820 */ /* 0x000fe20000400000 */
[----:B------:R-:W-:Y:S01]  /*fb10*/  FSEL R35, R9, R64, P1 ;  /* 0x0000004009237208 */ /* 0x000fe20000800000 */
[----:B------:R-:W-:Y:S01]  /*fb20*/  FMUL R9, R44, 0.25 ;  /* 0x3e8000002c097820 */ /* 0x000fe20000400000 */
[----:B------:R-:W-:Y:S02]  /*fb30*/  FSEL R5, R5, R16, !P2 ;  /* 0x0000001005057208 */ /* 0x000fe40005000000 */
[----:B------:R-:W-:Y:S01]  /*fb40*/  FSEL R103, R7, R48, P1 ;  /* 0x0000003007677208 */ /* 0x000fe20000800000 */
[----:B------:R-:W-:Y:S01]  /*fb50*/  FMUL R7, R36, 0.25 ;  /* 0x3e80000024077820 */ /* 0x000fe20000400000 */
[----:B------:R-:W-:Y:S01]  /*fb60*/  FSEL R45, R6, R45, P1 ;  /* 0x0000002d062d7208 */ /* 0x000fe20000800000 */
[----:B------:R-:W-:Y:S01]  /*fb70*/  FMUL R6, R37, 0.25 ;  /* 0x3e80000025067820 */ /* 0x000fe20000400000 */
[----:B------:R-:W-:-:S02]  /*fb80*/  FSEL R4, R4, R141, !P3 ;  /* 0x0000008d04047208 */ /* 0x000fc40005800000 */
[----:B------:R-:W-:Y:S01]  /*fb90*/  FSEL R33, R8, R33, P1 ;  /* 0x0000002108217208 */ /* 0x000fe20000800000 */
[----:B------:R-:W-:Y:S01]  /*fba0*/  VIADD R8, R5, 0xc0cafb0d ;  /* 0xc0cafb0d05087836 */ /* 0x000fe20000000000 */
[C---:B------:R-:W-:Y:S01]  /*fbb0*/  FSETP.GEU.AND P4, PT, |R141|.reuse, 1.175494350822287508e-38, PT ;  /* 0x008000008d00780b */ /* 0x040fe20003f8e200 */
[----:B------:R-:W-:Y:S01]  /*fbc0*/  @P0 FMUL R141, R141, 0.25 ;  /* 0x3e8000008d8d0820 */ /* 0x000fe20000400000 */
[----:B------:R-:W-:Y:S01]  /*fbd0*/  FSEL R109, R9, R44, P1 ;  /* 0x0000002c096d7208 */ /* 0x000fe20000800000 */
[----:B------:R-:W-:Y:S01]  /*fbe0*/  VIADD R9, R4, 0xc0cafb0d ;  /* 0xc0cafb0d04097836 */ /* 0x000fe20000000000 */
[----:B------:R-:W-:Y:S01]  /*fbf0*/  FSEL R37, R6, R37, P1 ;  /* 0x0000002506257208 */ /* 0x000fe20000800000 */
[----:B------:R-:W-:Y:S01]  /*fc00*/  FMUL R6, R29, 0.25 ;  /* 0x3e8000001d067820 */ /* 0x000fe20000400000 */
[----:B------:R-:W-:Y:S01]  /*fc10*/  FSEL R121, R7, R36, P1 ;  /* 0x0000002407797208 */ /* 0x000fe20000800000 */
[----:B------:R-:W-:Y:S01]  /*fc20*/  FMUL R7, R32, 0.25 ;  /* 0x3e80000020077820 */ /* 0x000fe20000400000 */
[----:B------:R-:W-:-:S02]  /*fc30*/  LOP3.LUT R8, R8, 0xff800000, RZ, 0xc0, !PT ;  /* 0xff80000008087812 */ /* 0x000fc400078ec0ff */
[----:B------:R-:W-:Y:S02]  /*fc40*/  LOP3.LUT R9, R9, 0xff800000, RZ, 0xc0, !PT ;  /* 0xff80000009097812 */ /* 0x000fe400078ec0ff */
[----:B------:R-:W-:Y:S01]  /*fc50*/  FSEL R127, R7, R32, P1 ;  /* 0x00000020077f7208 */ /* 0x000fe20000800000 */
[----:B------:R-:W-:Y:S01]  /*fc60*/  @!P4 FMUL R141, R141, 16777216 ;  /* 0x4b8000008d8dc820 */ /* 0x000fe20000400000 */
[----:B------:R-:W-:Y:S01]  /*fc70*/  FSEL R29, R6, R29, P1 ;  /* 0x0000001d061d7208 */ /* 0x000fe20000800000 */
[----:B------:R-:W-:Y:S01]  /*fc80*/  @!P4 FMUL R87, R87, 16777216 ;  /* 0x4b8000005757c820 */ /* 0x000fe20000400000 */
[----:B------:R-:W-:Y:S01]  /*fc90*/  FSEL R7, RZ, -23, P2 ;  /* 0xc1b80000ff077808 */ /* 0x000fe20001000000 */
[----:B------:R-:W-:Y:S01]  /*fca0*/  @!P4 FMUL R13, R13, 16777216 ;  /* 0x4b8000000d0dc820 */ /* 0x000fe20000400000 */
[----:B------:R-:W-:Y:S01]  /*fcb0*/  I2FP.F32.S32 R6, R8 ;  /* 0x0000000800067245 */ /* 0x000fe20000201400 */
[----:B------:R-:W-:Y:S01]  /*fcc0*/  @!P4 FMUL R83, R83, 16777216 ;  /* 0x4b8000005353c820 */ /* 0x000fe20000400000 */
[----:B------:R-:W-:Y:S01]  /*fcd0*/  FSEL R10, RZ, -23, P3 ;  /* 0xc1b80000ff0a7808 */ /* 0x000fe20001800000 */
[----:B------:R-:W-:Y:S01]  /*fce0*/  @!P4 FMUL R17, R17, 16777216 ;  /* 0x4b8000001111c820 */ /* 0x000fe20000400000 */
[----:B------:R-:W-:Y:S01]  /*fcf0*/  I2FP.F32.S32 R11, R9 ;  /* 0x00000009000b7245 */ /* 0x000fe20000201400 */
[----:B------:R-:W-:Y:S01]  /*fd00*/  FFMA.FTZ R7, R6, 1.1920928955078125e-07, R7 ;  /* 0x3400000006077823 */ /* 0x000fe20000010007 */
[C---:B------:R-:W-:Y:S01]  /*fd10*/  FSETP.GEU.AND P2, PT, |R16|.reuse, 1.175494350822287508e-38, PT ;  /* 0x008000001000780b */ /* 0x040fe20003f4e200 */
[----:B------:R-:W-:Y:S01]  /*fd20*/  @P1 FMUL R16, R16, 0.25 ;  /* 0x3e80000010101820 */ /* 0x000fe20000400000 */
[----:B------:R-:W-:Y:S01]  /*fd30*/  @!P4 FMUL R79, R79, 16777216 ;  /* 0x4b8000004f4fc820 */ /* 0x000fe20000400000 */
[----:B------:R-:W-:Y:S01]  /*fd40*/  FFMA.FTZ R6, R11, 1.1920928955078125e-07, R10 ;  /* 0x340000000b067823 */ /* 0x000fe2000001000a */
[----:B------:R-:W-:Y:S01]  /*fd50*/  @!P4 FMUL R21, R21, 16777216 ;  /* 0x4b8000001515c820 */ /* 0x000fe20000400000 */
[----:B------:R-:W0:Y:S01]  /*fd60*/  MUFU.RCP R10, R141 ;  /* 0x0000008d000a7308 */ /* 0x000e220000001000 */
[----:B------:R-:W-:Y:S01]  /*fd70*/  @!P4 FMUL R75, R75, 16777216 ;  /* 0x4b8000004b4bc820 */ /* 0x000fe20000400000 */
        /* <DEDUP_REMOVED lines=26> */
[C---:B0-----:R-:W-:Y:S01]  /*ff20*/  FMUL R87, R10.reuse, R87 ;  /* 0x000000570a577220 */ /* 0x041fe20000400000 */
[C---:B------:R-:W-:Y:S01]  /*ff30*/  FMUL R14, R10.reuse, R13 ;  /* 0x0000000d0a0e7220 */ /* 0x040fe20000400000 */
        /* <DEDUP_REMOVED lines=29> */
[----:B------:R-:W-:Y:S01]  /*10110*/  FMUL R74, R10, R137 ;  /* 0x000000890a4a7220 */ /* 0x000fe20000400000 */
[----:B------:R-:W-:Y:S01]  /*10120*/  @!P2 FMUL R69, R69, 16777216 ;  /* 0x4b8000004545a820 */ /* 0x000fe20000400000 */
[----:B------:R-:W0:Y:S01]  /*10130*/  MUFU.RCP R10, R16 ;  /* 0x00000010000a7308 */ /* 0x000e220000001000 */
[----:B------:R-:W-:Y:S01]  /*10140*/  @!P2 FMUL R31, R31, 16777216 ;  /* 0x4b8000001f1fa820 */ /* 0x000fe20000400000 */
[----:B------:R-:W-:Y:S01]  /*10150*/  FSEL R25, R12, R25, P1 ;  /* 0x000000190c197208 */ /* 0x000fe20000800000 */
[----:B------:R-:W-:Y:S01]  /*10160*/  @!P2 FMUL R49, R49, 16777216 ;  /* 0x4b8000003131a820 */ /* 0x000fe20000400000 */
[----:B------:R-:W-:Y:S01]  /*10170*/  FSEL R133, R133, R28, P1 ;  /* 0x0000001c85857208 */ /* 0x000fe20000800000 */
[----:B------:R-:W-:Y:S01]  /*10180*/  @!P2 FMUL R103, R103, 16777216 ;  /* 0x4b8000006767a820 */ /* 0x000fe20000400000 */
[----:B------:R-:W-:Y:S01]  /*10190*/  FSEL R139, R139, R24, P1 ;  /* 0x000000188b8b7208 */ /* 0x000fe20000800000 */
        /* <DEDUP_REMOVED lines=12> */
[----:B------:R-:W-:Y:S01]  /*10260*/  @!P2 FMUL R77, R77, 16777216 ;  /* 0x4b8000004d4da820 */ /* 0x000fe20000400000 */
[----:B------:R-:W-:Y:S01]  /*10270*/  @!P2 FMUL R23, R23, 16777216 ;  /* 0x4b8000001717a820 */ /* 0x000fe20000400000 */
[----:B------:R-:W-:Y:S01]  /*10280*/  @!P2 FMUL R73, R73, 16777216 ;  /* 0x4b8000004949a820 */ /* 0x000fe20000400000 */
[----:B------:R-:W-:Y:S01]  /*10290*/  @!P2 FMUL R27, R27, 16777216 ;  /* 0x4b8000001b1ba820 */ /* 0x000fe20000400000 */
[----:B------:R-:W-:Y:S01]  /*102a0*/  F2FP.SATFINITE.E4M3.F32.PACK_AB_MERGE_C R69, R69, R12, RZ ;  /* 0x0000000c4545723e */ /* 0x000fe200048070ff */
[----:B------:R-:W-:Y:S01]  /*102b0*/  @!P2 FMUL R65, R65, 16777216 ;  /* 0x4b8000004141a820 */ /* 0x000fe20000400000 */
[----:B------:R-:W0:Y:S01]  /*102c0*/  LDC R12, c[0x0][0x278] ;  /* 0x00009e00ff0c7b82 */ /* 0x000e220000000800 */
        /* <DEDUP_REMOVED lines=12> */
[C---:B------:R-:W-:Y:S01]  /*10390*/  FMUL R49, R10.reuse, R49 ;  /* 0x000000310a317220 */ /* 0x040fe20000400000 */
[C---:B------:R-:W-:Y:S01]  /*103a0*/  FMUL R54, R10.reuse, R103 ;  /* 0x000000670a367220 */ /* 0x040fe20000400000 */
[C---:B------:R-:W-:Y:S01]  /*103b0*/  FMUL R45, R10.reuse, R45 ;  /* 0x0000002d0a2d7220 */ /* 0x040fe20000400000 */
[C---:B------:R-:W-:Y:S01]  /*103c0*/  FMUL R58, R10.reuse, R109 ;  /* 0x0000006d0a3a7220 */ /* 0x040fe20000400000 */
[C---:B------:R-:W-:Y:S01]  /*103d0*/  FMUL R41, R10.reuse, R41 ;  /* 0x000000290a297220 */ /* 0x040fe20000400000 */
[C---:B------:R-:W-:Y:S01]  /*103e0*/  FMUL R62, R10.reuse, R115 ;  /* 0x000000730a3e7220 */ /* 0x040fe20000400000 */
[----:B------:R-:W-:Y:S01]  /*103f0*/  @!P2 FMUL R127, R127, 16777216 ;  /* 0x4b8000007f7fa820 */ /* 0x000fe20000400000 */
        /* <DEDUP_REMOVED lines=24> */
[----:B------:R-:W-:Y:S01]  /*10580*/  F2FP.SATFINITE.E4M3.F32.PACK_AB_MERGE_C R41, R41, R62, RZ ;  /* 0x0000003e2929723e */ /* 0x000fe200048070ff */
[----:B------:R-:W-:Y:S01]  /*10590*/  IMAD.IADD R8, R5, 0x1, -R8 ;  /* 0x0000000105087824 */ /* 0x000fe200078e0a08 */
[----:B------:R-:W-:Y:S01]  /*105a0*/  F2FP.SATFINITE.E4M3.F32.PACK_AB_MERGE_C R45, R45, R58, RZ ;  /* 0x0000003a2d2d723e */ /* 0x000fe200048070ff */
[----:B------:R-:W-:Y:S01]  /*105b0*/  IMAD.IADD R9, R4, 0x1, -R9 ;  /* 0x0000000104097824 */ /* 0x000fe200078e0a09 */
[----:B------:R-:W-:Y:S01]  /*105c0*/  F2FP.SATFINITE.E4M3.F32.PACK_AB_MERGE_C R49, R49, R54, RZ ;  /* 0x000000363131723e */ /* 0x000fe200048070ff */
[----:B------:R-:W1:Y:S01]  /*105d0*/  LDC.64 R136, c[0x0][0x228] ;  /* 0x00008a00ff887b82 */ /* 0x000e620000000a00 */
[----:B------:R-:W-:-:S02]  /*105e0*/  F2FP.SATFINITE.E4M3.F32.PACK_AB_MERGE_C R29, R29, R72, RZ ;  /* 0x000000481d1d723e */ /* 0x000fc400048070ff */
[----:B------:R-:W-:Y:S02]  /*105f0*/  SHF.R.U32.HI R15, RZ, 0x6, R156 ;  /* 0x00000006ff0f7819 */ /* 0x000fe4000001169c */
[----:B------:R-:W-:Y:S02]  /*10600*/  LOP3.LUT R72, R49, 0xffff, RZ, 0xc0, !PT ;  /* 0x0000ffff31487812 */ /* 0x000fe400078ec0ff */
[----:B------:R-:W-:Y:S02]  /*10610*/  LOP3.LUT R41, R41, 0xffff, RZ, 0xc0, !PT ;  /* 0x0000ffff29297812 */ /* 0x000fe400078ec0ff */
[----:B------:R-:W-:Y:S02]  /*10620*/  LOP3.LUT R62, R45, 0xffff, RZ, 0xc0, !PT ;  /* 0x0000ffff2d3e7812 */ /* 0x000fe400078ec0ff */
[----:B------:R-:W-:Y:S02]  /*10630*/  F2FP.SATFINITE.E4M3.F32.PACK_AB_MERGE_C R25, R25, R76, RZ ;  /* 0x0000004c1919723e */ /* 0x000fe400048070ff */
[----:B------:R-:W-:-:S02]  /*10640*/  F2FP.SATFINITE.E4M3.F32.PACK_AB_MERGE_C R10, R33, R10, RZ ;  /* 0x0000000a210a723e */ /* 0x000fc400048070ff */
[----:B------:R-:W-:Y:S02]  /*10650*/  F2FP.SATFINITE.E4M3.F32.PACK_AB_MERGE_C R70, R129, R70, RZ ;  /* 0x000000468146723e */ /* 0x000fe400048070ff */
[----:B------:R-:W-:Y:S02]  /*10660*/  F2FP.SATFINITE.E4M3.F32.PACK_AB_MERGE_C R51, R51, R52, RZ ;  /* 0x000000343333723e */ /* 0x000fe400048070ff */
[----:B------:R-:W-:Y:S02]  /*10670*/  F2FP.SATFINITE.E4M3.F32.PACK_AB_MERGE_C R42, R61, R42, RZ ;  /* 0x0000002a3d2a723e */ /* 0x000fe400048070ff */
[----:B------:R-:W-:Y:S02]  /*10680*/  F2FP.SATFINITE.E4M3.F32.PACK_AB_MERGE_C R32, R73, R32, RZ ;  /* 0x000000204920723e */ /* 0x000fe400048070ff */
[----:B------:R-:W-:Y:S02]  /*10690*/  F2FP.SATFINITE.E4M3.F32.PACK_AB_MERGE_C R28, R77, R28, RZ ;  /* 0x0000001c4d1c723e */ /* 0x000fe400048070ff */
[----:B------:R-:W-:-:S02]  /*106a0*/  F2FP.SATFINITE.E4M3.F32.PACK_AB_MERGE_C R24, R81, R24, RZ ;  /* 0x000000185118723e */ /* 0x000fc400048070ff */
[----:B------:R-:W-:Y:S02]  /*106b0*/  SGXT.U32 R15, R15, 0x2 ;  /* 0x000000020f0f781a */ /* 0x000fe40000000000 */
[----:B------:R-:W-:Y:S02]  /*106c0*/  PRMT R52, R72, 0x3340, R1 ;  /* 0x0000334048347816 */ /* 0x000fe40000000001 */
[----:B------:R-:W-:Y:S02]  /*106d0*/  PRMT R13, R41, 0x3340, R62 ;  /* 0x00003340290d7816 */ /* 0x000fe4000000003e */
[----:B------:R-:W-:Y:S02]  /*106e0*/  LOP3.LUT R31, R25, 0xffff, RZ, 0xc0, !PT ;  /* 0x0000ffff191f7812 */ /* 0x000fe400078ec0ff */
[----:B------:R-:W-:Y:S02]  /*106f0*/  LOP3.LUT R54, R29, 0xffff, RZ, 0xc0, !PT ;  /* 0x0000ffff1d367812 */ /* 0x000fe400078ec0ff */
[----:B------:R-:W-:-:S02]  /*10700*/  LOP3.LUT R58, R10, 0xffff, RZ, 0xc0, !PT ;  /* 0x0000ffff0a3a7812 */ /* 0x000fc400078ec0ff */
[----:B------:R-:W-:Y:S02]  /*10710*/  F2FP.SATFINITE.E4M3.F32.PACK_AB_MERGE_C R46, R57, R46, RZ ;  /* 0x0000002e392e723e */ /* 0x000fe400048070ff */
[----:B------:R-:W-:Y:S02]  /*10720*/  F2FP.SATFINITE.E4M3.F32.PACK_AB_MERGE_C R38, R65, R38, RZ ;  /* 0x000000264126723e */ /* 0x000fe400048070ff */
[----:B------:R-:W-:Y:S02]  /*10730*/  LOP3.LUT R39, R70, 0xffff, RZ, 0xc0, !PT ;  /* 0x0000ffff46277812 */ /* 0x000fe400078ec0ff */
[----:B------:R-:W-:Y:S02]  /*10740*/  LOP3.LUT R35, R42, 0xffff, RZ, 0xc0, !PT ;  /* 0x0000ffff2a237812 */ /* 0x000fe400078ec0ff */
[----:B------:R-:W-:Y:S02]  /*10750*/  F2FP.SATFINITE.E4M3.F32.PACK_AB_MERGE_C R74, R135, R74, RZ ;  /* 0x0000004a874a723e */ /* 0x000fe400048070ff */
[----:B------:R-:W-:-:S02]  /*10760*/  F2FP.SATFINITE.E4M3.F32.PACK_AB_MERGE_C R68, R123, R68, RZ ;  /* 0x000000447b44723e */ /* 0x000fc400048070ff */
[----:B------:R-:W-:Y:S01]  /*10770*/  PRMT R25, R13, 0x5410, R52 ;  /* 0x000054100d197816 */ /* 0x000fe20000000034 */
[----:B0-----:R-:W-:Y:S01]  /*10780*/  IMAD R13, R15, R12, RZ ;  /* 0x0000000c0f0d7224 */ /* 0x001fe200078e02ff */
[----:B------:R-:W-:Y:S02]  /*10790*/  LOP3.LUT R70, R24, 0xffff, RZ, 0xc0, !PT ;  /* 0x0000ffff18467812 */ /* 0x000fe400078ec0ff */
[----:B------:R-:W-:Y:S01]  /*107a0*/  LOP3.LUT R42, R32, 0xffff, RZ, 0xc0, !PT ;  /* 0x0000ffff202a7812 */ /* 0x000fe200078ec0ff */
[----:B------:R-:W-:Y:S01]  /*107b0*/  IMAD R15, R12, 0x4, R13 ;  /* 0x000000040c0f7824 */ /* 0x000fe200078e020d */
[----:B------:R-:W-:Y:S02]  /*107c0*/  LOP3.LUT R43, R28, 0xffff, RZ, 0xc0, !PT ;  /* 0x0000ffff1c2b7812 */ /* 0x000fe400078ec0ff */
[----:B------:R-:W-:Y:S02]  /*107d0*/  PRMT R11, R58, 0x3340, R1 ;  /* 0x000033403a0b7816 */ /* 0x000fe40000000001 */
[----:B------:R-:W-:-:S02]  /*107e0*/  PRMT R10, R31, 0x3340, R54 ;  /* 0x000033401f0a7816 */ /* 0x000fc40000000036 */
[----:B------:R-:W-:Y:S02]  /*107f0*/  F2FP.SATFINITE.E4M3.F32.PACK_AB_MERGE_C R56, R105, R56, RZ ;  /* 0x000000386938723e */ /* 0x000fe400048070ff */
[----:B------:R-:W-:Y:S02]  /*10800*/  LOP3.LUT R46, R46, 0xffff, RZ, 0xc0, !PT ;  /* 0x0000ffff2e2e7812 */ /* 0x000fe400078ec0ff */
[----:B------:R-:W-:Y:S02]  /*10810*/  LOP3.LUT R38, R38, 0xffff, RZ, 0xc0, !PT ;  /* 0x0000ffff26267812 */ /* 0x000fe400078ec0ff */
[----:B------:R-:W-:Y:S02]  /*10820*/  F2FP.SATFINITE.E4M3.F32.PACK_AB_MERGE_C R60, R111, R60, RZ ;  /* 0x0000003c6f3c723e */ /* 0x000fe400048070ff */
[----:B------:R-:W-:Y:S02]  /*10830*/  F2FP.SATFINITE.E4M3.F32.PACK_AB_MERGE_C R44, R59, R44, RZ ;  /* 0x0000002c3b2c723e */ /* 0x000fe400048070ff */
[----:B------:R-:W-:-:S02]  /*10840*/  F2FP.SATFINITE.E4M3.F32.PACK_AB_MERGE_C R40, R63, R40, RZ ;  /* 0x000000283f28723e */ /* 0x000fc400048070ff */
[----:B------:R-:W-:Y:S02]  /*10850*/  F2FP.SATFINITE.E4M3.F32.PACK_AB_MERGE_C R36, R67, R36, RZ ;  /* 0x000000244324723e */ /* 0x000fe400048070ff */
[----:B------:R-:W-:Y:S02]  /*10860*/  F2FP.SATFINITE.E4M3.F32.PACK_AB_MERGE_C R87, R87, R14, RZ ;  /* 0x0000000e5757723e */ /* 0x000fe400048070ff */
[----:B------:R-:W-:Y:S02]  /*10870*/  LOP3.LUT R74, R74, 0xffff, RZ, 0xc0, !PT ;  /* 0x0000ffff4a4a7812 */ /* 0x000fe400078ec0ff */
[----:B------:R-:W-:Y:S02]  /*10880*/  LOP3.LUT R68, R68, 0xffff, RZ, 0xc0, !PT ;  /* 0x0000ffff44447812 */ /* 0x000fe400078ec0ff */
[----:B------:R-:W-:Y:S02]  /*10890*/  PRMT R17, R70, 0x3340, R1 ;  /* 0x0000334046117816 */ /* 0x000fe40000000001 */
[----:B------:R-:W-:-:S02]  /*108a0*/  PRMT R14, R42, 0x3340, R43 ;  /* 0x000033402a0e7816 */ /* 0x000fc4000000002b */
[----:B------:R-:W-:Y:S02]  /*108b0*/  PRMT R23, R10, 0x5410, R11 ;  /* 0x000054100a177816 */ /* 0x000fe4000000000b */
[----:B------:R-:W-:Y:S02]  /*108c0*/  PRMT R11, R38, 0x3340, R1 ;  /* 0x00003340260b7816 */ /* 0x000fe40000000001 */
[----:B------:R-:W-:Y:S02]  /*108d0*/  PRMT R10, R46, 0x3340, R35 ;  /* 0x000033402e0a7816 */ /* 0x000fe40000000023 */
[----:B------:R-:W-:Y:S02]  /*108e0*/  LOP3.LUT R45, R56, 0xffff, RZ, 0xc0, !PT ;  /* 0x0000ffff382d7812 */ /* 0x000fe400078ec0ff */
[----:B------:R-:W-:Y:S02]  /*108f0*/  F2FP.SATFINITE.E4M3.F32.PACK_AB_MERGE_C R30, R75, R30, RZ ;  /* 0x0000001e4b1e723e */ /* 0x000fe400048070ff */
[----:B------:R-:W-:-:S02]  /*10900*/  F2FP.SATFINITE.E4M3.F32.PACK_AB_MERGE_C R26, R79, R26, RZ ;  /* 0x0000001a4f1a723e */ /* 0x000fc400048070ff */
[----:B------:R-:W-:Y:S02]  /*10910*/  F2FP.SATFINITE.E4M3.F32.PACK_AB_MERGE_C R22, R83, R22, RZ ;  /* 0x000000165316723e */ /* 0x000fe400048070ff */
[----:B------:R-:W-:Y:S02]  /*10920*/  F2FP.SATFINITE.E4M3.F32.PACK_AB_MERGE_C R85, R85, R16, RZ ;  /* 0x000000105555723e */ /* 0x000fe400048070ff */
[----:B------:R-:W-:Y:S02]  /*10930*/  LOP3.LUT R60, R60, 0xffff, RZ, 0xc0, !PT ;  /* 0x0000ffff3c3c7812 */ /* 0x000fe400078ec0ff */
[----:B------:R-:W-:Y:S02]  /*10940*/  LOP3.LUT R24, R51, 0xffff, RZ, 0xc0, !PT ;  /* 0x0000ffff33187812 */ /* 0x000fe400078ec0ff */
[----:B------:R-:W-:Y:S02]  /*10950*/  LOP3.LUT R49, R44, 0xffff, RZ, 0xc0, !PT ;  /* 0x0000ffff2c317812 */ /* 0x000fe400078ec0ff */
[----:B------:R-:W-:-:S02]  /*10960*/  LOP3.LUT R52, R40, 0xffff, RZ, 0xc0, !PT ;  /* 0x0000ffff28347812 */ /* 0x000fc400078ec0ff */
[----:B------:R-:W-:Y:S02]  /*10970*/  LOP3.LUT R56, R36, 0xffff, RZ, 0xc0, !PT ;  /* 0x0000ffff24387812 */ /* 0x000fe400078ec0ff */
[----:B------:R-:W-:Y:S02]  /*10980*/  PRMT R19, R68, 0x3340, R1 ;  /* 0x0000334044137816 */ /* 0x000fe40000000001 */
[----:B------:R-:W-:Y:S02]  /*10990*/  PRMT R16, R74, 0x3340, R39 ;  /* 0x000033404a107816 */ /* 0x000fe40000000027 */
[----:B------:R-:W-:Y:S01]  /*109a0*/  PRMT R32, R14, 0x5410, R17 ;  /* 0x000054100e207816 */ /* 0x000fe20000000011 */
[----:B------:R-:W-:Y:S01]  /*109b0*/  IMAD R17, R12, 0x4, R15 ;  /* 0x000000040c117824 */ /* 0x000fe200078e020f */
[----:B------:R-:W-:Y:S02]  /*109c0*/  PRMT R28, R10, 0x5410, R11 ;  /* 0x000054100a1c7816 */ /* 0x000fe4000000000b */
[----:B------:R-:W-:-:S02]  /*109d0*/  F2FP.SATFINITE.E4M3.F32.PACK_AB_MERGE_C R48, R55, R48, RZ ;  /* 0x000000303730723e */ /* 0x000fc400048070ff */
[----:B------:R-:W-:Y:S02]  /*109e0*/  LOP3.LUT R51, R30, 0xffff, RZ, 0xc0, !PT ;  /* 0x0000ffff1e337812 */ /* 0x000fe400078ec0ff */
[----:B------:R-:W-:Y:S02]  /*109f0*/  LOP3.LUT R22, R22, 0xffff, RZ, 0xc0, !PT ;  /* 0x0000ffff16167812 */ /* 0x000fe400078ec0ff */
[----:B------:R-:W-:Y:S02]  /*10a00*/  LOP3.LUT R26, R26, 0xffff, RZ, 0xc0, !PT ;  /* 0x0000ffff1a1a7812 */ /* 0x000fe400078ec0ff */
[--C-:B------:R-:W-:Y:S02]  /*10a10*/  PRMT R11, R24, 0x3340, R1.reuse ;  /* 0x00003340180b7816 */ /* 0x100fe40000000001 */
[----:B------:R-:W-:Y:S02]  /*10a20*/  PRMT R21, R56, 0x3340, R1 ;  /* 0x0000334038157816 */ /* 0x000fe40000000001 */
[----:B------:R-:W-:-:S02]  /*10a30*/  PRMT R10, R60, 0x3340, R45 ;  /* 0x000033403c0a7816 */ /* 0x000fc4000000002d */
[----:B------:R-:W-:Y:S02]  /*10a40*/  PRMT R14, R49, 0x3340, R52 ;  /* 0x00003340310e7816 */ /* 0x000fe40000000034 */
[----:B------:R-:W-:Y:S01]  /*10a50*/  PRMT R55, R16, 0x5410, R19 ;  /* 0x0000541010377816 */ /* 0x000fe20000000013 */
[----:B------:R-:W-:Y:S01]  /*10a60*/  IMAD R19, R12, 0x8, R17 ;  /* 0x000000080c137824 */ /* 0x000fe200078e0211 */
[----:B------:R-:W-:Y:S02]  /*10a70*/  PRMT R27, R22, 0x3340, R1 ;  /* 0x00003340161b7816 */ /* 0x000fe40000000001 */
[----:B------:R-:W-:Y:S01]  /*10a80*/  PRMT R16, R51, 0x3340, R26 ;  /* 0x0000334033107816 */ /* 0x000fe2000000001a */
[----:B------:R-:W-:Y:S01]  /*10a90*/  IMAD R29, R12, 0x4, R19 ;  /* 0x000000040c1d7824 */ /* 0x000fe200078e0213 */
[----:B------:R-:W-:Y:S02]  /*10aa0*/  PRMT R73, R10, 0x5410, R11 ;  /* 0x000054100a497816 */ /* 0x000fe4000000000b */
[----:B------:R-:W-:-:S02]  /*10ab0*/  PRMT R59, R14, 0x5410, R21 ;  /* 0x000054100e3b7816 */ /* 0x000fc40000000015 */
[----:B------:R-:W-:Y:S01]  /*10ac0*/  SHF.R.U32.HI R10, RZ, 0x8, R31 ;  /* 0x00000008ff0a7819 */ /* 0x000fe2000001161f */
[C---:B------:R-:W-:Y:S01]  /*10ad0*/  IMAD R31, R12.reuse, 0x4, R29 ;  /* 0x000000040c1f7824 */ /* 0x040fe200078e021d */
[----:B------:R-:W-:Y:S02]  /*10ae0*/  SHF.R.U32.HI R11, RZ, 0x8, R54 ;  /* 0x00000008ff0b7819 */ /* 0x000fe40000011636 */
[----:B------:R-:W-:Y:S01]  /*10af0*/  SHF.R.U32.HI R14, RZ, 0x8, R58 ;  /* 0x00000008ff0e7819 */ /* 0x000fe2000001163a */
[----:B------:R-:W-:Y:S01]  /*10b00*/  IMAD R33, R12, 0x8, R31 ;  /* 0x000000080c217824 */ /* 0x000fe200078e021f */
[----:B------:R-:W-:Y:S02]  /*10b10*/  PRMT R75, R16, 0x5410, R27 ;  /* 0x00005410104b7816 */ /* 0x000fe4000000001b */
[----:B------:R-:W-:Y:S02]  /*10b20*/  SHF.R.U32.HI R16, RZ, 0x8, R41 ;  /* 0x00000008ff107819 */ /* 0x000fe40000011629 */
[----:B------:R-:W-:-:S02]  /*10b30*/  SHF.R.U32.HI R21, RZ, 0x8, R62 ;  /* 0x00000008ff157819 */ /* 0x000fc4000001163e */
[----:B------:R-:W-:Y:S02]  /*10b40*/  LOP3.LUT R11, R11, 0xffff, RZ, 0xc0, !PT ;  /* 0x0000ffff0b0b7812 */ /* 0x000fe400078ec0ff */
[----:B------:R-:W-:Y:S02]  /*10b50*/  LOP3.LUT R10, R10, 0xffff, RZ, 0xc0, !PT ;  /* 0x0000ffff0a0a7812 */ /* 0x000fe400078ec0ff */
[----:B------:R-:W-:Y:S02]  /*10b60*/  LOP3.LUT R14, R14, 0xffff, RZ, 0xc0, !PT ;  /* 0x0000ffff0e0e7812 */ /* 0x000fe400078ec0ff */
[----:B------:R-:W-:Y:S02]  /*10b70*/  LOP3.LUT R21, R21, 0xffff, RZ, 0xc0, !PT ;  /* 0x0000ffff15157812 */ /* 0x000fe400078ec0ff */
[----:B------:R-:W-:Y:S02]  /*10b80*/  LOP3.LUT R16, R16, 0xffff, RZ, 0xc0, !PT ;  /* 0x0000ffff10107812 */ /* 0x000fe400078ec0ff */
[----:B------:R-:W-:-:S02]  /*10b90*/  PRMT R30, R10, 0x3340, R11 ;  /* 0x000033400a1e7816 */ /* 0x000fc4000000000b */
[----:B------:R-:W-:Y:S02]  /*10ba0*/  PRMT R41, R14, 0x3340, R1 ;  /* 0x000033400e297816 */ /* 0x000fe40000000001 */
[----:B------:R-:W-:Y:S02]  /*10bb0*/  SHF.R.U32.HI R10, RZ, 0x8, R72 ;  /* 0x00000008ff0a7819 */ /* 0x000fe40000011648 */
[----:B------:R-:W-:Y:S01]  /*10bc0*/  SHF.R.U32.HI R14, RZ, 0x8, R35 ;  /* 0x00000008ff0e7819 */ /* 0x000fe20000011623 */
[----:B------:R-:W-:Y:S01]  /*10bd0*/  IMAD R35, R12, 0x4, R33 ;  /* 0x000000040c237824 */ /* 0x000fe200078e0221 */
[----:B------:R-:W-:Y:S02]  /*10be0*/  SHF.R.U32.HI R11, RZ, 0x8, R46 ;  /* 0x00000008ff0b7819 */ /* 0x000fe4000001162e */
[----:B------:R-:W-:Y:S02]  /*10bf0*/  PRMT R36, R16, 0x3340, R21 ;  /* 0x0000334010247816 */ /* 0x000fe40000000015 */
[----:B------:R-:W-:-:S02]  /*10c00*/  SHF.R.U32.HI R16, RZ, 0x8, R38 ;  /* 0x00000008ff107819 */ /* 0x000fc40000011626 */
[----:B------:R-:W-:Y:S02]  /*10c10*/  LOP3.LUT R10, R10, 0xffff, RZ, 0xc0, !PT ;  /* 0x0000ffff0a0a7812 */ /* 0x000fe400078ec0ff */
[----:B------:R-:W-:Y:S02]  /*10c20*/  LOP3.LUT R14, R14, 0xffff, RZ, 0xc0, !PT ;  /* 0x0000ffff0e0e7812 */ /* 0x000fe400078ec0ff */
[----:B------:R-:W-:Y:S02]  /*10c30*/  LOP3.LUT R11, R11, 0xffff, RZ, 0xc0, !PT ;  /* 0x0000ffff0b0b7812 */ /* 0x000fe400078ec0ff */
[----:B------:R-:W-:Y:S01]  /*10c40*/  F2FP.SATFINITE.E4M3.F32.PACK_AB_MERGE_C R66, R37, R66, RZ ;  /* 0x000000422542723e */ /* 0x000fe200048070ff */
[----:B------:R-:W-:Y:S01]  /*10c50*/  IMAD R37, R12, 0x4, R35 ;  /* 0x000000040c257824 */ /* 0x000fe200078e0223 */
[----:B------:R-:W-:Y:S02]  /*10c60*/  F2FP.SATFINITE.E4M3.F32.PACK_AB_MERGE_C R50, R53, R50, RZ ;  /* 0x000000323532723e */ /* 0x000fe400048070ff */
[----:B------:R-:W-:-:S02]  /*10c70*/  LOP3.LUT R16, R16, 0xffff, RZ, 0xc0, !PT ;  /* 0x0000ffff10107812 */ /* 0x000fc400078ec0ff */
[----:B------:R-:W-:Y:S02]  /*10c80*/  PRMT R53, R10, 0x3340, R1 ;  /* 0x000033400a357816 */ /* 0x000fe40000000001 */
[----:B------:R-:W-:Y:S02]  /*10c90*/  PRMT R38, R11, 0x3340, R14 ;  /* 0x000033400b267816 */ /* 0x000fe4000000000e */
[----:B------:R-:W-:Y:S02]  /*10ca0*/  SHF.R.U32.HI R14, RZ, 0x8, R42 ;  /* 0x00000008ff0e7819 */ /* 0x000fe4000001162a */
[----:B------:R-:W-:Y:S02]  /*10cb0*/  SHF.R.U32.HI R10, RZ, 0x8, R74 ;  /* 0x00000008ff0a7819 */ /* 0x000fe4000001164a */
[----:B------:R-:W-:Y:S01]  /*10cc0*/  SHF.R.U32.HI R11, RZ, 0x8, R39 ;  /* 0x00000008ff0b7819 */ /* 0x000fe20000011627 */
[----:B------:R-:W-:Y:S01]  /*10cd0*/  IMAD R39, R12, 0x8, R37 ;  /* 0x000000080c277824 */ /* 0x000fe200078e0225 */
[----:B------:R-:W-:-:S02]  /*10ce0*/  SHF.R.U32.HI R21, RZ, 0x8, R70 ;  /* 0x00000008ff157819 */ /* 0x000fc40000011646 */
[----:B------:R-:W-:Y:S02]  /*10cf0*/  PRMT R57, R16, 0x3340, R1 ;  /* 0x0000334010397816 */ /* 0x000fe40000000001 */
[----:B------:R-:W-:Y:S01]  /*10d00*/  SHF.R.U32.HI R16, RZ, 0x8, R43 ;  /* 0x00000008ff107819 */ /* 0x000fe2000001162b */
[----:B------:R-:W-:Y:S01]  /*10d10*/  IMAD R43, R12, 0x4, R39 ;  /* 0x000000040c2b7824 */ /* 0x000fe200078e0227 */
[----:B------:R-:W-:Y:S02]  /*10d20*/  LOP3.LUT R27, R14, 0xffff, RZ, 0xc0, !PT ;  /* 0x0000ffff0e1b7812 */ /* 0x000fe400078ec0ff */
[----:B------:R-:W-:Y:S02]  /*10d30*/  LOP3.LUT R11, R11, 0xffff, RZ, 0xc0, !PT ;  /* 0x0000ffff0b0b7812 */ /* 0x000fe400078ec0ff */
[----:B------:R-:W-:Y:S02]  /*10d40*/  LOP3.LUT R10, R10, 0xffff, RZ, 0xc0, !PT ;  /* 0x0000ffff0a0a7812 */ /* 0x000fe400078ec0ff */
[----:B------:R-:W-:-:S02]  /*10d50*/  LOP3.LUT R14, R21, 0xffff, RZ, 0xc0, !PT ;  /* 0x0000ffff150e7812 */ /* 0x000fc400078ec0ff */
[----:B------:R-:W-:Y:S02]  /*10d60*/  LOP3.LUT R16, R16, 0xffff, RZ, 0xc0, !PT ;  /* 0x0000ffff10107812 */ /* 0x000fe400078ec0ff */
[----:B------:R-:W-:Y:S02]  /*10d70*/  PRMT R42, R10, 0x3340, R11 ;  /* 0x000033400a2a7816 */ /* 0x000fe4000000000b */
[----:B------:R-:W-:Y:S02]  /*10d80*/  PRMT R61, R14, 0x3340, R1 ;  /* 0x000033400e3d7816 */ /* 0x000fe40000000001 */
[----:B------:R-:W-:Y:S02]  /*10d90*/  SHF.R.U32.HI R10, RZ, 0x8, R68 ;  /* 0x00000008ff0a7819 */ /* 0x000fe40000011644 */
[----:B------:R-:W-:Y:S01]  /*10da0*/  SHF.R.U32.HI R14, RZ, 0x8, R45 ;  /* 0x00000008ff0e7819 */ /* 0x000fe2000001162d */
[----:B------:R-:W-:Y:S01]  /*10db0*/  IMAD R45, R12, 0x4, R43 ;  /* 0x000000040c2d7824 */ /* 0x000fe200078e022b */
[----:B------:R-:W-:-:S02]  /*10dc0*/  PRMT R40, R27, 0x3340, R16 ;  /* 0x000033401b287816 */ /* 0x000fc40000000010 */
[----:B------:R-:W-:Y:S01]  /*10dd0*/  SHF.R.U32.HI R16, RZ, 0x8, R24 ;  /* 0x00000008ff107819 */ /* 0x000fe20000011618 */
[----:B------:R-:W-:Y:S01]  /*10de0*/  IMAD R47, R12, 0x8, R45 ;  /* 0x000000080c2f7824 */ /* 0x000fe200078e022d */
[----:B------:R-:W-:Y:S02]  /*10df0*/  LOP3.LUT R10, R10, 0xffff, RZ, 0xc0, !PT ;  /* 0x0000ffff0a0a7812 */ /* 0x000fe400078ec0ff */
[----:B------:R-:W-:Y:S02]  /*10e00*/  LOP3.LUT R16, R16, 0xffff, RZ, 0xc0, !PT ;  /* 0x0000ffff10107812 */ /* 0x000fe400078ec0ff */
[----:B------:R-:W-:Y:S02]  /*10e10*/  PRMT R63, R10, 0x3340, R1 ;  /* 0x000033400a3f7816 */ /* 0x000fe40000000001 */
[----:B------:R-:W-:Y:S02]  /*10e20*/  F2FP.SATFINITE.E4M3.F32.PACK_AB_MERGE_C R64, R117, R64, RZ ;  /* 0x000000407540723e */ /* 0x000fe400048070ff */
[----:B------:R-:W-:Y:S01]  /*10e30*/  SHF.R.U32.HI R10, RZ, 0x8, R49 ;  /* 0x00000008ff0a7819 */ /* 0x000fe20000011631 */
[----:B------:R-:W-:Y:S01]  /*10e40*/  IMAD R49, R12, 0x4, R47 ;  /* 0x000000040c317824 */ /* 0x000fe200078e022f */
[----:B------:R-:W-:-:S02]  /*10e50*/  PRMT R65, R16, 0x3340, R1 ;  /* 0x0000334010417816 */ /* 0x000fc40000000001 */
[----:B------:R-:W-:Y:S02]  /*10e60*/  F2FP.SATFINITE.E4M3.F32.PACK_AB_MERGE_C R34, R71, R34, RZ ;  /* 0x000000224722723e */ /* 0x000fe400048070ff */
[----:B------:R-:W-:Y:S01]  /*10e70*/  SHF.R.U32.HI R16, RZ, 0x8, R51 ;  /* 0x00000008ff107819 */ /* 0x000fe20000011633 */
[----:B------:R-:W-:Y:S01]  /*10e80*/  IMAD R51, R12, 0x4, R49 ;  /* 0x000000040c337824 */ /* 0x000fe200078e0231 */
[----:B------:R-:W-:Y:S02]  /*10e90*/  LOP3.LUT R64, R64, 0xffff, RZ, 0xc0, !PT ;  /* 0x0000ffff40407812 */ /* 0x000fe400078ec0ff */
[----:B------:R-:W-:Y:S02]  /*10ea0*/  SHF.R.U32.HI R11, RZ, 0x8, R60 ;  /* 0x00000008ff0b7819 */ /* 0x000fe4000001163c */
[----:B------:R-:W-:Y:S02]  /*10eb0*/  LOP3.LUT R34, R34, 0xffff, RZ, 0xc0, !PT ;  /* 0x0000ffff22227812 */ /* 0x000fe400078ec0ff */
[----:B------:R-:W-:Y:S01]  /*10ec0*/  PRMT R72, R55, 0x4210, R64 ;  /* 0x0000421037487816 */ /* 0x000fe20000000040 */
[----:B------:R-:W-:Y:S01]  /*10ed0*/  IMAD R55, R12, 0x8, R51 ;  /* 0x000000080c377824 */ /* 0x000fe200078e0233 */
[----:B------:R-:W-:-:S02]  /*10ee0*/  LOP3.LUT R14, R14, 0xffff, RZ, 0xc0, !PT ;  /* 0x0000ffff0e0e7812 */ /* 0x000fc400078ec0ff */
[----:B------:R-:W-:Y:S02]  /*10ef0*/  LOP3.LUT R11, R11, 0xffff, RZ, 0xc0, !PT ;  /* 0x0000ffff0b0b7812 */ /* 0x000fe400078ec0ff */
[----:B------:R-:W-:Y:S01]  /*10f00*/  PRMT R74, R59, 0x4210, R34 ;  /* 0x000042103b4a7816 */ /* 0x000fe20000000022 */
[----:B------:R-:W-:Y:S01]  /*10f10*/  IMAD R59, R12, 0x4, R55 ;  /* 0x000000040c3b7824 */ /* 0x000fe200078e0237 */
[----:B------:R-:W-:Y:S02]  /*10f20*/  LOP3.LUT R66, R66, 0xffff, RZ, 0xc0, !PT ;  /* 0x0000ffff42427812 */ /* 0x000fe400078ec0ff */
[----:B------:R-:W-:Y:S02]  /*10f30*/  PRMT R44, R11, 0x3340, R14 ;  /* 0x000033400b2c7816 */ /* 0x000fe4000000000e */
[----:B------:R-:W-:Y:S01]  /*10f40*/  PRMT R40, R40, 0x5410, R61 ;  /* 0x0000541028287816 */ /* 0x000fe2000000003d */
[----:B------:R-:W-:Y:S01]  /*10f50*/  IMAD R61, R12, 0x4, R59 ;  /* 0x000000040c3d7824 */ /* 0x000fe200078e023b */
[----:B------:R-:W-:-:S02]  /*10f60*/  SHF.R.U32.HI R11, RZ, 0x8, R52 ;  /* 0x00000008ff0b7819 */ /* 0x000fc40000011634 */
[----:B------:R-:W-:Y:S02]  /*10f70*/  PRMT R24, R23, 0x4210, R66 ;  /* 0x0000421017187816 */ /* 0x000fe40000000042 */
[----:B------:R-:W-:Y:S01]  /*10f80*/  PRMT R23, R42, 0x5410, R63 ;  /* 0x000054102a177816 */ /* 0x000fe2000000003f */
[----:B------:R-:W-:Y:S01]  /*10f90*/  IMAD R63, R12, 0x8, R61 ;  /* 0x000000080c3f7824 */ /* 0x000fe200078e023d */
[----:B------:R-:W-:Y:S02]  /*10fa0*/  LOP3.LUT R11, R11, 0xffff, RZ, 0xc0, !PT ;  /* 0x0000ffff0b0b7812 */ /* 0x000fe400078ec0ff */
[----:B------:R-:W-:Y:S02]  /*10fb0*/  LOP3.LUT R10, R10, 0xffff, RZ, 0xc0, !PT ;  /* 0x0000ffff0a0a7812 */ /* 0x000fe400078ec0ff */
[----:B------:R-:W-:Y:S02]  /*10fc0*/  PRMT R38, R38, 0x5410, R57 ;  /* 0x0000541026267816 */ /* 0x000fe40000000039 */
[----:B------:R-:W-:Y:S01]  /*10fd0*/  PRMT R57, R44, 0x5410, R65 ;  /* 0x000054102c397816 */ /* 0x000fe20000000041 */
[----:B------:R-:W-:Y:S01]  /*10fe0*/  IMAD R65, R12, 0x4, R63 ;  /* 0x000000040c417824 */ /* 0x000fe200078e023f */
[----:B------:R-:W-:-:S02]  /*10ff0*/  PRMT R11, R10, 0x3340, R11 ;  /* 0x000033400a0b7816 */ /* 0x000fc4000000000b */
[----:B------:R-:W-:Y:S01]  /*11000*/  SHF.R.U32.HI R10, RZ, 0x8, R22 ;  /* 0x00000008ff0a7819 */ /* 0x000fe20000011616 */
[----:B------:R-:W-:Y:S01]  /*11010*/  IMAD R67, R12, 0x4, R65 ;  /* 0x000000040c437824 */ /* 0x000fe200078e0241 */
[----:B------:R-:W-:Y:S02]  /*11020*/  LOP3.LUT R48, R48, 0xffff, RZ, 0xc0, !PT ;  /* 0x0000ffff30307812 */ /* 0x000fe400078ec0ff */
[----:B------:R-:W-:Y:S01]  /*11030*/  LOP3.LUT R22, R87, 0xffff, RZ, 0xc0, !PT ;  /* 0x0000ffff57167812 */ /* 0x000fe200078ec0ff */
[----:B------:R-:W-:Y:S01]  /*11040*/  IMAD R71, R12, 0x8, R67 ;  /* 0x000000080c477824 */ /* 0x000fe200078e0243 */
[----:B------:R-:W-:Y:S02]  /*11050*/  PRMT R73, R73, 0x4210, R48 ;  /* 0x0000421049497816 */ /* 0x000fe40000000030 */
[----:B------:R-:W-:Y:S02]  /*11060*/  PRMT R75, R75, 0x4210, R22 ;  /* 0x000042104b4b7816 */ /* 0x000fe40000000016 */
[----:B------:R-:W-:-:S02]  /*11070*/  SHF.R.U32.HI R14, RZ, 0x8, R56 ;  /* 0x00000008ff0e7819 */ /* 0x000fc40000011638 */
[----:B------:R-:W-:Y:S01]  /*11080*/  SHF.R.U32.HI R21, RZ, 0x8, R26 ;  /* 0x00000008ff157819 */ /* 0x000fe2000001161a */
[----:B------:R0:W-:Y:S01]  /*11090*/  STS.128 [R3+UR4+0x80], R72 ;  /* 0x0000804803007988 */ /* 0x0001e20008000c04 */
[----:B------:R-:W-:Y:S02]  /*110a0*/  LOP3.LUT R14, R14, 0xffff, RZ, 0xc0, !PT ;  /* 0x0000ffff0e0e7812 */ /* 0x000fe400078ec0ff */
[----:B------:R-:W-:Y:S02]  /*110b0*/  LOP3.LUT R21, R21, 0xffff, RZ, 0xc0, !PT ;  /* 0x0000ffff15157812 */ /* 0x000fe400078ec0ff */
[----:B------:R-:W-:Y:S02]  /*110c0*/  PRMT R14, R14, 0x3340, R1 ;  /* 0x000033400e0e7816 */ /* 0x000fe40000000001 */
[----:B------:R-:W-:Y:S02]  /*110d0*/  LOP3.LUT R16, R16, 0xffff, RZ, 0xc0, !PT ;  /* 0x0000ffff10107812 */ /* 0x000fe400078ec0ff */
[----:B------:R-:W-:Y:S01]  /*110e0*/  PRMT R77, R11, 0x5410, R14 ;  /* 0x000054100b4d7816 */ /* 0x000fe2000000000e */
[----:B------:R-:W-:Y:S01]  /*110f0*/  IMAD.MOV.U32 R11, RZ, RZ, 0x3dc6b27f ;  /* 0x3dc6b27fff0b7424 */ /* 0x000fe200078e00ff */
[----:B------:R-:W-:Y:S01]  /*11100*/  PRMT R21, R16, 0x3340, R21 ;  /* 0x0000334010157816 */ /* 0x000fe20000000015 */
[----:B------:R-:W-:Y:S01]  /*11110*/  FADD R14, R8, -1 ;  /* 0xbf800000080e7421 */ /* 0x000fe20000000000 */
[----:B------:R-:W-:Y:S01]  /*11120*/  FADD R16, R9, -1 ;  /* 0xbf80000009107421 */ /* 0x000fe20000000000 */
[----:B------:R-:W-:Y:S01]  /*11130*/  LOP3.LUT R50, R50, 0xffff, RZ, 0xc0, !PT ;  /* 0x0000ffff32327812 */ /* 0x000fe200078ec0ff */
[----:B0-----:R-:W-:-:S02]  /*11140*/  IMAD R73, R12, 0x4, R71 ;  /* 0x000000040c497824 */ /* 0x001fc400078e0247 */
[-C--:B------:R-:W-:Y:S01]  /*11150*/  FFMA.FTZ R9, R14, R11.reuse, -0.16845393180847167969 ;  /* 0xbe2c7f300e097423 */ /* 0x080fe2000001000b */
[----:B------:R-:W-:Y:S01]  /*11160*/  FFMA.FTZ R11, R16, R11, -0.16845393180847167969 ;  /* 0xbe2c7f30100b7423 */ /* 0x000fe2000001000b */
[----:B------:R-:W-:Y:S01]  /*11170*/  LOP3.LUT R69, R69, 0xffff, RZ, 0xc0, !PT ;  /* 0x0000ffff45457812 */ /* 0x000fe200078ec0ff */
[----:B------:R-:W-:Y:S01]  /*11180*/  IMAD R75, R12, 0x4, R73 ;  /* 0x000000040c4b7824 */ /* 0x000fe200078e0249 */
[----:B------:R-:W-:Y:S01]  /*11190*/  LOP3.LUT R85, R85, 0xffff, RZ, 0xc0, !PT ;  /* 0x0000ffff55557812 */ /* 0x000fe200078ec0ff */
[----:B------:R-:W-:Y:S01]  /*111a0*/  FFMA.FTZ R11, R16, R11, 0.1716887056827545166 ;  /* 0x3e2fcf2a100b7423 */ /* 0x000fe2000001000b */
[----:B------:R-:W-:Y:S01]  /*111b0*/  LOP3.LUT R10, R10, 0xffff, RZ, 0xc0, !PT ;  /* 0x0000ffff0a0a7812 */ /* 0x000fe200078ec0ff */
[----:B------:R-:W-:Y:S01]  /*111c0*/  IMAD R79, R12, 0x8, R75 ;  /* 0x000000080c4f7824 */ /* 0x000fe200078e024b */
[----:B------:R-:W-:Y:S01]  /*111d0*/  PRMT R25, R25, 0x4210, R50 ;  /* 0x0000421019197816 */ /* 0x000fe20000000032 */
[----:B------:R-:W-:Y:S01]  /*111e0*/  FFMA.FTZ R9, R14, R9, 0.1716887056827545166 ;  /* 0x3e2fcf2a0e097423 */ /* 0x000fe20000010009 */
[----:B------:R-:W-:Y:S01]  /*111f0*/  PRMT R26, R28, 0x4210, R69 ;  /* 0x000042101c1a7816 */ /* 0x000fe20000000045 */
[----:B------:R-:W-:Y:S01]  /*11200*/  IMAD R81, R12, 0x4, R79 ;  /* 0x000000040c517824 */ /* 0x000fe200078e024f */
[----:B------:R-:W-:Y:S01]  /*11210*/  PRMT R27, R32, 0x4210, R85 ;  /* 0x00004210201b7816 */ /* 0x000fe20000000055 */
[----:B------:R-:W-:Y:S01]  /*11220*/  FFMA.FTZ R11, R16, R11, -0.17900948226451873779 ;  /* 0xbe374e43100b7423 */ /* 0x000fe2000001000b */
[----:B------:R-:W-:Y:S01]  /*11230*/  PRMT R41, R30, 0x5410, R41 ;  /* 0x000054101e297816 */ /* 0x000fe20000000029 */
[----:B------:R-:W-:Y:S01]  /*11240*/  IMAD R83, R12, 0x4, R81 ;  /* 0x000000040c537824 */ /* 0x000fe200078e0251 */
[----:B------:R-:W-:Y:S01]  /*11250*/  PRMT R10, R10, 0x3340, R1 ;  /* 0x000033400a0a7816 */ /* 0x000fe20000000001 */
[----:B------:R-:W-:Y:S01]  /*11260*/  FFMA.FTZ R9, R14, R9, -0.17900948226451873779 ;  /* 0xbe374e430e097423 */ /* 0x000fe20000010009 */
[----:B------:R-:W-:Y:S01]  /*11270*/  FFMA.FTZ R11, R16, R11, 0.20512372255325317383 ;  /* 0x3e520bf4100b7423 */ /* 0x000fe2000001000b */
[----:B------:R-:W-:Y:S01]  /*11280*/  IMAD R87, R12, 0x8, R83 ;  /* 0x000000080c577824 */ /* 0x000fe200078e0253 */
[----:B------:R0:W-:Y:S01]  /*11290*/  STS.128 [R3+UR4], R24 ;  /* 0x0000001803007988 */ /* 0x0001e20008000c04 */
[----:B------:R-:W-:Y:S01]  /*112a0*/  FFMA.FTZ R9, R14, R9, 0.20512372255325317383 ;  /* 0x3e520bf40e097423 */ /* 0x000fe20000010009 */
[----:B------:R-:W-:Y:S01]  /*112b0*/  PRMT R8, R23, 0x5210, R64 ;  /* 0x0000521017087816 */ /* 0x000fe20000000040 */
[----:B------:R-:W-:Y:S01]  /*112c0*/  IMAD R89, R12, 0x4, R87 ;  /* 0x000000040c597824 */ /* 0x000fe200078e0257 */
[----:B------:R-:W-:Y:S01]  /*112d0*/  ISETP.GE.U32.AND P1, PT, R5, 0x7f800000, PT ;  /* 0x7f8000000500780c */ /* 0x000fe20003f26070 */
[----:B------:R-:W-:Y:S01]  /*112e0*/  FFMA.FTZ R9, R14, R9, -0.24046532809734344482 ;  /* 0xbe763c8b0e097423 */ /* 0x000fe20000010009 */
[----:B------:R-:W-:Y:S01]  /*112f0*/  PRMT R53, R36, 0x5410, R53 ;  /* 0x0000541024357816 */ /* 0x000fe20000000035 */
[----:B------:R-:W-:Y:S01]  /*11300*/  IMAD R91, R12, 0x4, R89 ;  /* 0x000000040c5b7824 */ /* 0x000fe200078e0259 */
[----:B------:R-:W-:-:S02]  /*11310*/  ISETP.GE.U32.AND P2, PT, R4, 0x7f800000, PT ;  /* 0x7f8000000400780c */ /* 0x000fc40003f46070 */
[----:B------:R-:W-:Y:S01]  /*11320*/  FSETP.NEU.AND P0, PT, R5, RZ, PT ;  /* 0x000000ff0500720b */ /* 0x000fe20003f0d000 */
[----:B------:R-:W-:Y:S01]  /*11330*/  IMAD R95, R12, 0x8, R91 ;  /* 0x000000080c5f7824 */ /* 0x000fe200078e025b */
[C---:B------:R-:W-:Y:S02]  /*11340*/  LEA.HI R93, R156.reuse, 0x9c, RZ, 0x1a ;  /* 0x0000009c9c5d7811 */ /* 0x040fe400078fd0ff */
[----:B------:R-:W-:Y:S01]  /*11350*/  LEA.HI R101, R156, 0xac, RZ, 0x1a ;  /* 0x000000ac9c657811 */ /* 0x000fe200078fd0ff */
[C---:B------:R-:W-:Y:S01]  /*11360*/  IMAD R97, R12.reuse, 0x4, R95 ;  /* 0x000000040c617824 */ /* 0x040fe200078e025f */
[----:B0-----:R-:W-:Y:S01]  /*11370*/  PRMT R24, R41, 0x5210, R66 ;  /* 0x0000521029187816 */ /* 0x001fe20000000042 */
[----:B------:R-:W-:Y:S01]  /*11380*/  IMAD R93, R93, R12, RZ ;  /* 0x0000000c5d5d7224 */ /* 0x000fe200078e02ff */
[----:B------:R-:W-:Y:S01]  /*11390*/  PRMT R41, R21, 0x5410, R10 ;  /* 0x0000541015297816 */ /* 0x000fe2000000000a */
[----:B------:R-:W-:Y:S02]  /*113a0*/  IMAD R99, R12, 0x4, R97 ;  /* 0x000000040c637824 */ /* 0x000fe400078e0261 */
[----:B------:R-:W-:Y:S01]  /*113b0*/  FFMA.FTZ R21, R16, R11, -0.24046532809734344482 ;  /* 0xbe763c8b10157423 */ /* 0x000fe2000001000b */
[----:B------:R-:W-:Y:S01]  /*113c0*/  FFMA.FTZ R11, R14, R9, 0.28857114911079406738 ;  /* 0x3e93bf990e0b7423 */ /* 0x000fe20000010009 */
[----:B------:R-:W-:Y:S01]  /*113d0*/  PRMT R25, R53, 0x5210, R50 ;  /* 0x0000521035197816 */ /* 0x000fe20000000032 */
[----:B------:R-:W-:-:S02]  /*113e0*/  IMAD R103, R12, 0x8, R99 ;  /* 0x000000080c677824 */ /* 0x000fc400078e0263 */
[----:B------:R-:W-:Y:S01]  /*113f0*/  FFMA.FTZ R21, R16, R21, 0.28857114911079406738 ;  /* 0x3e93bf9910157423 */ /* 0x000fe20000010015 */
[----:B------:R-:W-:Y:S01]  /*11400*/  FFMA.FTZ R11, R14, R11, -0.36067417263984680176 ;  /* 0xbeb8aa490e0b7423 */ /* 0x000fe2000001000b */
[----:B------:R-:W-:Y:S01]  /*11410*/  PRMT R26, R38, 0x5210, R69 ;  /* 0x00005210261a7816 */ /* 0x000fe20000000045 */
[----:B------:R-:W-:Y:S02]  /*11420*/  IMAD R105, R12, 0x4, R103 ;  /* 0x000000040c697824 */ /* 0x000fe400078e0267 */
[----:B------:R-:W-:Y:S01]  /*11430*/  FFMA.FTZ R23, R16, R21, -0.36067417263984680176 ;  /* 0xbeb8aa4910177423 */ /* 0x000fe20000010015 */
[----:B------:R-:W-:Y:S01]  /*11440*/  FFMA.FTZ R21, R14, R11, 0.48089820146560668945 ;  /* 0x3ef6384a0e157423 */ /* 0x000fe2000001000b */
[----:B------:R-:W-:Y:S01]  /*11450*/  PRMT R27, R40, 0x5210, R85 ;  /* 0x00005210281b7816 */ /* 0x000fe20000000055 */
[----:B------:R-:W-:Y:S02]  /*11460*/  IMAD R107, R12, 0x4, R105 ;  /* 0x000000040c6b7824 */ /* 0x000fe400078e0269 */
[----:B------:R-:W-:Y:S01]  /*11470*/  FFMA.FTZ R23, R16, R23, 0.48089820146560668945 ;  /* 0x3ef6384a10177423 */ /* 0x000fe20000010017 */
[----:B------:R-:W-:Y:S01]  /*11480*/  FFMA.FTZ R21, R14, R21, -0.72134751081466674805 ;  /* 0xbf38aa3b0e157423 */ /* 0x000fe20000010015 */
[----:B------:R-:W-:Y:S01]  /*11490*/  PRMT R9, R57, 0x5210, R48 ;  /* 0x0000521039097816 */ /* 0x000fe20000000030 */
[----:B------:R-:W-:-:S02]  /*114a0*/  IMAD R111, R12, 0x8, R107 ;  /* 0x000000080c6f7824 */ /* 0x000fc400078e026b */
[----:B------:R-:W-:Y:S01]  /*114b0*/  FFMA.FTZ R23, R16, R23, -0.72134751081466674805 ;  /* 0xbf38aa3b10177423 */ /* 0x000fe20000010017 */
[----:B------:R-:W-:Y:S01]  /*114c0*/  FMUL R21, R14, R21 ;  /* 0x000000150e157220 */ /* 0x000fe20000400000 */
[----:B------:R-:W-:Y:S01]  /*114d0*/  PRMT R10, R77, 0x5210, R34 ;  /* 0x000052104d0a7816 */ /* 0x000fe20000000022 */
[----:B------:R-:W-:Y:S02]  /*114e0*/  IMAD R113, R12, 0x4, R111 ;  /* 0x000000040c717824 */ /* 0x000fe400078e026f */
[----:B------:R-:W-:Y:S01]  /*114f0*/  FMUL R23, R16, R23 ;  /* 0x0000001710177220 */ /* 0x000fe20000400000 */
[----:B------:R-:W-:Y:S01]  /*11500*/  PRMT R11, R41, 0x5210, R22 ;  /* 0x00005210290b7816 */ /* 0x000fe20000000016 */
[----:B------:R-:W-:Y:S01]  /*11510*/  FMUL R21, R14, R21 ;  /* 0x000000150e157220 */ /* 0x000fe20000400000 */
[----:B------:R-:W-:Y:S02]  /*11520*/  IMAD R115, R12, 0x4, R113 ;  /* 0x000000040c737824 */ /* 0x000fe400078e0271 */
[----:B------:R-:W-:Y:S01]  /*11530*/  FMUL R23, R16, R23 ;  /* 0x0000001710177220 */ /* 0x000fe20000400000 */
[----:B------:R-:W-:Y:S01]  /*11540*/  STS.128 [R3+UR4+0x400], R24 ;  /* 0x0004001803007988 */ /* 0x000fe20008000c04 */
[----:B------:R-:W-:Y:S01]  /*11550*/  FFMA.FTZ R14, R14, 1.4426950216293334961, R21 ;  /* 0x3fb8aa3b0e0e7823 */ /* 0x000fe20000010015 */
[----:B------:R-:W-:-:S02]  /*11560*/  IMAD R119, R12, 0x8, R115 ;  /* 0x000000080c777824 */ /* 0x000fc400078e0273 */
[----:B------:R-:W-:Y:S01]  /*11570*/  FFMA.FTZ R23, R16, 1.4426950216293334961, R23 ;  /* 0x3fb8aa3b10177823 */ /* 0x000fe20000010017 */
[----:B------:R0:W-:Y:S01]  /*11580*/  STS.128 [R3+UR4+0x480], R8 ;  /* 0x0004800803007988 */ /* 0x0001e20008000c04 */
[----:B------:R-:W-:Y:S01]  /*11590*/  UIMAD UR4, UR8, UR6, URZ ;  /* 0x00000006080472a4 */ /* 0x000fe2000f8e023f */
[----:B------:R-:W-:Y:S02]  /*115a0*/  IMAD R121, R12, 0x4, R119 ;  /* 0x000000040c797824 */ /* 0x000fe400078e0277 */
[----:B------:R-:W-:Y:S01]  /*115b0*/  FADD R120, R6, R23 ;  /* 0x0000001706787221 */ /* 0x000fe20000000000 */
[----:B------:R-:W-:Y:S02]  /*115c0*/  @P1 IMAD.MOV.U32 R6, RZ, RZ, 0x7f800000 ;  /* 0x7f800000ff061424 */ /* 0x000fe400078e00ff */
[----:B------:R-:W-:Y:S01]  /*115d0*/  FADD R21, R7, R14 ;  /* 0x0000000e07157221 */ /* 0x000fe20000000000 */
[----:B------:R-:W-:Y:S01]  /*115e0*/  IMAD R125, R12, 0x4, R121 ;  /* 0x000000040c7d7824 */ /* 0x000fe200078e0279 */
[----:B------:R-:W-:Y:S01]  /*115f0*/  USHF.R.S32.HI UR6, URZ, 0x1f, UR4 ;  /* 0x0000001f3f067899 */ /* 0x000fe20008011404 */
[----:B------:R-:W-:Y:S01]  /*11600*/  @P1 FFMA.FTZ R21, R5, R6, +INF ;  /* 0x7f80000005151423 */ /* 0x000fe20000010006 */
[----:B------:R-:W-:Y:S01]  /*11610*/  @P2 IMAD.MOV.U32 R5, RZ, RZ, 0x7f800000 ;  /* 0x7f800000ff052424 */ /* 0x000fe200078e00ff */
[----:B------:R-:W-:Y:S01]  /*11620*/  LEA.HI R7, R156, 0x1c, RZ, 0x1a ;  /* 0x0000001c9c077811 */ /* 0x000fe200078fd0ff */
[----:B------:R-:W-:Y:S01]  /*11630*/  IMAD R129, R12, 0x8, R125 ;  /* 0x000000080c817824 */ /* 0x000fe200078e027d */
[----:B------:R-:W-:Y:S01]  /*11640*/  LEA.HI R23, R156, 0x4c, RZ, 0x1a ;  /* 0x0000004c9c177811 */ /* 0x000fe200078fd0ff */
[----:B------:R-:W-:Y:S01]  /*11650*/  @P2 FFMA.FTZ R120, R4, R5, +INF ;  /* 0x7f80000004782423 */ /* 0x000fe20000010005 */
[----:B------:R-:W-:Y:S01]  /*11660*/  LEA.HI R5, R156, 0xc, RZ, 0x1a ;  /* 0x0000000c9c057811 */ /* 0x000fe200078fd0ff */
[----:B------:R-:W-:Y:S01]  /*11670*/  IMAD R131, R12, 0x4, R129 ;  /* 0x000000040c837824 */ /* 0x000fe200078e0281 */
[----:B0-----:R-:W-:Y:S01]  /*11680*/  LEA.HI R9, R156, 0x2c, RZ, 0x1a ;  /* 0x0000002c9c097811 */ /* 0x001fe200078fd0ff */
[----:B------:R-:W-:Y:S01]  /*11690*/  IMAD R3, R152, UR7, RZ ;  /* 0x0000000798037c24 */ /* 0x000fe2000f8e02ff */
[----:B------:R-:W-:Y:S01]  /*116a0*/  LEA.HI R11, R156, 0x3c, RZ, 0x1a ;  /* 0x0000003c9c0b7811 */ /* 0x000fe200078fd0ff */
[----:B------:R-:W-:Y:S01]  /*116b0*/  IMAD R133, R12, 0x4, R131 ;  /* 0x000000040c857824 */ /* 0x000fe200078e0283 */
[C---:B------:R-:W-:Y:S01]  /*116c0*/  LEA.HI R25, R156.reuse, 0x5c, RZ, 0x1a ;  /* 0x0000005c9c197811 */ /* 0x040fe200078fd0ff */
[-C--:B------:R-:W-:Y:S01]  /*116d0*/  IMAD R8, R23, R12.reuse, RZ ;  /* 0x0000000c17087224 */ /* 0x080fe200078e02ff */
[----:B-1----:R-:W-:Y:S01]  /*116e0*/  IADD3 R136, P3, P4, R3, UR4, R136 ;  /* 0x0000000403887c10 */ /* 0x002fe2000fc7e088 */
[----:B------:R-:W-:Y:S01]  /*116f0*/  USHF.R.U32.HI UR4, URZ, 0x2, UR9 ;  /* 0x000000023f047899 */ /* 0x000fe20008011609 */
[----:B------:R-:W-:Y:S01]  /*11700*/  SHF.R.S32.HI R6, RZ, 0x1f, R3 ;  /* 0x0000001fff067819 */ /* 0x000fe20000011403 */
[----:B------:R-:W-:Y:S01]  /*11710*/  IMAD R101, R101, R12, RZ ;  /* 0x0000000c65657224 */ /* 0x000fe200078e02ff */
[----:B------:R-:W-:-:S02]  /*11720*/  LEA.HI R27, R156, 0x6c, RZ, 0x1a ;  /* 0x0000006c9c1b7811 */ /* 0x000fc400078fd0ff */
[----:B------:R-:W-:Y:S01]  /*11730*/  IADD3.X R148, R6, UR6, R137, P3, P4 ;  /* 0x0000000606947c10 */ /* 0x000fe20009fe8489 */
[----:B------:R-:W-:Y:S01]  /*11740*/  IMAD R137, R12, 0x8, R133 ;  /* 0x000000080c897824 */ /* 0x000fe200078e0285 */
[C---:B------:R-:W-:Y:S01]  /*11750*/  LEA.HI R41, R156.reuse, 0x7c, RZ, 0x1a ;  /* 0x0000007c9c297811 */ /* 0x040fe200078fd0ff */
[-C--:B------:R-:W-:Y:S01]  /*11760*/  IMAD R6, R9, R12.reuse, RZ ;  /* 0x0000000c09067224 */ /* 0x080fe200078e02ff */
[----:B------:R-:W-:Y:S01]  /*11770*/  LEA.HI R85, R156, 0x8c, RZ, 0x1a ;  /* 0x0000008c9c557811 */ /* 0x000fe200078fd0ff */
[----:B------:R-:W-:Y:S01]  /*11780*/  IMAD R141, R12, 0x4, R137 ;  /* 0x000000040c8d7824 */ /* 0x000fe200078e0289 */
[C---:B------:R-:W-:Y:S01]  /*11790*/  LEA.HI R109, R156.reuse, 0xbc, RZ, 0x1a ;  /* 0x000000bc9c6d7811 */ /* 0x040fe200078fd0ff */
[-C--:B------:R-:W-:Y:S01]  /*117a0*/  IMAD R9, R25, R12.reuse, RZ ;  /* 0x0000000c19097224 */ /* 0x080fe200078e02ff */
[C---:B------:R-:W-:Y:S01]  /*117b0*/  LEA.HI R117, R156.reuse, 0xcc, RZ, 0x1a ;  /* 0x000000cc9c757811 */ /* 0x040fe200078fd0ff */
[-C--:B------:R-:W-:Y:S01]  /*117c0*/  IMAD R10, R27, R12.reuse, RZ ;  /* 0x0000000c1b0a7224 */ /* 0x080fe200078e02ff */
[C---:B------:R-:W-:Y:S01]  /*117d0*/  LEA.HI R127, R156.reuse, 0xdc, RZ, 0x1a ;  /* 0x000000dc9c7f7811 */ /* 0x040fe200078fd0ff */
[-C--:B------:R-:W-:Y:S01]  /*117e0*/  IMAD R85, R85, R12.reuse, RZ ;  /* 0x0000000c55557224 */ /* 0x080fe200078e02ff */
[C---:B------:R-:W-:Y:S01]  /*117f0*/  LEA.HI R135, R156.reuse, 0xec, RZ, 0x1a ;  /* 0x000000ec9c877811 */ /* 0x040fe200078fd0ff */
[-C--:B------:R-:W-:Y:S01]  /*11800*/  IMAD R109, R109, R12.reuse, RZ ;  /* 0x0000000c6d6d7224 */ /* 0x080fe200078e02ff */
[----:B------:R-:W-:Y:S01]  /*11810*/  LEA.HI R3, R156, 0xfc, RZ, 0x1a ;  /* 0x000000fc9c037811 */ /* 0x000fe200078fd0ff */
[-C--:B------:R-:W-:Y:S01]  /*11820*/  IMAD R117, R117, R12.reuse, RZ ;  /* 0x0000000c75757224 */ /* 0x080fe200078e02ff */
[----:B------:R-:W-:Y:S01]  /*11830*/  FSETP.NEU.AND P1, PT, R4, RZ, PT ;  /* 0x000000ff0400720b */ /* 0x000fe20003f2d000 */
[-C--:B------:R-:W-:Y:S01]  /*11840*/  IMAD R4, R5, R12.reuse, RZ ;  /* 0x0000000c05047224 */ /* 0x080fe200078e02ff */
[----:B------:R-:W-:Y:S01]  /*11850*/  LOP3.LUT R145, R2, UR4, RZ, 0x3c, !PT ;  /* 0x0000000402917c12 */ /* 0x000fe2000f8e3cff */
[----:B------:R-:W-:Y:S01]  /*11860*/  IMAD R5, R7, R12, RZ ;  /* 0x0000000c07057224 */ /* 0x000fe200078e02ff */
[----:B------:R-:W-:Y:S01]  /*11870*/  IADD3 R2, P5, R13, R136, RZ ;  /* 0x000000880d027210 */ /* 0x000fe20007fbe0ff */
[----:B------:R-:W-:Y:S01]  /*11880*/  IMAD R7, R11, R12, RZ ;  /* 0x0000000c0b077224 */ /* 0x000fe200078e02ff */
[----:B------:R-:W-:Y:S01]  /*11890*/  IADD3 R14, P4, R17, R136, RZ ;  /* 0x00000088110e7210 */ /* 0x000fe20007f9e0ff */
[----:B------:R-:W-:Y:S01]  /*118a0*/  IMAD R11, R41, R12, RZ ;  /* 0x0000000c290b7224 */ /* 0x000fe200078e02ff */
[----:B------:R-:W-:Y:S01]  /*118b0*/  IADD3 R16, P3, R4, R136, RZ ;  /* 0x0000008804107210 */ /* 0x000fe20007f7e0ff */
[-C--:B------:R-:W-:Y:S01]  /*118c0*/  IMAD R127, R127, R12.reuse, RZ ;  /* 0x0000000c7f7f7224 */ /* 0x080fe200078e02ff */
[----:B------:R-:W-:Y:S01]  /*118d0*/  BAR.SYNC.DEFER_BLOCKING 0x0 ;  /* 0x0000000000007b1d */ /* 0x000fe20000010000 */
[----:B------:R-:W-:Y:S01]  /*118e0*/  IMAD R135, R135, R12, RZ ;  /* 0x0000000c87877224 */ /* 0x000fe200078e02ff */
[----:B------:R-:W-:Y:S01]  /*118f0*/  IADD3 R22, P6, R19, R136, RZ ;  /* 0x0000008813167210 */ /* 0x000fe20007fde0ff */
[----:B------:R-:W-:Y:S01]  /*11900*/  IMAD R144, R3, R12, RZ ;  /* 0x0000000c03907224 */ /* 0x000fe200078e02ff */
[----:B------:R-:W-:Y:S01]  /*11910*/  LEA.HI.X.SX32 R3, R13, R148, 0x1, P5 ;  /* 0x000000940d037211 */ /* 0x000fe200028f0eff */
[----:B------:R-:W-:Y:S01]  /*11920*/  IMAD R143, R12, 0x4, R141 ;  /* 0x000000040c8f7824 */ /* 0x000fe200078e028d */
[-C--:B------:R-:W-:Y:S01]  /*11930*/  IADD3 R12, P2, R15, R136.reuse, RZ ;  /* 0x000000880f0c7210 */ /* 0x080fe20007f5e0ff */
[----:B------:R-:W-:Y:S01]  /*11940*/  ULDC UR6, c[0x0][0x27c] ;  /* 0x00009f0000067ab9 */ /* 0x000fe20000000800 */
[----:B------:R-:W-:Y:S01]  /*11950*/  IADD3 R24, P5, R29, R136, RZ ;  /* 0x000000881d187210 */ /* 0x000fe20007fbe0ff */
[----:B------:R-:W-:Y:S01]  /*11960*/  UIMAD UR6, UR8, UR6, URZ ;  /* 0x00000006080672a4 */ /* 0x000fe2000f8e023f */
[----:B------:R-:W-:-:S02]  /*11970*/  LEA.HI.X.SX32 R13, R15, R148, 0x1, P2 ;  /* 0x000000940f0d7211 */ /* 0x000fc400010f0eff */
[----:B------:R-:W-:Y:S01]  /*11980*/  IADD3 R26, P2, R31, R136, RZ ;  /* 0x000000881f1a7210 */ /* 0x000fe20007f5e0ff */
[----:B------:R-:W-:Y:S01]  /*11990*/  USHF.L.U32 UR4, UR6, 0x2, URZ ;  /* 0x0000000206047899 */ /* 0x000fe2000800063f */
[----:B------:R-:W-:Y:S01]  /*119a0*/  LEA.HI.X.SX32 R15, R17, R148, 0x1, P4 ;  /* 0x00000094110f7211 */ /* 0x000fe200020f0eff */
[----:B------:R-:W-:Y:S01]  /*119b0*/  UIMAD.WIDE UR6, UR6, 0x4, URZ ;  /* 0x00000004060678a5 */ /* 0x000fe2000f8e023f */
[----:B------:R-:W-:Y:S02]  /*119c0*/  IADD3 R28, P4, R5, R136, RZ ;  /* 0x00000088051c7210 */ /* 0x000fe40007f9e0ff */
[----:B------:R-:W-:Y:S02]  /*119d0*/  LEA.HI.X.SX32 R17, R4, R148, 0x1, P3 ;  /* 0x0000009404117211 */ /* 0x000fe400018f0eff */
[----:B------:R-:W-:Y:S02]  /*119e0*/  IADD3 R30, P3, R33, R136, RZ ;  /* 0x00000088211e7210 */ /* 0x000fe40007f7e0ff */
[----:B------:R-:W-:-:S02]  /*119f0*/  LEA.HI.X.SX32 R23, R19, R148, 0x1, P6 ;  /* 0x0000009413177211 */ /* 0x000fc400030f0eff */
[----:B------:R-:W-:Y:S02]  /*11a00*/  IADD3 R32, P6, R35, R136, RZ ;  /* 0x0000008823207210 */ /* 0x000fe40007fde0ff */
[----:B------:R-:W-:Y:S02]  /*11a10*/  LEA.HI.X.SX32 R25, R29, R148, 0x1, P5 ;  /* 0x000000941d197211 */ /* 0x000fe400028f0eff */
        /* <DEDUP_REMOVED lines=13> */
[-C--:B------:R-:W-:Y:S02]  /*11af0*/  LEA.HI.X.SX32 R41, R39, R148.reuse, 0x1, P4 ;  /* 0x0000009427297211 */ /* 0x080fe400020f0eff */
[-C--:B------:R-:W-:Y:S02]  /*11b00*/  LEA.HI.X.SX32 R39, R43, R148.reuse, 0x1, P3 ;  /* 0x000000942b277211 */ /* 0x080fe400018f0eff */
[----:B------:R-:W-:-:S02]  /*11b10*/  LEA.HI.X.SX32 R43, R45, R148, 0x1, P6 ;  /* 0x000000942d2b7211 */ /* 0x000fc400030f0eff */
[----:B------:R-:W-:Y:S02]  /*11b20*/  LEA.HI.X.SX32 R45, R7, R148, 0x1, P5 ;  /* 0x00000094072d7211 */ /* 0x000fe400028f0eff */
[----:B------:R-:W-:Y:S01]  /*11b30*/  IADD3 R56, P5, R55, R136, RZ ;  /* 0x0000008837387210 */ /* 0x000fe20007fbe0ff */
[----:B------:R-:W0:Y:S01]  /*11b40*/  LDS.128 R4, [R145+UR5] ;  /* 0x0000000591047984 */ /* 0x000e220008000c00 */
[----:B------:R-:W-:Y:S02]  /*11b50*/  LEA.HI.X.SX32 R47, R47, R148, 0x1, P2 ;  /* 0x000000942f2f7211 */ /* 0x000fe400010f0eff */
[-C--:B------:R-:W-:Y:S02]  /*11b60*/  IADD3 R48, P4, R49, R136.reuse, RZ ;  /* 0x0000008831307210 */ /* 0x080fe40007f9e0ff */
[----:B------:R-:W-:Y:S02]  /*11b70*/  IADD3 R54, P2, R59, R136, RZ ;  /* 0x000000883b367210 */ /* 0x000fe40007f5e0ff */
[----:B------:R-:W-:-:S02]  /*11b80*/  LEA.HI.X.SX32 R57, R55, R148, 0x1, P5 ;  /* 0x0000009437397211 */ /* 0x000fc400028f0eff */
[-C--:B------:R-:W-:Y:S02]  /*11b90*/  LEA.HI.X.SX32 R49, R49, R148.reuse, 0x1, P4 ;  /* 0x0000009431317211 */ /* 0x080fe400020f0eff */
[----:B------:R-:W-:Y:S02]  /*11ba0*/  LEA.HI.X.SX32 R55, R59, R148, 0x1, P2 ;  /* 0x000000943b377211 */ /* 0x000fe400010f0eff */
[-C--:B------:R-:W-:Y:S02]  /*11bb0*/  IADD3 R50, P3, R51, R136.reuse, RZ ;  /* 0x0000008833327210 */ /* 0x080fe40007f7e0ff */
[-C--:B------:R-:W-:Y:S02]  /*11bc0*/  IADD3 R58, P4, R61, R136.reuse, RZ ;  /* 0x000000883d3a7210 */ /* 0x080fe40007f9e0ff */
[----:B------:R-:W-:Y:S02]  /*11bd0*/  IADD3 R66, P2, R67, R136, RZ ;  /* 0x0000008843427210 */ /* 0x000fe40007f5e0ff */
[----:B------:R-:W-:-:S02]  /*11be0*/  LEA.HI.X.SX32 R51, R51, R148, 0x1, P3 ;  /* 0x0000009433337211 */ /* 0x000fc400018f0eff */
[-C--:B------:R-:W-:Y:S02]  /*11bf0*/  LEA.HI.X.SX32 R59, R61, R148.reuse, 0x1, P4 ;  /* 0x000000943d3b7211 */ /* 0x080fe400020f0eff */
[----:B------:R-:W-:Y:S02]  /*11c00*/  LEA.HI.X.SX32 R67, R67, R148, 0x1, P2 ;  /* 0x0000009443437211 */ /* 0x000fe400010f0eff */
[----:B------:R-:W-:Y:S02]  /*11c10*/  LOP3.LUT R146, R145, 0x40, RZ, 0x3c, !PT ;  /* 0x0000004091927812 */ /* 0x000fe400078e3cff */
[-C--:B------:R-:W-:Y:S02]  /*11c20*/  IADD3 R52, P6, R8, R136.reuse, RZ ;  /* 0x0000008808347210 */ /* 0x080fe40007fde0ff */
[-C--:B------:R-:W-:Y:S02]  /*11c30*/  IADD3 R60, P3, R9, R136.reuse, RZ ;  /* 0x00000088093c7210 */ /* 0x080fe40007f7e0ff */
[----:B------:R-:W-:-:S02]  /*11c40*/  IADD3 R68, P4, R10, R136, RZ ;  /* 0x000000880a447210 */ /* 0x000fc40007f9e0ff */
[----:B------:R-:W-:Y:S02]  /*11c50*/  IADD3 R76, P2, R11, R136, RZ ;  /* 0x000000880b4c7210 */ /* 0x000fe40007f5e0ff */
[-C--:B------:R-:W-:Y:S02]  /*11c60*/  LEA.HI.X.SX32 R53, R8, R148.reuse, 0x1, P6 ;  /* 0x0000009408357211 */ /* 0x080fe400030f0eff */
[-C--:B------:R-:W-:Y:S02]  /*11c70*/  LEA.HI.X.SX32 R61, R9, R148.reuse, 0x1, P3 ;  /* 0x00000094093d7211 */ /* 0x080fe400018f0eff */
[-C--:B------:R-:W-:Y:S02]  /*11c80*/  LEA.HI.X.SX32 R69, R10, R148.reuse, 0x1, P4 ;  /* 0x000000940a457211 */ /* 0x080fe400020f0eff */
[----:B------:R-:W-:Y:S02]  /*11c90*/  LEA.HI.X.SX32 R77, R11, R148, 0x1, P2 ;  /* 0x000000940b4d7211 */ /* 0x000fe400010f0eff */
[----:B------:R-:W1:Y:S01]  /*11ca0*/  LDS.128 R8, [R146+UR5] ;  /* 0x0000000592087984 */ /* 0x000e620008000c00 */
[----:B------:R-:W-:-:S02]  /*11cb0*/  IADD3 R70, P3, R71, R136, RZ ;  /* 0x0000008847467210 */ /* 0x000fc40007f7e0ff */
[----:B0-----:R-:W-:Y:S02]  /*11cc0*/  PRMT R173, R4, 0x7770, RZ ;  /* 0x0000777004ad7816 */ /* 0x001fe400000000ff */
[----:B------:R-:W-:Y:S02]  /*11cd0*/  LEA.HI.X.SX32 R71, R71, R148, 0x1, P3 ;  /* 0x0000009447477211 */ /* 0x000fe400018f0eff */
[----:B------:R-:W-:Y:S01]  /*11ce0*/  IADD3 R80, P3, R81, R136, RZ ;  /* 0x0000008851507210 */ /* 0x000fe20007f7e0ff */
[----:B------:R0:W-:Y:S01]  /*11cf0*/  STG.E.U8 desc[UR60][R2.64], R173 ;  /* 0x000000ad02007986 */ /* 0x0001e2000c10113c */
[----:B------:R-:W-:Y:S02]  /*11d00*/  PRMT R159, R5, 0x7773, RZ ;  /* 0x00007773059f7816 */ /* 0x000fe400000000ff */
[----:B------:R-:W-:Y:S02]  /*11d10*/  LEA.HI.X.SX32 R81, R81, R148, 0x1, P3 ;  /* 0x0000009451517211 */ /* 0x000fe400018f0eff */
[----:B------:R-:W-:-:S02]  /*11d20*/  IADD3 R90, P3, R91, R136, RZ ;  /* 0x000000885b5a7210 */ /* 0x000fc40007f7e0ff */
[----:B------:R-:W-:Y:S02]  /*11d30*/  PRMT R161, R5, 0x7772, RZ ;  /* 0x0000777205a17816 */ /* 0x000fe400000000ff */
[----:B------:R-:W-:Y:S02]  /*11d40*/  LEA.HI.X.SX32 R91, R91, R148, 0x1, P3 ;  /* 0x000000945b5b7211 */ /* 0x000fe400018f0eff */
[----:B------:R-:W-:Y:S01]  /*11d50*/  IADD3 R100, P3, R101, R136, RZ ;  /* 0x0000008865647210 */ /* 0x000fe20007f7e0ff */
[----:B0-----:R-:W-:Y:S01]  /*11d60*/  IMAD.SHL.U32 R2, R156, 0x2, RZ ;  /* 0x000000029c027824 */ /* 0x001fe200078e00ff */
[C---:B------:R-:W-:Y:S02]  /*11d70*/  PRMT R163, R5.reuse, 0x7771, RZ ;  /* 0x0000777105a37816 */ /* 0x040fe400000000ff */
[----:B------:R-:W-:Y:S02]  /*11d80*/  PRMT R165, R5, 0x7770, RZ ;  /* 0x0000777005a57816 */ /* 0x000fe400000000ff */
[----:B------:R-:W-:-:S02]  /*11d90*/  LEA.HI.X.SX32 R101, R101, R148, 0x1, P3 ;  /* 0x0000009465657211 */ /* 0x000fc400018f0eff */
[C---:B------:R-:W-:Y:S02]  /*11da0*/  PRMT R171, R4.reuse, 0x7771, RZ ;  /* 0x0000777104ab7816 */ /* 0x040fe400000000ff */
[C---:B------:R-:W-:Y:S02]  /*11db0*/  IADD3 R110, P3, R111.reuse, R136, RZ ;  /* 0x000000886f6e7210 */ /* 0x040fe40007f7e0ff */
[C---:B------:R-:W-:Y:S02]  /*11dc0*/  PRMT R169, R4.reuse, 0x7772, RZ ;  /* 0x0000777204a97816 */ /* 0x040fe400000000ff */
[----:B------:R-:W-:Y:S02]  /*11dd0*/  PRMT R167, R4, 0x7773, RZ ;  /* 0x0000777304a77816 */ /* 0x000fe400000000ff */
[----:B------:R-:W-:Y:S02]  /*11de0*/  LEA.HI.X.SX32 R111, R111, R148, 0x1, P3 ;  /* 0x000000946f6f7211 */ /* 0x000fe400018f0eff */
[----:B------:R-:W-:-:S02]  /*11df0*/  IADD3 R122, P3, R121, R136, RZ ;  /* 0x00000088797a7210 */ /* 0x000fc40007f7e0ff */
[----:B------:R-:W-:Y:S02]  /*11e00*/  PRMT R151, R6, 0x7773, RZ ;  /* 0x0000777306977816 */ /* 0x000fe400000000ff */
[C---:B-1----:R-:W-:Y:S02]  /*11e10*/  PRMT R5, R8.reuse, 0x7770, RZ ;  /* 0x0000777008057816 */ /* 0x042fe400000000ff */
[C---:B------:R-:W-:Y:S02]  /*11e20*/  PRMT R197, R8.reuse, 0x7771, RZ ;  /* 0x0000777108c57816 */ /* 0x040fe400000000ff */
[C---:B------:R-:W-:Y:S01]  /*11e30*/  PRMT R195, R8.reuse, 0x7772, RZ ;  /* 0x0000777208c37816 */ /* 0x040fe200000000ff */
[----:B------:R-:W-:Y:S01]  /*11e40*/  STG.E.U8 desc[UR60][R12.64], R5 ;  /* 0x000000050c007986 */ /* 0x000fe2000c10113c */
[----:B------:R-:W-:Y:S02]  /*11e50*/  PRMT R193, R8, 0x7773, RZ ;  /* 0x0000777308c17816 */ /* 0x000fe400000000ff */
[C---:B------:R-:W-:Y:S01]  /*11e60*/  PRMT R187, R9.reuse, 0x7773, RZ ;  /* 0x0000777309bb7816 */ /* 0x040fe200000000ff */
[----:B------:R-:W-:Y:S01]  /*11e70*/  STG.E.U8 desc[UR60][R14.64], R171 ;  /* 0x000000ab0e007986 */ /* 0x000fe2000c10113c */
[----:B------:R-:W-:-:S02]  /*11e80*/  PRMT R189, R9, 0x7772, RZ ;  /* 0x0000777209bd7816 */ /* 0x000fc400000000ff */
[C---:B------:R-:W-:Y:S01]  /*11e90*/  PRMT R191, R9.reuse, 0x7771, RZ ;  /* 0x0000777109bf7816 */ /* 0x040fe200000000ff */
[----:B------:R-:W-:Y:S01]  /*11ea0*/  STG.E.U8 desc[UR60][R16.64], R197 ;  /* 0x000000c510007986 */ /* 0x000fe2000c10113c */
[----:B------:R-:W-:Y:S02]  /*11eb0*/  PRMT R9, R9, 0x7770, RZ ;  /* 0x0000777009097816 */ /* 0x000fe400000000ff */
[----:B------:R-:W-:Y:S01]  /*11ec0*/  LEA.HI.X.SX32 R123, R121, R148, 0x1, P3 ;  /* 0x00000094797b7211 */ /* 0x000fe200018f0eff */
[----:B------:R-:W-:Y:S01]  /*11ed0*/  STG.E.U8 desc[UR60][R22.64], R169 ;  /* 0x000000a916007986 */ /* 0x000fe2000c10113c */
[C---:B------:R-:W-:Y:S02]  /*11ee0*/  PRMT R153, R6.reuse, 0x7772, RZ ;  /* 0x0000777206997816 */ /* 0x040fe400000000ff */
[C---:B------:R-:W-:Y:S01]  /*11ef0*/  PRMT R155, R6.reuse, 0x7771, RZ ;  /* 0x00007771069b7816 */ /* 0x040fe200000000ff */
[----:B------:R-:W-:Y:S01]  /*11f00*/  STG.E.U8 desc[UR60][R24.64], R195 ;  /* 0x000000c318007986 */ /* 0x000fe2000c10113c */
[----:B------:R-:W-:-:S02]  /*11f10*/  PRMT R157, R6, 0x7770, RZ ;  /* 0x00007770069d7816 */ /* 0x000fc400000000ff */
[C---:B------:R-:W-:Y:S01]  /*11f20*/  PRMT R19, R7.reuse, 0x7773, RZ ;  /* 0x0000777307137816 */ /* 0x040fe200000000ff */
[----:B------:R-:W-:Y:S01]  /*11f30*/  STG.E.U8 desc[UR60][R26.64], R167 ;  /* 0x000000a71a007986 */ /* 0x000fe2000c10113c */
        /* <DEDUP_REMOVED lines=10> */
[C---:B------:R-:W-:Y:S01]  /*11fe0*/  PRMT R173, R11.reuse, 0x7773, RZ ;  /* 0x000077730bad7816 */ /* 0x040fe200000000ff */
[----:B------:R-:W0:Y:S01]  /*11ff0*/  LDS.128 R4, [R145+UR5+0x800] ;  /* 0x0008000591047984 */ /* 0x000e220008000c00 */
[C---:B------:R-:W-:Y:S02]  /*12000*/  PRMT R3, R11.reuse, 0x7772, RZ ;  /* 0x000077720b037816 */ /* 0x040fe400000000ff */
[C---:B------:R-:W-:Y:S01]  /*12010*/  PRMT R175, R11.reuse, 0x7771, RZ ;  /* 0x000077710baf7816 */ /* 0x040fe200000000ff */
[----:B------:R-:W-:Y:S01]  /*12020*/  STG.E.U8 desc[UR60][R34.64], R163 ;  /* 0x000000a322007986 */ /* 0x000fe2000c10113c */
[----:B------:R-:W-:-:S02]  /*12030*/  PRMT R177, R11, 0x7770, RZ ;  /* 0x000077700bb17816 */ /* 0x000fc400000000ff */
[-C--:B------:R-:W-:Y:S01]  /*12040*/  IADD3 R62, P6, R63, R136.reuse, RZ ;  /* 0x000000883f3e7210 */ /* 0x080fe20007fde0ff */
[----:B------:R-:W1:Y:S01]  /*12050*/  LDS.128 R8, [R146+UR5+0x800] ;  /* 0x0008000592087984 */ /* 0x000e620008000c00 */
[----:B------:R-:W-:Y:S02]  /*12060*/  IADD3 R64, P5, R65, R136, RZ ;  /* 0x0000008841407210 */ /* 0x000fe40007fbe0ff */
[----:B------:R-:W-:Y:S01]  /*12070*/  LEA.HI.X.SX32 R63, R63, R148, 0x1, P6 ;  /* 0x000000943f3f7211 */ /* 0x000fe200030f0eff */
[----:B------:R-:W-:Y:S01]  /*12080*/  STG.E.U8 desc[UR60][R36.64], R191 ;  /* 0x000000bf24007986 */ /* 0x000fe2000c10113c */
[----:B------:R-:W-:Y:S02]  /*12090*/  IADD3 R72, P6, R73, R136, RZ ;  /* 0x0000008849487210 */ /* 0x000fe40007fde0ff */
[----:B------:R-:W-:Y:S01]  /*120a0*/  LEA.HI.X.SX32 R65, R65, R148, 0x1, P5 ;  /* 0x0000009441417211 */ /* 0x000fe200028f0eff */
[----:B------:R-:W-:Y:S01]  /*120b0*/  STG.E.U8 desc[UR60][R40.64], R161 ;  /* 0x000000a128007986 */ /* 0x000fe2000c10113c */
[----:B------:R-:W-:-:S02]  /*120c0*/  IADD3 R74, P5, R75, R136, RZ ;  /* 0x000000884b4a7210 */ /* 0x000fc40007fbe0ff */
[----:B------:R-:W-:Y:S01]  /*120d0*/  IADD3 R78, P4, R79, R136, RZ ;  /* 0x000000884f4e7210 */ /* 0x000fe20007f9e0ff */
[----:B------:R0:W-:Y:S01]  /*120e0*/  STG.E.U8 desc[UR60][R38.64], R189 ;  /* 0x000000bd26007986 */ /* 0x0001e2000c10113c */
[----:B------:R-:W-:Y:S02]  /*120f0*/  LEA.HI.X.SX32 R73, R73, R148, 0x1, P6 ;  /* 0x0000009449497211 */ /* 0x000fe400030f0eff */
[----:B------:R-:W-:Y:S01]  /*12100*/  IADD3 R82, P6, R83, R136, RZ ;  /* 0x0000008853527210 */ /* 0x000fe20007fde0ff */
[----:B------:R-:W-:Y:S01]  /*12110*/  STG.E.U8 desc[UR60][R42.64], R159 ;  /* 0x0000009f2a007986 */ /* 0x000fe2000c10113c */
[----:B------:R-:W-:Y:S02]  /*12120*/  LEA.HI.X.SX32 R75, R75, R148, 0x1, P5 ;  /* 0x000000944b4b7211 */ /* 0x000fe400028f0eff */
[-C--:B------:R-:W-:Y:S01]  /*12130*/  IADD3 R84, P5, R85, R136.reuse, RZ ;  /* 0x0000008855547210 */ /* 0x080fe20007fbe0ff */
[----:B------:R-:W-:Y:S01]  /*12140*/  STG.E.U8 desc[UR60][R44.64], R187 ;  /* 0x000000bb2c007986 */ /* 0x000fe2000c10113c */
[----:B------:R-:W-:-:S02]  /*12150*/  IADD3 R86, P2, R87, R136, RZ ;  /* 0x0000008857567210 */ /* 0x000fc40007f5e0ff */
[----:B------:R-:W-:Y:S01]  /*12160*/  LEA.HI.X.SX32 R79, R79, R148, 0x1, P4 ;  /* 0x000000944f4f7211 */ /* 0x000fe200020f0eff */
[----:B------:R-:W-:Y:S01]  /*12170*/  STG.E.U8 desc[UR60][R46.64], R157 ;  /* 0x0000009d2e007986 */ /* 0x000fe2000c10113c */
[----:B------:R-:W-:Y:S02]  /*12180*/  IADD3 R88, P4, R89, R136, RZ ;  /* 0x0000008859587210 */ /* 0x000fe40007f9e0ff */
[----:B------:R-:W-:Y:S01]  /*12190*/  LEA.HI.X.SX32 R83, R83, R148, 0x1, P6 ;  /* 0x0000009453537211 */ /* 0x000fe200030f0eff */
[----:B------:R-:W-:Y:S01]  /*121a0*/  STG.E.U8 desc[UR60][R48.64], R185 ;  /* 0x000000b930007986 */ /* 0x000fe2000c10113c */
[----:B------:R-:W-:Y:S02]  /*121b0*/  IADD3 R92, P6, R93, R136, RZ ;  /* 0x000000885d5c7210 */ /* 0x000fe40007fde0ff */
[----:B------:R-:W-:Y:S01]  /*121c0*/  LEA.HI.X.SX32 R85, R85, R148, 0x1, P5 ;  /* 0x0000009455557211 */ /* 0x000fe200028f0eff */
[----:B------:R-:W-:Y:S01]  /*121d0*/  STG.E.U8 desc[UR60][R50.64], R155 ;  /* 0x0000009b32007986 */ /* 0x000fe2000c10113c */
[----:B0-----:R-:W-:-:S02]  /*121e0*/  PRMT R39, R4, 0x7770, RZ ;  /* 0x0000777004277816 */ /* 0x001fc400000000ff */
[C---:B------:R-:W-:Y:S01]  /*121f0*/  PRMT R37, R4.reuse, 0x7771, RZ ;  /* 0x0000777104257816 */ /* 0x040fe200000000ff */
[----:B------:R-:W-:Y:S01]  /*12200*/  STG.E.U8 desc[UR60][R52.64], R183 ;  /* 0x000000b734007986 */ /* 0x000fe2000c10113c */
[----:B------:R-:W-:Y:S02]  /*12210*/  IADD3 R94, P5, R95, R136, RZ ;  /* 0x000000885f5e7210 */ /* 0x000fe40007fbe0ff */
[----:B------:R-:W-:Y:S01]  /*12220*/  LEA.HI.X.SX32 R87, R87, R148, 0x1, P2 ;  /* 0x0000009457577211 */ /* 0x000fe200010f0eff */
[----:B------:R-:W-:Y:S01]  /*12230*/  STG.E.U8 desc[UR60][R56.64], R153 ;  /* 0x0000009938007986 */ /* 0x000fe2000c10113c */
[----:B------:R-:W-:Y:S02]  /*12240*/  PRMT R35, R4, 0x7772, RZ ;  /* 0x0000777204237816 */ /* 0x000fe400000000ff */
[----:B------:R-:W-:Y:S01]  /*12250*/  IADD3 R96, P2, R97, R136, RZ ;  /* 0x0000008861607210 */ /* 0x000fe20007f5e0ff */
[----:B------:R-:W-:Y:S01]  /*12260*/  STG.E.U8 desc[UR60][R54.64], R181 ;  /* 0x000000b536007986 */ /* 0x000fe2000c10113c */
[----:B------:R-:W-:-:S02]  /*12270*/  LEA.HI.X.SX32 R89, R89, R148, 0x1, P4 ;  /* 0x0000009459597211 */ /* 0x000fc400020f0eff */
[----:B------:R-:W-:Y:S01]  /*12280*/  IADD3 R98, P4, R99, R136, RZ ;  /* 0x0000008863627210 */ /* 0x000fe20007f9e0ff */
[----:B------:R1:W-:Y:S01]  /*12290*/  STG.E.U8 desc[UR60][R58.64], R151 ;  /* 0x000000973a007986 */ /* 0x0003e2000c10113c */
[----:B------:R-:W-:Y:S01]  /*122a0*/  PRMT R33, R4, 0x7773, RZ ;  /* 0x0000777304217816 */ /* 0x000fe200000000ff */
[----:B------:R-:W-:Y:S01]  /*122b0*/  IMAD.HI R4, R152, 0x4, RZ ;  /* 0x0000000498047827 */ /* 0x000fe200078e02ff */
[----:B------:R-:W-:Y:S01]  /*122c0*/  LEA.HI.X.SX32 R93, R93, R148, 0x1, P6 ;  /* 0x000000945d5d7211 */ /* 0x000fe200030f0eff */
[----:B------:R0:W-:Y:S01]  /*122d0*/  STG.E.U8 desc[UR60][R60.64], R179 ;  /* 0x000000b33c007986 */ /* 0x0001e2000c10113c */
[----:B------:R-:W-:Y:S02]  /*122e0*/  IADD3 R102, P6, R103, R136, RZ ;  /* 0x0000008867667210 */ /* 0x000fe40007fde0ff */
[----:B------:R-:W-:Y:S01]  /*122f0*/  LEA.HI.X.SX32 R95, R95, R148, 0x1, P5 ;  /* 0x000000945f5f7211 */ /* 0x000fe200028f0eff */
[----:B------:R2:W-:Y:S01]  /*12300*/  STG.E.U8 desc[UR60][R62.64], R149 ;  /* 0x000000953e007986 */ /* 0x0005e2000c10113c */
[----:B------:R-:W-:-:S02]  /*12310*/  PRMT R31, R5, 0x7770, RZ ;  /* 0x00007770051f7816 */ /* 0x000fc400000000ff */
[----:B------:R-:W-:Y:S01]  /*12320*/  IADD3 R104, P5, R105, R136, RZ ;  /* 0x0000008869687210 */ /* 0x000fe20007fbe0ff */
[----:B------:R3:W-:Y:S01]  /*12330*/  STG.E.U8 desc[UR60][R64.64], R177 ;  /* 0x000000b140007986 */ /* 0x0007e2000c10113c */
[C---:B-1----:R-:W-:Y:S02]  /*12340*/  PRMT R59, R8.reuse, 0x7773, RZ ;  /* 0x00007773083b7816 */ /* 0x042fe400000000ff */
[----:B------:R-:W-:Y:S01]  /*12350*/  LEA.HI.X.SX32 R97, R97, R148, 0x1, P2 ;  /* 0x0000009461617211 */ /* 0x000fe200010f0eff */
[----:B------:R-:W-:Y:S01]  /*12360*/  STG.E.U8 desc[UR60][R66.64], R147 ;  /* 0x0000009342007986 */ /* 0x000fe2000c10113c */
[C---:B0-----:R-:W-:Y:S02]  /*12370*/  PRMT R61, R8.reuse, 0x7772, RZ ;  /* 0x00007772083d7816 */ /* 0x041fe400000000ff */
[----:B------:R-:W-:Y:S01]  /*12380*/  PRMT R57, R9, 0x7770, RZ ;  /* 0x0000777009397816 */ /* 0x000fe200000000ff */
[----:B------:R-:W-:Y:S01]  /*12390*/  STG.E.U8 desc[UR60][R68.64], R175 ;  /* 0x000000af44007986 */ /* 0x000fe2000c10113c */
[----:B--2---:R-:W-:-:S02]  /*123a0*/  PRMT R63, R8, 0x7771, RZ ;  /* 0x00007771083f7816 */ /* 0x004fc400000000ff */
[----:B------:R-:W-:Y:S01]  /*123b0*/  IADD3 R106, P2, R107, R136, RZ ;  /* 0x000000886b6a7210 */ /* 0x000fe20007f5e0ff */
[----:B------:R-:W-:Y:S01]  /*123c0*/  STG.E.U8 desc[UR60][R70.64], R121 ;  /* 0x0000007946007986 */ /* 0x000fe2000c10113c */
[----:B---3--:R-:W-:Y:S02]  /*123d0*/  PRMT R65, R8, 0x7770, RZ ;  /* 0x0000777008417816 */ /* 0x008fe400000000ff */
[----:B------:R-:W-:Y:S01]  /*123e0*/  LEA.HI.X.SX32 R99, R99, R148, 0x1, P4 ;  /* 0x0000009463637211 */ /* 0x000fe200020f0eff */
[----:B------:R-:W-:Y:S01]  /*123f0*/  STG.E.U8 desc[UR60][R72.64], R3 ;  /* 0x0000000348007986 */ /* 0x000fe2000c10113c */
[----:B------:R-:W-:Y:S02]  /*12400*/  PRMT R29, R5, 0x7771, RZ ;  /* 0x00007771051d7816 */ /* 0x000fe400000000ff */
[----:B------:R-:W-:Y:S01]  /*12410*/  IADD3 R108, P4, R109, R136, RZ ;  /* 0x000000886d6c7210 */ /* 0x000fe20007f9e0ff */
[----:B------:R0:W-:Y:S01]  /*12420*/  STG.E.U8 desc[UR60][R74.64], R19 ;  /* 0x000000134a007986 */ /* 0x0001e2000c10113c */
[----:B------:R-:W-:-:S02]  /*12430*/  PRMT R55, R9, 0x7771, RZ ;  /* 0x0000777109377816 */ /* 0x000fc400000000ff */
[----:B------:R-:W-:Y:S01]  /*12440*/  LEA.HI.X.SX32 R103, R103, R148, 0x1, P6 ;  /* 0x0000009467677211 */ /* 0x000fe200030f0eff */
[----:B------:R-:W-:Y:S01]  /*12450*/  STG.E.U8 desc[UR60][R76.64], R173 ;  /* 0x000000ad4c007986 */ /* 0x000fe2000c10113c */
[----:B------:R-:W-:Y:S02]  /*12460*/  PRMT R27, R5, 0x7772, RZ ;  /* 0x00007772051b7816 */ /* 0x000fe400000000ff */
[----:B------:R-:W-:Y:S01]  /*12470*/  IADD3 R112, P6, R113, R136, RZ ;  /* 0x0000008871707210 */ /* 0x000fe20007fde0ff */
[----:B------:R1:W-:Y:S01]  /*12480*/  STG.E.U8 desc[UR60][R78.64], R39 ;  /* 0x000000274e007986 */ /* 0x0003e2000c10113c */
[----:B------:R-:W-:Y:S02]  /*12490*/  LEA.HI.X.SX32 R105, R105, R148, 0x1, P5 ;  /* 0x0000009469697211 */ /* 0x000fe400028f0eff */
[----:B------:R-:W-:Y:S01]  /*124a0*/  PRMT R53, R9, 0x7772, RZ ;  /* 0x0000777209357816 */ /* 0x000fe200000000ff */
[----:B------:R-:W-:Y:S01]  /*124b0*/  STG.E.U8 desc[UR60][R80.64], R65 ;  /* 0x0000004150007986 */ /* 0x000fe2000c10113c */
[----:B------:R-:W-:-:S02]  /*124c0*/  IADD3 R114, P5, R115, R136, RZ ;  /* 0x0000008873727210 */ /* 0x000fc40007fbe0ff */
[----:B------:R-:W-:Y:S01]  /*124d0*/  LEA.HI.X.SX32 R107, R107, R148, 0x1, P2 ;  /* 0x000000946b6b7211 */ /* 0x000fe200010f0eff */
[----:B------:R-:W-:Y:S01]  /*124e0*/  STG.E.U8 desc[UR60][R82.64], R37 ;  /* 0x0000002552007986 */ /* 0x000fe2000c10113c */
[----:B------:R-:W-:Y:S02]  /*124f0*/  PRMT R25, R5, 0x7773, RZ ;  /* 0x0000777305197816 */ /* 0x000fe400000000ff */
[----:B------:R-:W-:Y:S01]  /*12500*/  IADD3 R116, P2, R117, R136, RZ ;  /* 0x0000008875747210 */ /* 0x000fe20007f5e0ff */
[----:B------:R-:W-:Y:S01]  /*12510*/  STG.E.U8 desc[UR60][R84.64], R63 ;  /* 0x0000003f54007986 */ /* 0x000fe2000c10113c */
[----:B------:R-:W-:Y:S02]  /*12520*/  LEA.HI.X.SX32 R109, R109, R148, 0x1, P4 ;  /* 0x000000946d6d7211 */ /* 0x000fe400020f0eff */
[----:B------:R-:W-:Y:S01]  /*12530*/  PRMT R51, R9, 0x7773, RZ ;  /* 0x0000777309337816 */ /* 0x000fe200000000ff */
[----:B------:R-:W-:Y:S01]  /*12540*/  STG.E.U8 desc[UR60][R86.64], R35 ;  /* 0x0000002356007986 */ /* 0x000fe2000c10113c */
[----:B------:R-:W-:-:S02]  /*12550*/  IADD3 R118, P4, R119, R136, RZ ;  /* 0x0000008877767210 */ /* 0x000fc40007f9e0ff */
[----:B------:R-:W-:Y:S01]  /*12560*/  PRMT R23, R6, 0x7770, RZ ;  /* 0x0000777006177816 */ /* 0x000fe200000000ff */
[----:B------:R-:W-:Y:S01]  /*12570*/  STG.E.U8 desc[UR60][R88.64], R61 ;  /* 0x0000003d58007986 */ /* 0x000fe2000c10113c */
[----:B------:R-:W-:Y:S02]  /*12580*/  LEA.HI.X.SX32 R113, R113, R148, 0x1, P6 ;  /* 0x0000009471717211 */ /* 0x000fe400030f0eff */
[----:B------:R-:W-:Y:S01]  /*12590*/  PRMT R49, R10, 0x7770, RZ ;  /* 0x000077700a317816 */ /* 0x000fe200000000ff */
[----:B------:R-:W-:Y:S01]  /*125a0*/  STG.E.U8 desc[UR60][R90.64], R33 ;  /* 0x000000215a007986 */ /* 0x000fe2000c10113c */
[----:B------:R-:W-:Y:S02]  /*125b0*/  IADD3 R124, P6, R125, R136, RZ ;  /* 0x000000887d7c7210 */ /* 0x000fe40007fde0ff */
[----:B------:R-:W-:Y:S01]  /*125c0*/  LEA.HI.X.SX32 R115, R115, R148, 0x1, P5 ;  /* 0x0000009473737211 */ /* 0x000fe200028f0eff */
[----:B------:R-:W-:Y:S01]  /*125d0*/  STG.E.U8 desc[UR60][R92.64], R59 ;  /* 0x0000003b5c007986 */ /* 0x000fe2000c10113c */
[----:B0-----:R-:W-:-:S02]  /*125e0*/  PRMT R19, R6, 0x7771, RZ ;  /* 0x0000777106137816 */ /* 0x001fc400000000ff */
[----:B------:R-:W-:Y:S01]  /*125f0*/  IADD3 R126, P5, R127, R136, RZ ;  /* 0x000000887f7e7210 */ /* 0x000fe20007fbe0ff */
[----:B------:R-:W-:Y:S01]  /*12600*/  STG.E.U8 desc[UR60][R94.64], R31 ;  /* 0x0000001f5e007986 */ /* 0x000fe2000c10113c */
[----:B------:R-:W-:Y:S02]  /*12610*/  LEA.HI.X.SX32 R117, R117, R148, 0x1, P2 ;  /* 0x0000009475757211 */ /* 0x000fe400010f0eff */
[----:B------:R-:W-:Y:S01]  /*12620*/  PRMT R47, R10, 0x7771, RZ ;  /* 0x000077710a2f7816 */ /* 0x000fe200000000ff */
[----:B------:R-:W-:Y:S01]  /*12630*/  STG.E.U8 desc[UR60][R96.64], R57 ;  /* 0x0000003960007986 */ /* 0x000fe2000c10113c */
[----:B------:R-:W-:Y:S02]  /*12640*/  IADD3 R128, P2, R129, R136, RZ ;  /* 0x0000008881807210 */ /* 0x000fe40007f5e0ff */
[----:B------:R-:W-:Y:S01]  /*12650*/  LEA.HI.X.SX32 R119, R119, R148, 0x1, P4 ;  /* 0x0000009477777211 */ /* 0x000fe200020f0eff */
[----:B------:R-:W-:Y:S01]  /*12660*/  STG.E.U8 desc[UR60][R98.64], R29 ;  /* 0x0000001d62007986 */ /* 0x000fe2000c10113c */
[----:B------:R-:W-:-:S02]  /*12670*/  PRMT R17, R6, 0x7772, RZ ;  /* 0x0000777206117816 */ /* 0x000fc400000000ff */
[-C--:B------:R-:W-:Y:S01]  /*12680*/  IADD3 R130, P4, R131, R136.reuse, RZ ;  /* 0x0000008883827210 */ /* 0x080fe20007f9e0ff */
        /* <DEDUP_REMOVED lines=8> */
[----:B------:R-:W-:Y:S01]  /*12710*/  LEA.HI.X.SX32 R127, R127, R148, 0x1, P5 ;  /* 0x000000947f7f7211 */ /* 0x000fe200028f0eff */
[----:B------:R-:W-:Y:S01]  /*12720*/  STG.E.U8 desc[UR60][R106.64], R25 ;  /* 0x000000196a007986 */ /* 0x000fe2000c10113c */
[C---:B------:R-:W-:Y:S02]  /*12730*/  PRMT R5, R7.reuse, 0x7773, RZ ;  /* 0x0000777307057816 */ /* 0x040fe400000000ff */
[C---:B------:R-:W-:Y:S01]  /*12740*/  PRMT R13, R7.reuse, 0x7772, RZ ;  /* 0x00007772070d7816 */ /* 0x040fe200000000ff */
[----:B------:R-:W-:Y:S01]  /*12750*/  STG.E.U8 desc[UR60][R108.64], R51 ;  /* 0x000000336c007986 */ /* 0x000fe2000c10113c */
[----:B------:R-:W-:Y:S02]  /*12760*/  PRMT R15, R7, 0x7771, RZ ;  /* 0x00007771070f7816 */ /* 0x000fe400000000ff */
[----:B------:R-:W-:Y:S01]  /*12770*/  PRMT R43, R10, 0x7773, RZ ;  /* 0x000077730a2b7816 */ /* 0x000fe200000000ff */
[----:B------:R0:W-:Y:S01]  /*12780*/  STG.E.U8 desc[UR60][R110.64], R23 ;  /* 0x000000176e007986 */ /* 0x0001e2000c10113c */
[----:B------:R-:W-:-:S02]  /*12790*/  IADD3 R138, P5, R137, R136, RZ ;  /* 0x00000088898a7210 */ /* 0x000fc40007fbe0ff */
[----:B------:R-:W-:Y:S01]  /*127a0*/  LEA.HI.X.SX32 R129, R129, R148, 0x1, P2 ;  /* 0x0000009481817211 */ /* 0x000fe200010f0eff */
[----:B------:R-:W-:Y:S01]  /*127b0*/  STG.E.U8 desc[UR60][R112.64], R49 ;  /* 0x0000003170007986 */ /* 0x000fe2000c10113c */
[----:B------:R-:W-:Y:S02]  /*127c0*/  PRMT R7, R7, 0x7770, RZ ;  /* 0x0000777007077816 */ /* 0x000fe400000000ff */
[C---:B------:R-:W-:Y:S01]  /*127d0*/  PRMT R9, R11.reuse, 0x7773, RZ ;  /* 0x000077730b097816 */ /* 0x040fe200000000ff */
[----:B------:R-:W-:Y:S01]  /*127e0*/  STG.E.U8 desc[UR60][R114.64], R19 ;  /* 0x0000001372007986 */ /* 0x000fe2000c10113c */
[C---:B-1----:R-:W-:Y:S02]  /*127f0*/  PRMT R39, R11.reuse, 0x7772, RZ ;  /* 0x000077720b277816 */ /* 0x042fe400000000ff */
[----:B------:R-:W-:Y:S01]  /*12800*/  PRMT R41, R11, 0x7771, RZ ;  /* 0x000077710b297816 */ /* 0x000fe200000000ff */
[----:B------:R-:W-:Y:S01]  /*12810*/  STG.E.U8 desc[UR60][R116.64], R47 ;  /* 0x0000002f74007986 */ /* 0x000fe2000c10113c */
[----:B------:R-:W-:Y:S01]  /*12820*/  IADD3 R140, P2, R141, R136, RZ ;  /* 0x000000888d8c7210 */ /* 0x000fe20007f5e0ff */
[----:B0-----:R-:W0:Y:S01]  /*12830*/  LDC.64 R22, c[0x0][0x230] ;  /* 0x00008c00ff167b82 */ /* 0x001e220000000a00 */
[----:B------:R-:W-:Y:S01]  /*12840*/  LEA.HI.X.SX32 R131, R131, R148, 0x1, P4 ;  /* 0x0000009483837211 */ /* 0x000fe200020f0eff */
[----:B------:R-:W-:Y:S01]  /*12850*/  STG.E.U8 desc[UR60][R118.64], R17 ;  /* 0x0000001176007986 */ /* 0x000fe2000c10113c */
[----:B------:R-:W-:-:S02]  /*12860*/  PRMT R11, R11, 0x7770, RZ ;  /* 0x000077700b0b7816 */ /* 0x000fc400000000ff */
[----:B------:R-:W-:Y:S01]  /*12870*/  IADD3 R142, P4, R143, R136, RZ ;  /* 0x000000888f8e7210 */ /* 0x000fe20007f9e0ff */
[----:B------:R-:W-:Y:S01]  /*12880*/  STG.E.U8 desc[UR60][R122.64], R45 ;  /* 0x0000002d7a007986 */ /* 0x000fe2000c10113c */
[----:B------:R-:W-:Y:S02]  /*12890*/  LEA.HI.X.SX32 R133, R133, R148, 0x1, P3 ;  /* 0x0000009485857211 */ /* 0x000fe400018f0eff */
[----:B------:R-:W-:Y:S01]  /*128a0*/  IADD3 R136, P3, R144, R136, RZ ;  /* 0x0000008890887210 */ /* 0x000fe20007f7e0ff */
[----:B------:R1:W-:Y:S01]  /*128b0*/  STG.E.U8 desc[UR60][R124.64], R3 ;  /* 0x000000037c007986 */ /* 0x0003e2000c10113c */
[-C--:B------:R-:W-:Y:S02]  /*128c0*/  LEA.HI.X.SX32 R135, R135, R148.reuse, 0x1, P6 ;  /* 0x0000009487877211 */ /* 0x080fe400030f0eff */
[-C--:B------:R-:W-:Y:S01]  /*128d0*/  LEA.HI.X.SX32 R139, R137, R148.reuse, 0x1, P5 ;  /* 0x00000094898b7211 */ /* 0x080fe200028f0eff */
[----:B------:R2:W-:Y:S01]  /*128e0*/  STG.E.U8 desc[UR60][R126.64], R43 ;  /* 0x0000002b7e007986 */ /* 0x0005e2000c10113c */
[----:B------:R-:W-:-:S02]  /*128f0*/  LEA.HI.X.SX32 R141, R141, R148, 0x1, P2 ;  /* 0x000000948d8d7211 */ /* 0x000fc400010f0eff */
[-C--:B------:R-:W-:Y:S01]  /*12900*/  LEA.HI.X.SX32 R143, R143, R148.reuse, 0x1, P4 ;  /* 0x000000948f8f7211 */ /* 0x080fe200020f0eff */
[----:B------:R2:W-:Y:S01]  /*12910*/  STG.E.U8 desc[UR60][R128.64], R7 ;  /* 0x0000000780007986 */ /* 0x0005e2000c10113c */
[----:B------:R-:W-:Y:S02]  /*12920*/  LEA.HI.X.SX32 R137, R144, R148, 0x1, P3 ;  /* 0x0000009490897211 */ /* 0x000fe400018f0eff */
[----:B------:R-:W-:Y:S01]  /*12930*/  FSEL R21, R21, -INF , P0 ;  /* 0xff80000015157808 */ /* 0x000fe20000000000 */
[----:B------:R2:W-:Y:S01]  /*12940*/  STG.E.U8 desc[UR60][R130.64], R11 ;  /* 0x0000000b82007986 */ /* 0x0005e2000c10113c */
[----:B-1----:R-:W-:Y:S02]  /*12950*/  FSEL R3, R120, -INF , P1 ;  /* 0xff80000078037808 */ /* 0x002fe40000800000 */
[----:B------:R-:W-:Y:S01]  /*12960*/  LOP3.LUT R6, R2, 0xf8, RZ, 0xc0, !PT ;  /* 0x000000f802067812 */ /* 0x000fe200078ec0ff */
[----:B------:R2:W-:Y:S01]  /*12970*/  STG.E.U8 desc[UR60][R132.64], R15 ;  /* 0x0000000f84007986 */ /* 0x0005e2000c10113c */
[----:B------:R-:W-:Y:S01]  /*12980*/  FFMA R20, R21, 0.69314718246459960938, R20 ;  /* 0x3f31721815147823 */ /* 0x000fe20000000014 */
[----:B------:R-:W-:Y:S01]  /*12990*/  FFMA R21, R3, 0.69314718246459960938, R18 ;  /* 0x3f31721803157823 */ /* 0x000fe20000000012 */
[----:B------:R-:W-:Y:S01]  /*129a0*/  LOP3.LUT P2, RZ, R156, 0xc0, RZ, 0xc0, !PT ;  /* 0x000000c09cff7812 */ /* 0x000fe2000784c0ff */
[----:B------:R2:W-:Y:S01]  /*129b0*/  STG.E.U8 desc[UR60][R134.64], R41 ;  /* 0x0000002986007986 */ /* 0x0005e2000c10113c */
[----:B------:R-:W-:-:S03]  /*129c0*/  IMAD.SHL.U32 R3, R152, 0x4, RZ ;  /* 0x0000000498037824 */ /* 0x000fc600078e00ff */
[----:B------:R2:W-:Y:S02]  /*129d0*/  STG.E.U8 desc[UR60][R138.64], R13 ;  /* 0x0000000d8a007986 */ /* 0x0005e4000c10113c */
[----:B0-----:R-:W-:Y:S02]  /*129e0*/  IADD3 R2, P0, P1, R3, UR4, R22 ;  /* 0x0000000403027c10 */ /* 0x001fe4000f91e016 */
[----:B------:R2:W-:Y:S02]  /*129f0*/  STG.E.U8 desc[UR60][R140.64], R39 ;  /* 0x000000278c007986 */ /* 0x0005e4000c10113c */
[----:B------:R-:W-:Y:S02]  /*12a00*/  IADD3.X R3, R4, UR7, R23, P0, P1 ;  /* 0x0000000704037c10 */ /* 0x000fe400087e2417 */
[----:B------:R2:W-:Y:S04]  /*12a10*/  STG.E.U8 desc[UR60][R142.64], R5 ;  /* 0x000000058e007986 */ /* 0x0005e8000c10113c */
[----:B------:R2:W-:Y:S01]  /*12a20*/  STG.E.U8 desc[UR60][R136.64], R9 ;  /* 0x0000000988007986 */ /* 0x0005e2000c10113c */
[----:B------:R-:W-:Y:S06]  /*12a30*/  BAR.SYNC.DEFER_BLOCKING 0x0 ;  /* 0x0000000000007b1d */ /* 0x000fec0000010000 */
[----:B------:R2:W-:Y:S02]  /*12a40*/  STS.64 [R6+UR5], R20 ;  /* 0x0000001406007988 */ /* 0x0005e40008000a05 */
[----:B------:R-:W-:Y:S06]  /*12a50*/  BAR.SYNC.DEFER_BLOCKING 0x0 ;  /* 0x0000000000007b1d */ /* 0x000fec0000010000 */
[----:B------:R-:W-:Y:S05]  /*12a60*/  @P2 EXIT ;  /* 0x000000000000294d */ /* 0x000fea0003800000 */
[----:B--2---:R-:W0:Y:S04]  /*12a70*/  LDS R5, [R0] ;  /* 0x0000000000057984 */ /* 0x004e280000000800 */
[----:B0-----:R-:W-:Y:S01]  /*12a80*/  STG.E desc[UR60][R2.64], R5 ;  /* 0x0000000502007986 */ /* 0x001fe2000c10193c */
[----:B------:R-:W-:Y:S05]  /*12a90*/  EXIT ;  /* 0x000000000000794d */ /* 0x000fea0003800000 */
.L_x_2:
[----:B------:R-:W-:-:S00]  /*12aa0*/  BRA `(.L_x_2) ;  /* 0xfffffffc00fc7947 */ /* 0x000fc0000383ffff */
[----:B------:R-:W-:-:S00]  /*12ab0*/  NOP ;  /* 0x0000000000007918 */ /* 0x000fc00000000000 */
        /* <DEDUP_REMOVED lines=12> */
.L_x_3:


//--------------------- .nv.global.init           --------------------------
	.section	.nv.global.init,"aw",@progbits
.nv.global.init:
	.type		_$_str,@object
	.size		_$_str,(.L_0 - _$_str)
_$_str:
        /*0000*/ 	.byte	0x5f, 0x5f, 0x43, 0x55, 0x44, 0x41, 0x5f, 0x46, 0x54, 0x5a, 0x00
.L_0:


//--------------------- .nv.shared.attn_fwd       --------------------------
	.section	.nv.shared.attn_fwd,"aw",@nobits
	.sectionflags	@""
	.align	16
	.zero		1024


//--------------------- .nv.shared.reserved.0     --------------------------
	.section	.nv.shared.reserved.0,"aw",@nobits
	.weak		__nv_reservedSMEM_offset_0_alias
	.size		__nv_reservedSMEM_offset_0_alias, 0, 0
	.other		__nv_reservedSMEM_offset_0_alias,@"STO_CUDA_RESERVED_SHARED STV_DEFAULT"
__nv_reservedSMEM_offset_0_alias:
	.zero		0


//--------------------- .nv.constant0.attn_fwd    --------------------------
	.section	.nv.constant0.attn_fwd,"a",@progbits
	.sectionflags	@""
	.align	4
.nv.constant0.attn_fwd:
	.zero		664


//--------------------- SYMBOLS --------------------------

	.type		.nv.reservedSmem.offset0,@object
	.size		.nv.reservedSmem.offset0,0x4
